//
// Generated by NVIDIA NVVM Compiler
//
// Compiler Build ID: CL-36424714
// Cuda compilation tools, release 13.0, V13.0.88
// Based on NVVM 20.0.0
//

.version 9.0
.target sm_100
.address_size 64

	// .globl	_Z23exp_subtract_max_kernelPKfPffi
// _ZZN3cub18CUB_300001_SM_10006detail6reduce28DeviceReduceSingleTileKernelINS2_10policy_hubIfjN4cuda3__47maximumIfEEE10Policy1000EN6thrust24THRUST_300001_SM_1000_NS10device_ptrIKfEEPfjS8_ffNS5_3std3__410__identityEEEvT0_T1_T2_T3_T4_T6_E12temp_storage has been demoted
// _ZZN3cub18CUB_300001_SM_10006detail6reduce18DeviceReduceKernelINS2_10policy_hubIfjN4cuda3__47maximumIfEEE10Policy1000EN6thrust24THRUST_300001_SM_1000_NS10device_ptrIKfEEjS8_fNS5_3std3__410__identityEEEvT0_PT3_T1_NS0_13GridEvenShareISM_EET2_T4_E12temp_storage has been demoted
// _ZZN3cub18CUB_300001_SM_10006detail6reduce28DeviceReduceSingleTileKernelINS2_10policy_hubIfjN4cuda3__47maximumIfEEE10Policy1000EPfSB_iS8_ffNS5_3std3__410__identityEEEvT0_T1_T2_T3_T4_T6_E12temp_storage has been demoted
// _ZZN3cub18CUB_300001_SM_10006detail6reduce28DeviceReduceSingleTileKernelINS2_10policy_hubIfyN4cuda3__47maximumIfEEE10Policy1000EN6thrust24THRUST_300001_SM_1000_NS10device_ptrIKfEEPfyS8_ffNS5_3std3__410__identityEEEvT0_T1_T2_T3_T4_T6_E12temp_storage has been demoted
// _ZZN3cub18CUB_300001_SM_10006detail6reduce18DeviceReduceKernelINS2_10policy_hubIfyN4cuda3__47maximumIfEEE10Policy1000EN6thrust24THRUST_300001_SM_1000_NS10device_ptrIKfEEyS8_fNS5_3std3__410__identityEEEvT0_PT3_T1_NS0_13GridEvenShareISM_EET2_T4_E12temp_storage has been demoted
// _ZZN3cub18CUB_300001_SM_10006detail6reduce28DeviceReduceSingleTileKernelINS2_10policy_hubIfyN4cuda3__47maximumIfEEE10Policy1000EPfSB_iS8_ffNS5_3std3__410__identityEEEvT0_T1_T2_T3_T4_T6_E12temp_storage has been demoted
// _ZZN3cub18CUB_300001_SM_10006detail6reduce28DeviceReduceSingleTileKernelINS2_10policy_hubIfjN4cuda3std3__44plusIfEEE10Policy1000EN6thrust24THRUST_300001_SM_1000_NS10device_ptrIfEEPfjS9_ffNS7_10__identityEEEvT0_T1_T2_T3_T4_T6_E12temp_storage has been demoted
// _ZZN3cub18CUB_300001_SM_10006detail6reduce18DeviceReduceKernelINS2_10policy_hubIfjN4cuda3std3__44plusIfEEE10Policy1000EN6thrust24THRUST_300001_SM_1000_NS10device_ptrIfEEjS9_fNS7_10__identityEEEvT0_PT3_T1_NS0_13GridEvenShareISK_EET2_T4_E12temp_storage has been demoted
// _ZZN3cub18CUB_300001_SM_10006detail6reduce28DeviceReduceSingleTileKernelINS2_10policy_hubIfjN4cuda3std3__44plusIfEEE10Policy1000EPfSC_iS9_ffNS7_10__identityEEEvT0_T1_T2_T3_T4_T6_E12temp_storage has been demoted
// _ZZN3cub18CUB_300001_SM_10006detail6reduce28DeviceReduceSingleTileKernelINS2_10policy_hubIfyN4cuda3std3__44plusIfEEE10Policy1000EN6thrust24THRUST_300001_SM_1000_NS10device_ptrIfEEPfyS9_ffNS7_10__identityEEEvT0_T1_T2_T3_T4_T6_E12temp_storage has been demoted
// _ZZN3cub18CUB_300001_SM_10006detail6reduce18DeviceReduceKernelINS2_10policy_hubIfyN4cuda3std3__44plusIfEEE10Policy1000EN6thrust24THRUST_300001_SM_1000_NS10device_ptrIfEEyS9_fNS7_10__identityEEEvT0_PT3_T1_NS0_13GridEvenShareISK_EET2_T4_E12temp_storage has been demoted
// _ZZN3cub18CUB_300001_SM_10006detail6reduce28DeviceReduceSingleTileKernelINS2_10policy_hubIfyN4cuda3std3__44plusIfEEE10Policy1000EPfSC_iS9_ffNS7_10__identityEEEvT0_T1_T2_T3_T4_T6_E12temp_storage has been demoted
.global .align 1 .b8 _ZN34_INTERNAL_287c2e88_4_k_cu_62e02c9c4cuda3std3__45__cpo5beginE[1];
.global .align 1 .b8 _ZN34_INTERNAL_287c2e88_4_k_cu_62e02c9c4cuda3std3__45__cpo3endE[1];
.global .align 1 .b8 _ZN34_INTERNAL_287c2e88_4_k_cu_62e02c9c4cuda3std3__45__cpo6cbeginE[1];
.global .align 1 .b8 _ZN34_INTERNAL_287c2e88_4_k_cu_62e02c9c4cuda3std3__45__cpo4cendE[1];
.global .align 1 .b8 _ZN34_INTERNAL_287c2e88_4_k_cu_62e02c9c4cuda3std3__45__cpo6rbeginE[1];
.global .align 1 .b8 _ZN34_INTERNAL_287c2e88_4_k_cu_62e02c9c4cuda3std3__45__cpo4rendE[1];
.global .align 1 .b8 _ZN34_INTERNAL_287c2e88_4_k_cu_62e02c9c4cuda3std3__45__cpo7crbeginE[1];
.global .align 1 .b8 _ZN34_INTERNAL_287c2e88_4_k_cu_62e02c9c4cuda3std3__45__cpo5crendE[1];
.global .align 1 .b8 _ZN34_INTERNAL_287c2e88_4_k_cu_62e02c9c4cuda3std3__436_GLOBAL__N__287c2e88_4_k_cu_62e02c9c6ignoreE[1];
.global .align 1 .b8 _ZN34_INTERNAL_287c2e88_4_k_cu_62e02c9c4cuda3std3__419piecewise_constructE[1];
.global .align 1 .b8 _ZN34_INTERNAL_287c2e88_4_k_cu_62e02c9c4cuda3std3__48in_placeE[1];
.global .align 1 .b8 _ZN34_INTERNAL_287c2e88_4_k_cu_62e02c9c4cuda3std3__420unreachable_sentinelE[1];
.global .align 1 .b8 _ZN34_INTERNAL_287c2e88_4_k_cu_62e02c9c4cuda3std3__47nulloptE[1];
.global .align 1 .b8 _ZN34_INTERNAL_287c2e88_4_k_cu_62e02c9c4cuda3std3__48unexpectE[1];
.global .align 1 .b8 _ZN34_INTERNAL_287c2e88_4_k_cu_62e02c9c4cuda3std6ranges3__45__cpo4swapE[1];
.global .align 1 .b8 _ZN34_INTERNAL_287c2e88_4_k_cu_62e02c9c4cuda3std6ranges3__45__cpo9iter_moveE[1];
.global .align 1 .b8 _ZN34_INTERNAL_287c2e88_4_k_cu_62e02c9c4cuda3std6ranges3__45__cpo5beginE[1];
.global .align 1 .b8 _ZN34_INTERNAL_287c2e88_4_k_cu_62e02c9c4cuda3std6ranges3__45__cpo3endE[1];
.global .align 1 .b8 _ZN34_INTERNAL_287c2e88_4_k_cu_62e02c9c4cuda3std6ranges3__45__cpo6cbeginE[1];
.global .align 1 .b8 _ZN34_INTERNAL_287c2e88_4_k_cu_62e02c9c4cuda3std6ranges3__45__cpo4cendE[1];
.global .align 1 .b8 _ZN34_INTERNAL_287c2e88_4_k_cu_62e02c9c4cuda3std6ranges3__45__cpo7advanceE[1];
.global .align 1 .b8 _ZN34_INTERNAL_287c2e88_4_k_cu_62e02c9c4cuda3std6ranges3__45__cpo9iter_swapE[1];
.global .align 1 .b8 _ZN34_INTERNAL_287c2e88_4_k_cu_62e02c9c4cuda3std6ranges3__45__cpo4nextE[1];
.global .align 1 .b8 _ZN34_INTERNAL_287c2e88_4_k_cu_62e02c9c4cuda3std6ranges3__45__cpo4prevE[1];
.global .align 1 .b8 _ZN34_INTERNAL_287c2e88_4_k_cu_62e02c9c4cuda3std6ranges3__45__cpo4dataE[1];
.global .align 1 .b8 _ZN34_INTERNAL_287c2e88_4_k_cu_62e02c9c4cuda3std6ranges3__45__cpo5cdataE[1];
.global .align 1 .b8 _ZN34_INTERNAL_287c2e88_4_k_cu_62e02c9c4cuda3std6ranges3__45__cpo4sizeE[1];
.global .align 1 .b8 _ZN34_INTERNAL_287c2e88_4_k_cu_62e02c9c4cuda3std6ranges3__45__cpo5ssizeE[1];
.global .align 1 .b8 _ZN34_INTERNAL_287c2e88_4_k_cu_62e02c9c4cuda3std6ranges3__45__cpo8distanceE[1];
.global .align 1 .b8 _ZN34_INTERNAL_287c2e88_4_k_cu_62e02c9c6thrust24THRUST_300001_SM_1000_NS8cuda_cub3parE[1];
.global .align 1 .b8 _ZN34_INTERNAL_287c2e88_4_k_cu_62e02c9c6thrust24THRUST_300001_SM_1000_NS8cuda_cub10par_nosyncE[1];
.global .align 1 .b8 _ZN34_INTERNAL_287c2e88_4_k_cu_62e02c9c6thrust24THRUST_300001_SM_1000_NS6system6detail10sequential3seqE[1];
.global .align 1 .b8 _ZN34_INTERNAL_287c2e88_4_k_cu_62e02c9c6thrust24THRUST_300001_SM_1000_NS12placeholders2_1E[1];
.global .align 1 .b8 _ZN34_INTERNAL_287c2e88_4_k_cu_62e02c9c6thrust24THRUST_300001_SM_1000_NS12placeholders2_2E[1];
.global .align 1 .b8 _ZN34_INTERNAL_287c2e88_4_k_cu_62e02c9c6thrust24THRUST_300001_SM_1000_NS12placeholders2_3E[1];
.global .align 1 .b8 _ZN34_INTERNAL_287c2e88_4_k_cu_62e02c9c6thrust24THRUST_300001_SM_1000_NS12placeholders2_4E[1];
.global .align 1 .b8 _ZN34_INTERNAL_287c2e88_4_k_cu_62e02c9c6thrust24THRUST_300001_SM_1000_NS12placeholders2_5E[1];
.global .align 1 .b8 _ZN34_INTERNAL_287c2e88_4_k_cu_62e02c9c6thrust24THRUST_300001_SM_1000_NS12placeholders2_6E[1];
.global .align 1 .b8 _ZN34_INTERNAL_287c2e88_4_k_cu_62e02c9c6thrust24THRUST_300001_SM_1000_NS12placeholders2_7E[1];
.global .align 1 .b8 _ZN34_INTERNAL_287c2e88_4_k_cu_62e02c9c6thrust24THRUST_300001_SM_1000_NS12placeholders2_8E[1];
.global .align 1 .b8 _ZN34_INTERNAL_287c2e88_4_k_cu_62e02c9c6thrust24THRUST_300001_SM_1000_NS12placeholders2_9E[1];
.global .align 1 .b8 _ZN34_INTERNAL_287c2e88_4_k_cu_62e02c9c6thrust24THRUST_300001_SM_1000_NS12placeholders3_10E[1];
.global .align 1 .b8 _ZN34_INTERNAL_287c2e88_4_k_cu_62e02c9c6thrust24THRUST_300001_SM_1000_NS3seqE[1];

.visible .entry _Z23exp_subtract_max_kernelPKfPffi(
	.param .u64 .ptr .align 1 _Z23exp_subtract_max_kernelPKfPffi_param_0,
	.param .u64 .ptr .align 1 _Z23exp_subtract_max_kernelPKfPffi_param_1,
	.param .f32 _Z23exp_subtract_max_kernelPKfPffi_param_2,
	.param .u32 _Z23exp_subtract_max_kernelPKfPffi_param_3
)
{
	.reg .pred 	%p<2>;
	.reg .b32 	%r<8>;
	.reg .b32 	%f<16>;
	.reg .b64 	%rd<8>;

	ld.param.u64 	%rd1, [_Z23exp_subtract_max_kernelPKfPffi_param_0];
	ld.param.u64 	%rd2, [_Z23exp_subtract_max_kernelPKfPffi_param_1];
	ld.param.f32 	%f1, [_Z23exp_subtract_max_kernelPKfPffi_param_2];
	ld.param.u32 	%r2, [_Z23exp_subtract_max_kernelPKfPffi_param_3];
	mov.u32 	%r3, %ctaid.x;
	mov.u32 	%r4, %ntid.x;
	mov.u32 	%r5, %tid.x;
	mad.lo.s32 	%r1, %r3, %r4, %r5;
	setp.ge.s32 	%p1, %r1, %r2;
	@%p1 bra 	$L__BB0_2;
	cvta.to.global.u64 	%rd3, %rd1;
	cvta.to.global.u64 	%rd4, %rd2;
	mul.wide.s32 	%rd5, %r1, 4;
	add.s64 	%rd6, %rd3, %rd5;
	ld.global.f32 	%f2, [%rd6];
	sub.f32 	%f3, %f2, %f1;
	fma.rn.f32 	%f4, %f3, 0f3BBB989D, 0f3F000000;
	cvt.sat.f32.f32 	%f5, %f4;
	mov.f32 	%f6, 0f4B400001;
	mov.f32 	%f7, 0f437C0000;
	fma.rm.f32 	%f8, %f5, %f7, %f6;
	add.f32 	%f9, %f8, 0fCB40007F;
	neg.f32 	%f10, %f9;
	fma.rn.f32 	%f11, %f3, 0f3FB8AA3B, %f10;
	fma.rn.f32 	%f12, %f3, 0f32A57060, %f11;
	mov.b32 	%r6, %f8;
	shl.b32 	%r7, %r6, 23;
	mov.b32 	%f13, %r7;
	ex2.approx.ftz.f32 	%f14, %f12;
	mul.f32 	%f15, %f14, %f13;
	add.s64 	%rd7, %rd4, %rd5;
	st.global.f32 	[%rd7], %f15;
$L__BB0_2:
	ret;

}
	// .globl	_Z16normalize_kernelPffi
.visible .entry _Z16normalize_kernelPffi(
	.param .u64 .ptr .align 1 _Z16normalize_kernelPffi_param_0,
	.param .f32 _Z16normalize_kernelPffi_param_1,
	.param .u32 _Z16normalize_kernelPffi_param_2
)
{
	.reg .pred 	%p<2>;
	.reg .b32 	%r<6>;
	.reg .b32 	%f<4>;
	.reg .b64 	%rd<5>;

	ld.param.u64 	%rd1, [_Z16normalize_kernelPffi_param_0];
	ld.param.f32 	%f1, [_Z16normalize_kernelPffi_param_1];
	ld.param.u32 	%r2, [_Z16normalize_kernelPffi_param_2];
	mov.u32 	%r3, %ctaid.x;
	mov.u32 	%r4, %ntid.x;
	mov.u32 	%r5, %tid.x;
	mad.lo.s32 	%r1, %r3, %r4, %r5;
	setp.ge.s32 	%p1, %r1, %r2;
	@%p1 bra 	$L__BB1_2;
	cvta.to.global.u64 	%rd2, %rd1;
	mul.wide.s32 	%rd3, %r1, 4;
	add.s64 	%rd4, %rd2, %rd3;
	ld.global.f32 	%f2, [%rd4];
	div.rn.f32 	%f3, %f2, %f1;
	st.global.f32 	[%rd4], %f3;
$L__BB1_2:
	ret;

}
	// .globl	_ZN3cub18CUB_300001_SM_10006detail11EmptyKernelIvEEvv
.visible .entry _ZN3cub18CUB_300001_SM_10006detail11EmptyKernelIvEEvv()
{


	ret;

}
	// .globl	_ZN3cub18CUB_300001_SM_10006detail6reduce28DeviceReduceSingleTileKernelINS2_10policy_hubIfjN4cuda3__47maximumIfEEE10Policy1000EN6thrust24THRUST_300001_SM_1000_NS10device_ptrIKfEEPfjS8_ffNS5_3std3__410__identityEEEvT0_T1_T2_T3_T4_T6_
.visible .entry _ZN3cub18CUB_300001_SM_10006detail6reduce28DeviceReduceSingleTileKernelINS2_10policy_hubIfjN4cuda3__47maximumIfEEE10Policy1000EN6thrust24THRUST_300001_SM_1000_NS10device_ptrIKfEEPfjS8_ffNS5_3std3__410__identityEEEvT0_T1_T2_T3_T4_T6_(
	.param .align 8 .b8 _ZN3cub18CUB_300001_SM_10006detail6reduce28DeviceReduceSingleTileKernelINS2_10policy_hubIfjN4cuda3__47maximumIfEEE10Policy1000EN6thrust24THRUST_300001_SM_1000_NS10device_ptrIKfEEPfjS8_ffNS5_3std3__410__identityEEEvT0_T1_T2_T3_T4_T6__param_0[8],
	.param .u64 .ptr .align 1 _ZN3cub18CUB_300001_SM_10006detail6reduce28DeviceReduceSingleTileKernelINS2_10policy_hubIfjN4cuda3__47maximumIfEEE10Policy1000EN6thrust24THRUST_300001_SM_1000_NS10device_ptrIKfEEPfjS8_ffNS5_3std3__410__identityEEEvT0_T1_T2_T3_T4_T6__param_1,
	.param .u32 _ZN3cub18CUB_300001_SM_10006detail6reduce28DeviceReduceSingleTileKernelINS2_10policy_hubIfjN4cuda3__47maximumIfEEE10Policy1000EN6thrust24THRUST_300001_SM_1000_NS10device_ptrIKfEEPfjS8_ffNS5_3std3__410__identityEEEvT0_T1_T2_T3_T4_T6__param_2,
	.param .align 1 .b8 _ZN3cub18CUB_300001_SM_10006detail6reduce28DeviceReduceSingleTileKernelINS2_10policy_hubIfjN4cuda3__47maximumIfEEE10Policy1000EN6thrust24THRUST_300001_SM_1000_NS10device_ptrIKfEEPfjS8_ffNS5_3std3__410__identityEEEvT0_T1_T2_T3_T4_T6__param_3[1],
	.param .f32 _ZN3cub18CUB_300001_SM_10006detail6reduce28DeviceReduceSingleTileKernelINS2_10policy_hubIfjN4cuda3__47maximumIfEEE10Policy1000EN6thrust24THRUST_300001_SM_1000_NS10device_ptrIKfEEPfjS8_ffNS5_3std3__410__identityEEEvT0_T1_T2_T3_T4_T6__param_4,
	.param .align 1 .b8 _ZN3cub18CUB_300001_SM_10006detail6reduce28DeviceReduceSingleTileKernelINS2_10policy_hubIfjN4cuda3__47maximumIfEEE10Policy1000EN6thrust24THRUST_300001_SM_1000_NS10device_ptrIKfEEPfjS8_ffNS5_3std3__410__identityEEEvT0_T1_T2_T3_T4_T6__param_5[1]
)
.maxntid 256
.minnctapersm 1
{
	.reg .pred 	%p<185>;
	.reg .b32 	%r<211>;
	.reg .b32 	%f<341>;
	.reg .b64 	%rd<84>;
	// demoted variable
	.shared .align 4 .b8 _ZZN3cub18CUB_300001_SM_10006detail6reduce28DeviceReduceSingleTileKernelINS2_10policy_hubIfjN4cuda3__47maximumIfEEE10Policy1000EN6thrust24THRUST_300001_SM_1000_NS10device_ptrIKfEEPfjS8_ffNS5_3std3__410__identityEEEvT0_T1_T2_T3_T4_T6_E12temp_storage[44];
	ld.param.u64 	%rd9, [_ZN3cub18CUB_300001_SM_10006detail6reduce28DeviceReduceSingleTileKernelINS2_10policy_hubIfjN4cuda3__47maximumIfEEE10Policy1000EN6thrust24THRUST_300001_SM_1000_NS10device_ptrIKfEEPfjS8_ffNS5_3std3__410__identityEEEvT0_T1_T2_T3_T4_T6__param_0];
	ld.param.u64 	%rd10, [_ZN3cub18CUB_300001_SM_10006detail6reduce28DeviceReduceSingleTileKernelINS2_10policy_hubIfjN4cuda3__47maximumIfEEE10Policy1000EN6thrust24THRUST_300001_SM_1000_NS10device_ptrIKfEEPfjS8_ffNS5_3std3__410__identityEEEvT0_T1_T2_T3_T4_T6__param_1];
	ld.param.u32 	%r51, [_ZN3cub18CUB_300001_SM_10006detail6reduce28DeviceReduceSingleTileKernelINS2_10policy_hubIfjN4cuda3__47maximumIfEEE10Policy1000EN6thrust24THRUST_300001_SM_1000_NS10device_ptrIKfEEPfjS8_ffNS5_3std3__410__identityEEEvT0_T1_T2_T3_T4_T6__param_2];
	ld.param.f32 	%f42, [_ZN3cub18CUB_300001_SM_10006detail6reduce28DeviceReduceSingleTileKernelINS2_10policy_hubIfjN4cuda3__47maximumIfEEE10Policy1000EN6thrust24THRUST_300001_SM_1000_NS10device_ptrIKfEEPfjS8_ffNS5_3std3__410__identityEEEvT0_T1_T2_T3_T4_T6__param_4];
	cvta.to.global.u64 	%rd1, %rd10;
	setp.ne.s32 	%p1, %r51, 0;
	@%p1 bra 	$L__BB3_3;
	mov.u32 	%r193, %tid.x;
	setp.ne.s32 	%p184, %r193, 0;
	@%p184 bra 	$L__BB3_52;
	st.global.f32 	[%rd1], %f42;
	bra.uni 	$L__BB3_52;
$L__BB3_3:
	cvta.to.global.u64 	%rd2, %rd9;
	setp.gt.u32 	%p2, %r51, 4095;
	@%p2 bra 	$L__BB3_28;
	mov.u32 	%r1, %tid.x;
	setp.ge.u32 	%p96, %r1, %r51;
	mov.f32 	%f328, 0f00000000;
	mov.u32 	%r197, %r1;
	@%p96 bra 	$L__BB3_6;
	mul.wide.u32 	%rd73, %r1, 4;
	add.s64 	%rd74, %rd2, %rd73;
	ld.global.f32 	%f328, [%rd74];
	add.s32 	%r197, %r1, 256;
$L__BB3_6:
	setp.ge.u32 	%p97, %r197, %r51;
	@%p97 bra 	$L__BB3_19;
	not.b32 	%r120, %r197;
	add.s32 	%r121, %r51, %r120;
	shr.u32 	%r122, %r121, 8;
	add.s32 	%r4, %r122, 1;
	and.b32  	%r5, %r4, 15;
	setp.lt.u32 	%p98, %r121, 3840;
	@%p98 bra 	$L__BB3_10;
	and.b32  	%r123, %r4, 33554416;
	neg.s32 	%r195, %r123;
	mul.wide.u32 	%rd75, %r197, 4;
	add.s64 	%rd76, %rd75, %rd2;
	add.s64 	%rd82, %rd76, 8192;
$L__BB3_9:
	.pragma "nounroll";
	ld.global.f32 	%f189, [%rd82+-8192];
	setp.lt.f32 	%p99, %f328, %f189;
	selp.f32 	%f190, %f189, %f328, %p99;
	ld.global.f32 	%f191, [%rd82+-7168];
	setp.lt.f32 	%p100, %f190, %f191;
	selp.f32 	%f192, %f191, %f190, %p100;
	ld.global.f32 	%f193, [%rd82+-6144];
	setp.lt.f32 	%p101, %f192, %f193;
	selp.f32 	%f194, %f193, %f192, %p101;
	ld.global.f32 	%f195, [%rd82+-5120];
	setp.lt.f32 	%p102, %f194, %f195;
	selp.f32 	%f196, %f195, %f194, %p102;
	ld.global.f32 	%f197, [%rd82+-4096];
	setp.lt.f32 	%p103, %f196, %f197;
	selp.f32 	%f198, %f197, %f196, %p103;
	ld.global.f32 	%f199, [%rd82+-3072];
	setp.lt.f32 	%p104, %f198, %f199;
	selp.f32 	%f200, %f199, %f198, %p104;
	ld.global.f32 	%f201, [%rd82+-2048];
	setp.lt.f32 	%p105, %f200, %f201;
	selp.f32 	%f202, %f201, %f200, %p105;
	ld.global.f32 	%f203, [%rd82+-1024];
	setp.lt.f32 	%p106, %f202, %f203;
	selp.f32 	%f204, %f203, %f202, %p106;
	ld.global.f32 	%f205, [%rd82];
	setp.lt.f32 	%p107, %f204, %f205;
	selp.f32 	%f206, %f205, %f204, %p107;
	ld.global.f32 	%f207, [%rd82+1024];
	setp.lt.f32 	%p108, %f206, %f207;
	selp.f32 	%f208, %f207, %f206, %p108;
	ld.global.f32 	%f209, [%rd82+2048];
	setp.lt.f32 	%p109, %f208, %f209;
	selp.f32 	%f210, %f209, %f208, %p109;
	ld.global.f32 	%f211, [%rd82+3072];
	setp.lt.f32 	%p110, %f210, %f211;
	selp.f32 	%f212, %f211, %f210, %p110;
	ld.global.f32 	%f213, [%rd82+4096];
	setp.lt.f32 	%p111, %f212, %f213;
	selp.f32 	%f214, %f213, %f212, %p111;
	ld.global.f32 	%f215, [%rd82+5120];
	setp.lt.f32 	%p112, %f214, %f215;
	selp.f32 	%f216, %f215, %f214, %p112;
	ld.global.f32 	%f217, [%rd82+6144];
	setp.lt.f32 	%p113, %f216, %f217;
	selp.f32 	%f218, %f217, %f216, %p113;
	ld.global.f32 	%f219, [%rd82+7168];
	setp.lt.f32 	%p114, %f218, %f219;
	selp.f32 	%f328, %f219, %f218, %p114;
	add.s32 	%r197, %r197, 4096;
	add.s32 	%r195, %r195, 16;
	add.s64 	%rd82, %rd82, 16384;
	setp.ne.s32 	%p115, %r195, 0;
	@%p115 bra 	$L__BB3_9;
$L__BB3_10:
	setp.eq.s32 	%p116, %r5, 0;
	@%p116 bra 	$L__BB3_19;
	and.b32  	%r12, %r4, 7;
	setp.lt.u32 	%p117, %r5, 8;
	@%p117 bra 	$L__BB3_13;
	mul.wide.u32 	%rd77, %r197, 4;
	add.s64 	%rd78, %rd2, %rd77;
	ld.global.f32 	%f221, [%rd78];
	setp.lt.f32 	%p118, %f328, %f221;
	selp.f32 	%f222, %f221, %f328, %p118;
	ld.global.f32 	%f223, [%rd78+1024];
	setp.lt.f32 	%p119, %f222, %f223;
	selp.f32 	%f224, %f223, %f222, %p119;
	ld.global.f32 	%f225, [%rd78+2048];
	setp.lt.f32 	%p120, %f224, %f225;
	selp.f32 	%f226, %f225, %f224, %p120;
	ld.global.f32 	%f227, [%rd78+3072];
	setp.lt.f32 	%p121, %f226, %f227;
	selp.f32 	%f228, %f227, %f226, %p121;
	ld.global.f32 	%f229, [%rd78+4096];
	setp.lt.f32 	%p122, %f228, %f229;
	selp.f32 	%f230, %f229, %f228, %p122;
	ld.global.f32 	%f231, [%rd78+5120];
	setp.lt.f32 	%p123, %f230, %f231;
	selp.f32 	%f232, %f231, %f230, %p123;
	ld.global.f32 	%f233, [%rd78+6144];
	setp.lt.f32 	%p124, %f232, %f233;
	selp.f32 	%f234, %f233, %f232, %p124;
	ld.global.f32 	%f235, [%rd78+7168];
	setp.lt.f32 	%p125, %f234, %f235;
	selp.f32 	%f328, %f235, %f234, %p125;
	add.s32 	%r197, %r197, 2048;
$L__BB3_13:
	setp.eq.s32 	%p126, %r12, 0;
	@%p126 bra 	$L__BB3_19;
	and.b32  	%r15, %r4, 3;
	setp.lt.u32 	%p127, %r12, 4;
	@%p127 bra 	$L__BB3_16;
	mul.wide.u32 	%rd79, %r197, 4;
	add.s64 	%rd80, %rd2, %rd79;
	ld.global.f32 	%f237, [%rd80];
	setp.lt.f32 	%p128, %f328, %f237;
	selp.f32 	%f238, %f237, %f328, %p128;
	ld.global.f32 	%f239, [%rd80+1024];
	setp.lt.f32 	%p129, %f238, %f239;
	selp.f32 	%f240, %f239, %f238, %p129;
	ld.global.f32 	%f241, [%rd80+2048];
	setp.lt.f32 	%p130, %f240, %f241;
	selp.f32 	%f242, %f241, %f240, %p130;
	ld.global.f32 	%f243, [%rd80+3072];
	setp.lt.f32 	%p131, %f242, %f243;
	selp.f32 	%f328, %f243, %f242, %p131;
	add.s32 	%r197, %r197, 1024;
$L__BB3_16:
	setp.eq.s32 	%p132, %r15, 0;
	@%p132 bra 	$L__BB3_19;
	mul.wide.u32 	%rd81, %r197, 4;
	add.s64 	%rd83, %rd2, %rd81;
	neg.s32 	%r200, %r15;
$L__BB3_18:
	.pragma "nounroll";
	ld.global.f32 	%f244, [%rd83];
	setp.lt.f32 	%p133, %f328, %f244;
	selp.f32 	%f328, %f244, %f328, %p133;
	add.s64 	%rd83, %rd83, 1024;
	add.s32 	%r200, %r200, 1;
	setp.ne.s32 	%p134, %r200, 0;
	@%p134 bra 	$L__BB3_18;
$L__BB3_19:
	setp.lt.u32 	%p135, %r51, 256;
	@%p135 bra 	$L__BB3_24;
	// begin inline asm
	mov.u32 %r162, %laneid;
	// end inline asm
	mov.b32 	%r164, %f328;
	mov.b32 	%r165, 1;
	mov.b32 	%r186, 31;
	mov.b32 	%r187, -1;
	// begin inline asm
	shfl.sync.down.b32 %r163, %r164, %r165, %r186, %r187;
	// end inline asm
	mov.b32 	%f292, %r163;
	setp.gt.s32 	%p163, %r162, 30;
	setp.lt.f32 	%p164, %f328, %f292;
	selp.f32 	%f293, %f292, %f328, %p164;
	selp.f32 	%f294, %f328, %f293, %p163;
	mov.b32 	%r169, %f294;
	mov.b32 	%r170, 2;
	// begin inline asm
	shfl.sync.down.b32 %r168, %r169, %r170, %r186, %r187;
	// end inline asm
	mov.b32 	%f295, %r168;
	setp.gt.s32 	%p165, %r162, 29;
	setp.lt.f32 	%p166, %f294, %f295;
	selp.f32 	%f296, %f295, %f294, %p166;
	selp.f32 	%f297, %f294, %f296, %p165;
	mov.b32 	%r174, %f297;
	mov.b32 	%r175, 4;
	// begin inline asm
	shfl.sync.down.b32 %r173, %r174, %r175, %r186, %r187;
	// end inline asm
	mov.b32 	%f298, %r173;
	setp.gt.s32 	%p167, %r162, 27;
	setp.lt.f32 	%p168, %f297, %f298;
	selp.f32 	%f299, %f298, %f297, %p168;
	selp.f32 	%f300, %f297, %f299, %p167;
	mov.b32 	%r179, %f300;
	mov.b32 	%r180, 8;
	// begin inline asm
	shfl.sync.down.b32 %r178, %r179, %r180, %r186, %r187;
	// end inline asm
	mov.b32 	%f301, %r178;
	setp.gt.s32 	%p169, %r162, 23;
	setp.lt.f32 	%p170, %f300, %f301;
	selp.f32 	%f302, %f301, %f300, %p170;
	selp.f32 	%f303, %f300, %f302, %p169;
	mov.b32 	%r184, %f303;
	mov.b32 	%r185, 16;
	// begin inline asm
	shfl.sync.down.b32 %r183, %r184, %r185, %r186, %r187;
	// end inline asm
	mov.b32 	%f304, %r183;
	setp.gt.s32 	%p171, %r162, 15;
	setp.lt.f32 	%p172, %f303, %f304;
	selp.f32 	%f16, %f304, %f303, %p172;
	selp.f32 	%f340, %f303, %f16, %p171;
	setp.ne.s32 	%p173, %r162, 0;
	@%p173 bra 	$L__BB3_22;
	shr.u32 	%r188, %r1, 3;
	and.b32  	%r189, %r188, 124;
	mov.u32 	%r190, _ZZN3cub18CUB_300001_SM_10006detail6reduce28DeviceReduceSingleTileKernelINS2_10policy_hubIfjN4cuda3__47maximumIfEEE10Policy1000EN6thrust24THRUST_300001_SM_1000_NS10device_ptrIKfEEPfjS8_ffNS5_3std3__410__identityEEEvT0_T1_T2_T3_T4_T6_E12temp_storage;
	add.s32 	%r191, %r190, %r189;
	st.shared.f32 	[%r191+8], %f16;
$L__BB3_22:
	bar.sync 	0;
	setp.ne.s32 	%p174, %r1, 0;
	@%p174 bra 	$L__BB3_50;
	ld.shared.f32 	%f305, [_ZZN3cub18CUB_300001_SM_10006detail6reduce28DeviceReduceSingleTileKernelINS2_10policy_hubIfjN4cuda3__47maximumIfEEE10Policy1000EN6thrust24THRUST_300001_SM_1000_NS10device_ptrIKfEEPfjS8_ffNS5_3std3__410__identityEEEvT0_T1_T2_T3_T4_T6_E12temp_storage+12];
	setp.lt.f32 	%p175, %f340, %f305;
	selp.f32 	%f306, %f305, %f340, %p175;
	ld.shared.f32 	%f307, [_ZZN3cub18CUB_300001_SM_10006detail6reduce28DeviceReduceSingleTileKernelINS2_10policy_hubIfjN4cuda3__47maximumIfEEE10Policy1000EN6thrust24THRUST_300001_SM_1000_NS10device_ptrIKfEEPfjS8_ffNS5_3std3__410__identityEEEvT0_T1_T2_T3_T4_T6_E12temp_storage+16];
	setp.lt.f32 	%p176, %f306, %f307;
	selp.f32 	%f308, %f307, %f306, %p176;
	ld.shared.f32 	%f309, [_ZZN3cub18CUB_300001_SM_10006detail6reduce28DeviceReduceSingleTileKernelINS2_10policy_hubIfjN4cuda3__47maximumIfEEE10Policy1000EN6thrust24THRUST_300001_SM_1000_NS10device_ptrIKfEEPfjS8_ffNS5_3std3__410__identityEEEvT0_T1_T2_T3_T4_T6_E12temp_storage+20];
	setp.lt.f32 	%p177, %f308, %f309;
	selp.f32 	%f310, %f309, %f308, %p177;
	ld.shared.f32 	%f311, [_ZZN3cub18CUB_300001_SM_10006detail6reduce28DeviceReduceSingleTileKernelINS2_10policy_hubIfjN4cuda3__47maximumIfEEE10Policy1000EN6thrust24THRUST_300001_SM_1000_NS10device_ptrIKfEEPfjS8_ffNS5_3std3__410__identityEEEvT0_T1_T2_T3_T4_T6_E12temp_storage+24];
	setp.lt.f32 	%p178, %f310, %f311;
	selp.f32 	%f312, %f311, %f310, %p178;
	ld.shared.f32 	%f313, [_ZZN3cub18CUB_300001_SM_10006detail6reduce28DeviceReduceSingleTileKernelINS2_10policy_hubIfjN4cuda3__47maximumIfEEE10Policy1000EN6thrust24THRUST_300001_SM_1000_NS10device_ptrIKfEEPfjS8_ffNS5_3std3__410__identityEEEvT0_T1_T2_T3_T4_T6_E12temp_storage+28];
	setp.lt.f32 	%p179, %f312, %f313;
	selp.f32 	%f314, %f313, %f312, %p179;
	ld.shared.f32 	%f315, [_ZZN3cub18CUB_300001_SM_10006detail6reduce28DeviceReduceSingleTileKernelINS2_10policy_hubIfjN4cuda3__47maximumIfEEE10Policy1000EN6thrust24THRUST_300001_SM_1000_NS10device_ptrIKfEEPfjS8_ffNS5_3std3__410__identityEEEvT0_T1_T2_T3_T4_T6_E12temp_storage+32];
	setp.lt.f32 	%p180, %f314, %f315;
	selp.f32 	%f316, %f315, %f314, %p180;
	ld.shared.f32 	%f317, [_ZZN3cub18CUB_300001_SM_10006detail6reduce28DeviceReduceSingleTileKernelINS2_10policy_hubIfjN4cuda3__47maximumIfEEE10Policy1000EN6thrust24THRUST_300001_SM_1000_NS10device_ptrIKfEEPfjS8_ffNS5_3std3__410__identityEEEvT0_T1_T2_T3_T4_T6_E12temp_storage+36];
	setp.lt.f32 	%p181, %f316, %f317;
	selp.f32 	%f340, %f317, %f316, %p181;
	bra.uni 	$L__BB3_50;
$L__BB3_24:
	// begin inline asm
	mov.u32 %r124, %laneid;
	// end inline asm
	and.b32  	%r150, %r1, 992;
	add.s32 	%r151, %r150, 32;
	setp.gt.u32 	%p136, %r151, %r51;
	not.b32 	%r152, %r150;
	add.s32 	%r153, %r51, %r152;
	selp.b32 	%r148, %r153, 31, %p136;
	mov.b32 	%r126, %f328;
	mov.b32 	%r127, 1;
	mov.b32 	%r149, -1;
	// begin inline asm
	shfl.sync.down.b32 %r125, %r126, %r127, %r148, %r149;
	// end inline asm
	mov.b32 	%f245, %r125;
	setp.lt.s32 	%p137, %r124, %r148;
	setp.lt.f32 	%p138, %f328, %f245;
	selp.f32 	%f246, %f245, %f328, %p138;
	selp.f32 	%f247, %f246, %f328, %p137;
	mov.b32 	%r131, %f247;
	mov.b32 	%r132, 2;
	// begin inline asm
	shfl.sync.down.b32 %r130, %r131, %r132, %r148, %r149;
	// end inline asm
	mov.b32 	%f248, %r130;
	add.s32 	%r154, %r124, 2;
	setp.gt.s32 	%p139, %r154, %r148;
	setp.lt.f32 	%p140, %f247, %f248;
	selp.f32 	%f249, %f248, %f247, %p140;
	selp.f32 	%f250, %f247, %f249, %p139;
	mov.b32 	%r136, %f250;
	mov.b32 	%r137, 4;
	// begin inline asm
	shfl.sync.down.b32 %r135, %r136, %r137, %r148, %r149;
	// end inline asm
	mov.b32 	%f251, %r135;
	add.s32 	%r155, %r124, 4;
	setp.gt.s32 	%p141, %r155, %r148;
	setp.lt.f32 	%p142, %f250, %f251;
	selp.f32 	%f252, %f251, %f250, %p142;
	selp.f32 	%f253, %f250, %f252, %p141;
	mov.b32 	%r141, %f253;
	mov.b32 	%r142, 8;
	// begin inline asm
	shfl.sync.down.b32 %r140, %r141, %r142, %r148, %r149;
	// end inline asm
	mov.b32 	%f254, %r140;
	add.s32 	%r156, %r124, 8;
	setp.gt.s32 	%p143, %r156, %r148;
	setp.lt.f32 	%p144, %f253, %f254;
	selp.f32 	%f255, %f254, %f253, %p144;
	selp.f32 	%f256, %f253, %f255, %p143;
	mov.b32 	%r146, %f256;
	mov.b32 	%r147, 16;
	// begin inline asm
	shfl.sync.down.b32 %r145, %r146, %r147, %r148, %r149;
	// end inline asm
	mov.b32 	%f257, %r145;
	add.s32 	%r157, %r124, 16;
	setp.gt.s32 	%p145, %r157, %r148;
	setp.lt.f32 	%p146, %f256, %f257;
	selp.f32 	%f258, %f257, %f256, %p146;
	selp.f32 	%f340, %f256, %f258, %p145;
	setp.ne.s32 	%p147, %r124, 0;
	@%p147 bra 	$L__BB3_26;
	shr.u32 	%r158, %r1, 3;
	and.b32  	%r159, %r158, 124;
	mov.u32 	%r160, _ZZN3cub18CUB_300001_SM_10006detail6reduce28DeviceReduceSingleTileKernelINS2_10policy_hubIfjN4cuda3__47maximumIfEEE10Policy1000EN6thrust24THRUST_300001_SM_1000_NS10device_ptrIKfEEPfjS8_ffNS5_3std3__410__identityEEEvT0_T1_T2_T3_T4_T6_E12temp_storage;
	add.s32 	%r161, %r160, %r159;
	st.shared.f32 	[%r161+8], %f340;
$L__BB3_26:
	bar.sync 	0;
	setp.ne.s32 	%p148, %r1, 0;
	@%p148 bra 	$L__BB3_50;
	setp.gt.u32 	%p149, %r51, 32;
	ld.shared.f32 	%f259, [_ZZN3cub18CUB_300001_SM_10006detail6reduce28DeviceReduceSingleTileKernelINS2_10policy_hubIfjN4cuda3__47maximumIfEEE10Policy1000EN6thrust24THRUST_300001_SM_1000_NS10device_ptrIKfEEPfjS8_ffNS5_3std3__410__identityEEEvT0_T1_T2_T3_T4_T6_E12temp_storage+12];
	setp.lt.f32 	%p150, %f340, %f259;
	selp.f32 	%f261, %f259, %f340, %p150;
	selp.f32 	%f262, %f261, %f340, %p149;
	setp.gt.u32 	%p151, %r51, 64;
	ld.shared.f32 	%f264, [_ZZN3cub18CUB_300001_SM_10006detail6reduce28DeviceReduceSingleTileKernelINS2_10policy_hubIfjN4cuda3__47maximumIfEEE10Policy1000EN6thrust24THRUST_300001_SM_1000_NS10device_ptrIKfEEPfjS8_ffNS5_3std3__410__identityEEEvT0_T1_T2_T3_T4_T6_E12temp_storage+16];
	setp.lt.f32 	%p152, %f262, %f264;
	selp.f32 	%f266, %f264, %f262, %p152;
	selp.f32 	%f267, %f266, %f262, %p151;
	setp.gt.u32 	%p153, %r51, 96;
	ld.shared.f32 	%f269, [_ZZN3cub18CUB_300001_SM_10006detail6reduce28DeviceReduceSingleTileKernelINS2_10policy_hubIfjN4cuda3__47maximumIfEEE10Policy1000EN6thrust24THRUST_300001_SM_1000_NS10device_ptrIKfEEPfjS8_ffNS5_3std3__410__identityEEEvT0_T1_T2_T3_T4_T6_E12temp_storage+20];
	setp.lt.f32 	%p154, %f267, %f269;
	selp.f32 	%f271, %f269, %f267, %p154;
	selp.f32 	%f272, %f271, %f267, %p153;
	setp.gt.u32 	%p155, %r51, 128;
	ld.shared.f32 	%f274, [_ZZN3cub18CUB_300001_SM_10006detail6reduce28DeviceReduceSingleTileKernelINS2_10policy_hubIfjN4cuda3__47maximumIfEEE10Policy1000EN6thrust24THRUST_300001_SM_1000_NS10device_ptrIKfEEPfjS8_ffNS5_3std3__410__identityEEEvT0_T1_T2_T3_T4_T6_E12temp_storage+24];
	setp.lt.f32 	%p156, %f272, %f274;
	selp.f32 	%f276, %f274, %f272, %p156;
	selp.f32 	%f277, %f276, %f272, %p155;
	setp.gt.u32 	%p157, %r51, 160;
	ld.shared.f32 	%f279, [_ZZN3cub18CUB_300001_SM_10006detail6reduce28DeviceReduceSingleTileKernelINS2_10policy_hubIfjN4cuda3__47maximumIfEEE10Policy1000EN6thrust24THRUST_300001_SM_1000_NS10device_ptrIKfEEPfjS8_ffNS5_3std3__410__identityEEEvT0_T1_T2_T3_T4_T6_E12temp_storage+28];
	setp.lt.f32 	%p158, %f277, %f279;
	selp.f32 	%f281, %f279, %f277, %p158;
	selp.f32 	%f282, %f281, %f277, %p157;
	setp.gt.u32 	%p159, %r51, 192;
	ld.shared.f32 	%f284, [_ZZN3cub18CUB_300001_SM_10006detail6reduce28DeviceReduceSingleTileKernelINS2_10policy_hubIfjN4cuda3__47maximumIfEEE10Policy1000EN6thrust24THRUST_300001_SM_1000_NS10device_ptrIKfEEPfjS8_ffNS5_3std3__410__identityEEEvT0_T1_T2_T3_T4_T6_E12temp_storage+32];
	setp.lt.f32 	%p160, %f282, %f284;
	selp.f32 	%f286, %f284, %f282, %p160;
	selp.f32 	%f287, %f286, %f282, %p159;
	setp.gt.u32 	%p161, %r51, 224;
	ld.shared.f32 	%f289, [_ZZN3cub18CUB_300001_SM_10006detail6reduce28DeviceReduceSingleTileKernelINS2_10policy_hubIfjN4cuda3__47maximumIfEEE10Policy1000EN6thrust24THRUST_300001_SM_1000_NS10device_ptrIKfEEPfjS8_ffNS5_3std3__410__identityEEEvT0_T1_T2_T3_T4_T6_E12temp_storage+36];
	setp.lt.f32 	%p162, %f287, %f289;
	selp.f32 	%f291, %f289, %f287, %p162;
	selp.f32 	%f340, %f291, %f287, %p161;
	bra.uni 	$L__BB3_50;
$L__BB3_28:
	mov.u32 	%r21, %tid.x;
	mul.wide.u32 	%rd11, %r21, 4;
	add.s64 	%rd12, %rd2, %rd11;
	ld.global.f32 	%f43, [%rd12];
	ld.global.f32 	%f44, [%rd12+1024];
	ld.global.f32 	%f45, [%rd12+2048];
	ld.global.f32 	%f46, [%rd12+3072];
	ld.global.f32 	%f47, [%rd12+4096];
	ld.global.f32 	%f48, [%rd12+5120];
	ld.global.f32 	%f49, [%rd12+6144];
	ld.global.f32 	%f50, [%rd12+7168];
	ld.global.f32 	%f51, [%rd12+8192];
	ld.global.f32 	%f52, [%rd12+9216];
	ld.global.f32 	%f53, [%rd12+10240];
	ld.global.f32 	%f54, [%rd12+11264];
	ld.global.f32 	%f55, [%rd12+12288];
	ld.global.f32 	%f56, [%rd12+13312];
	ld.global.f32 	%f57, [%rd12+14336];
	ld.global.f32 	%f58, [%rd12+15360];
	setp.lt.f32 	%p3, %f43, %f44;
	selp.f32 	%f59, %f44, %f43, %p3;
	setp.lt.f32 	%p4, %f45, %f46;
	selp.f32 	%f60, %f46, %f45, %p4;
	setp.lt.f32 	%p5, %f47, %f48;
	selp.f32 	%f61, %f48, %f47, %p5;
	setp.lt.f32 	%p6, %f49, %f50;
	selp.f32 	%f62, %f50, %f49, %p6;
	setp.lt.f32 	%p7, %f51, %f52;
	selp.f32 	%f63, %f52, %f51, %p7;
	setp.lt.f32 	%p8, %f53, %f54;
	selp.f32 	%f64, %f54, %f53, %p8;
	setp.lt.f32 	%p9, %f55, %f56;
	selp.f32 	%f65, %f56, %f55, %p9;
	setp.lt.f32 	%p10, %f57, %f58;
	selp.f32 	%f66, %f58, %f57, %p10;
	setp.lt.f32 	%p11, %f59, %f60;
	selp.f32 	%f67, %f60, %f59, %p11;
	setp.lt.f32 	%p12, %f61, %f62;
	selp.f32 	%f68, %f62, %f61, %p12;
	setp.lt.f32 	%p13, %f63, %f64;
	selp.f32 	%f69, %f64, %f63, %p13;
	setp.lt.f32 	%p14, %f65, %f66;
	selp.f32 	%f70, %f66, %f65, %p14;
	setp.lt.f32 	%p15, %f67, %f68;
	selp.f32 	%f71, %f68, %f67, %p15;
	setp.lt.f32 	%p16, %f69, %f70;
	selp.f32 	%f72, %f70, %f69, %p16;
	setp.lt.f32 	%p17, %f71, %f72;
	selp.f32 	%f339, %f72, %f71, %p17;
	add.s32 	%r22, %r51, -4096;
	setp.lt.u32 	%p18, %r22, 4096;
	mov.b32 	%r202, 4096;
	@%p18 bra 	$L__BB3_32;
	mov.b32 	%r202, 4096;
$L__BB3_30:
	add.s32 	%r54, %r21, %r202;
	mul.wide.u32 	%rd13, %r54, 4;
	add.s64 	%rd14, %rd2, %rd13;
	ld.global.f32 	%f73, [%rd14];
	ld.global.f32 	%f74, [%rd14+1024];
	ld.global.f32 	%f75, [%rd14+2048];
	ld.global.f32 	%f76, [%rd14+3072];
	ld.global.f32 	%f77, [%rd14+4096];
	ld.global.f32 	%f78, [%rd14+5120];
	ld.global.f32 	%f79, [%rd14+6144];
	ld.global.f32 	%f80, [%rd14+7168];
	ld.global.f32 	%f81, [%rd14+8192];
	ld.global.f32 	%f82, [%rd14+9216];
	ld.global.f32 	%f83, [%rd14+10240];
	ld.global.f32 	%f84, [%rd14+11264];
	ld.global.f32 	%f85, [%rd14+12288];
	ld.global.f32 	%f86, [%rd14+13312];
	ld.global.f32 	%f87, [%rd14+14336];
	ld.global.f32 	%f88, [%rd14+15360];
	setp.lt.f32 	%p19, %f339, %f73;
	selp.f32 	%f89, %f73, %f339, %p19;
	setp.lt.f32 	%p20, %f74, %f75;
	selp.f32 	%f90, %f75, %f74, %p20;
	setp.lt.f32 	%p21, %f76, %f77;
	selp.f32 	%f91, %f77, %f76, %p21;
	setp.lt.f32 	%p22, %f78, %f79;
	selp.f32 	%f92, %f79, %f78, %p22;
	setp.lt.f32 	%p23, %f80, %f81;
	selp.f32 	%f93, %f81, %f80, %p23;
	setp.lt.f32 	%p24, %f82, %f83;
	selp.f32 	%f94, %f83, %f82, %p24;
	setp.lt.f32 	%p25, %f84, %f85;
	selp.f32 	%f95, %f85, %f84, %p25;
	setp.lt.f32 	%p26, %f86, %f87;
	selp.f32 	%f96, %f87, %f86, %p26;
	setp.lt.f32 	%p27, %f89, %f90;
	selp.f32 	%f97, %f90, %f89, %p27;
	setp.lt.f32 	%p28, %f91, %f92;
	selp.f32 	%f98, %f92, %f91, %p28;
	setp.lt.f32 	%p29, %f93, %f94;
	selp.f32 	%f99, %f94, %f93, %p29;
	setp.lt.f32 	%p30, %f95, %f96;
	selp.f32 	%f100, %f96, %f95, %p30;
	setp.lt.f32 	%p31, %f97, %f98;
	selp.f32 	%f101, %f98, %f97, %p31;
	setp.lt.f32 	%p32, %f99, %f100;
	selp.f32 	%f102, %f100, %f99, %p32;
	setp.lt.f32 	%p33, %f101, %f102;
	selp.f32 	%f103, %f102, %f101, %p33;
	setp.lt.f32 	%p34, %f103, %f88;
	selp.f32 	%f339, %f88, %f103, %p34;
	sub.s32 	%r55, %r51, %r202;
	setp.lt.u32 	%p35, %r55, 4096;
	@%p35 bra 	$L__BB3_46;
	add.s32 	%r202, %r202, 4096;
	setp.le.u32 	%p36, %r202, %r22;
	@%p36 bra 	$L__BB3_30;
$L__BB3_32:
	setp.le.u32 	%p37, %r51, %r202;
	sub.s32 	%r56, %r51, %r202;
	setp.ge.s32 	%p38, %r21, %r56;
	or.pred  	%p39, %p37, %p38;
	@%p39 bra 	$L__BB3_46;
	not.b32 	%r58, %r21;
	add.s32 	%r59, %r51, %r58;
	sub.s32 	%r60, %r59, %r202;
	shr.u32 	%r61, %r60, 8;
	add.s32 	%r26, %r61, 1;
	and.b32  	%r27, %r26, 15;
	setp.lt.u32 	%p40, %r60, 3840;
	mov.u32 	%r207, %r21;
	@%p40 bra 	$L__BB3_37;
	or.b32  	%r205, %r21, 2048;
	add.s32 	%r204, %r21, %r202;
	and.b32  	%r62, %r26, 33554416;
	neg.s32 	%r203, %r62;
$L__BB3_35:
	.pragma "nounroll";
	mul.wide.u32 	%rd15, %r204, 4;
	add.s64 	%rd16, %rd2, %rd15;
	ld.global.f32 	%f105, [%rd16];
	setp.lt.f32 	%p41, %f339, %f105;
	selp.f32 	%f106, %f105, %f339, %p41;
	add.s32 	%r63, %r204, 256;
	mul.wide.u32 	%rd17, %r63, 4;
	add.s64 	%rd18, %rd2, %rd17;
	ld.global.f32 	%f107, [%rd18];
	setp.lt.f32 	%p42, %f106, %f107;
	selp.f32 	%f108, %f107, %f106, %p42;
	add.s32 	%r64, %r204, 512;
	mul.wide.u32 	%rd19, %r64, 4;
	add.s64 	%rd20, %rd2, %rd19;
	ld.global.f32 	%f109, [%rd20];
	setp.lt.f32 	%p43, %f108, %f109;
	selp.f32 	%f110, %f109, %f108, %p43;
	add.s32 	%r65, %r204, 768;
	mul.wide.u32 	%rd21, %r65, 4;
	add.s64 	%rd22, %rd2, %rd21;
	ld.global.f32 	%f111, [%rd22];
	setp.lt.f32 	%p44, %f110, %f111;
	selp.f32 	%f112, %f111, %f110, %p44;
	add.s32 	%r66, %r204, 1024;
	mul.wide.u32 	%rd23, %r66, 4;
	add.s64 	%rd24, %rd2, %rd23;
	ld.global.f32 	%f113, [%rd24];
	setp.lt.f32 	%p45, %f112, %f113;
	selp.f32 	%f114, %f113, %f112, %p45;
	add.s32 	%r67, %r204, 1280;
	mul.wide.u32 	%rd25, %r67, 4;
	add.s64 	%rd26, %rd2, %rd25;
	ld.global.f32 	%f115, [%rd26];
	setp.lt.f32 	%p46, %f114, %f115;
	selp.f32 	%f116, %f115, %f114, %p46;
	add.s32 	%r68, %r204, 1536;
	mul.wide.u32 	%rd27, %r68, 4;
	add.s64 	%rd28, %rd2, %rd27;
	ld.global.f32 	%f117, [%rd28];
	setp.lt.f32 	%p47, %f116, %f117;
	selp.f32 	%f118, %f117, %f116, %p47;
	add.s32 	%r69, %r204, 1792;
	mul.wide.u32 	%rd29, %r69, 4;
	add.s64 	%rd30, %rd2, %rd29;
	ld.global.f32 	%f119, [%rd30];
	setp.lt.f32 	%p48, %f118, %f119;
	selp.f32 	%f120, %f119, %f118, %p48;
	add.s32 	%r70, %r204, 2048;
	mul.wide.u32 	%rd31, %r70, 4;
	add.s64 	%rd32, %rd2, %rd31;
	ld.global.f32 	%f121, [%rd32];
	setp.lt.f32 	%p49, %f120, %f121;
	selp.f32 	%f122, %f121, %f120, %p49;
	add.s32 	%r71, %r204, 2304;
	mul.wide.u32 	%rd33, %r71, 4;
	add.s64 	%rd34, %rd2, %rd33;
	ld.global.f32 	%f123, [%rd34];
	setp.lt.f32 	%p50, %f122, %f123;
	selp.f32 	%f124, %f123, %f122, %p50;
	add.s32 	%r72, %r204, 2560;
	mul.wide.u32 	%rd35, %r72, 4;
	add.s64 	%rd36, %rd2, %rd35;
	ld.global.f32 	%f125, [%rd36];
	setp.lt.f32 	%p51, %f124, %f125;
	selp.f32 	%f126, %f125, %f124, %p51;
	add.s32 	%r73, %r204, 2816;
	mul.wide.u32 	%rd37, %r73, 4;
	add.s64 	%rd38, %rd2, %rd37;
	ld.global.f32 	%f127, [%rd38];
	setp.lt.f32 	%p52, %f126, %f127;
	selp.f32 	%f128, %f127, %f126, %p52;
	add.s32 	%r74, %r204, 3072;
	mul.wide.u32 	%rd39, %r74, 4;
	add.s64 	%rd40, %rd2, %rd39;
	ld.global.f32 	%f129, [%rd40];
	setp.lt.f32 	%p53, %f128, %f129;
	selp.f32 	%f130, %f129, %f128, %p53;
	add.s32 	%r75, %r204, 3328;
	mul.wide.u32 	%rd41, %r75, 4;
	add.s64 	%rd42, %rd2, %rd41;
	ld.global.f32 	%f131, [%rd42];
	setp.lt.f32 	%p54, %f130, %f131;
	selp.f32 	%f132, %f131, %f130, %p54;
	add.s32 	%r76, %r204, 3584;
	mul.wide.u32 	%rd43, %r76, 4;
	add.s64 	%rd44, %rd2, %rd43;
	ld.global.f32 	%f133, [%rd44];
	setp.lt.f32 	%p55, %f132, %f133;
	selp.f32 	%f134, %f133, %f132, %p55;
	add.s32 	%r77, %r204, 3840;
	mul.wide.u32 	%rd45, %r77, 4;
	add.s64 	%rd46, %rd2, %rd45;
	ld.global.f32 	%f135, [%rd46];
	setp.lt.f32 	%p56, %f134, %f135;
	selp.f32 	%f339, %f135, %f134, %p56;
	add.s32 	%r205, %r205, 4096;
	add.s32 	%r204, %r204, 4096;
	add.s32 	%r203, %r203, 16;
	setp.ne.s32 	%p57, %r203, 0;
	@%p57 bra 	$L__BB3_35;
	add.s32 	%r207, %r205, -2048;
$L__BB3_37:
	setp.eq.s32 	%p58, %r27, 0;
	@%p58 bra 	$L__BB3_46;
	and.b32  	%r39, %r26, 7;
	setp.lt.u32 	%p59, %r27, 8;
	@%p59 bra 	$L__BB3_40;
	add.s32 	%r78, %r207, %r202;
	mul.wide.u32 	%rd47, %r78, 4;
	add.s64 	%rd48, %rd2, %rd47;
	ld.global.f32 	%f137, [%rd48];
	setp.lt.f32 	%p60, %f339, %f137;
	selp.f32 	%f138, %f137, %f339, %p60;
	add.s32 	%r79, %r78, 256;
	mul.wide.u32 	%rd49, %r79, 4;
	add.s64 	%rd50, %rd2, %rd49;
	ld.global.f32 	%f139, [%rd50];
	setp.lt.f32 	%p61, %f138, %f139;
	selp.f32 	%f140, %f139, %f138, %p61;
	add.s32 	%r80, %r78, 512;
	mul.wide.u32 	%rd51, %r80, 4;
	add.s64 	%rd52, %rd2, %rd51;
	ld.global.f32 	%f141, [%rd52];
	setp.lt.f32 	%p62, %f140, %f141;
	selp.f32 	%f142, %f141, %f140, %p62;
	add.s32 	%r81, %r78, 768;
	mul.wide.u32 	%rd53, %r81, 4;
	add.s64 	%rd54, %rd2, %rd53;
	ld.global.f32 	%f143, [%rd54];
	setp.lt.f32 	%p63, %f142, %f143;
	selp.f32 	%f144, %f143, %f142, %p63;
	add.s32 	%r82, %r78, 1024;
	mul.wide.u32 	%rd55, %r82, 4;
	add.s64 	%rd56, %rd2, %rd55;
	ld.global.f32 	%f145, [%rd56];
	setp.lt.f32 	%p64, %f144, %f145;
	selp.f32 	%f146, %f145, %f144, %p64;
	add.s32 	%r83, %r78, 1280;
	mul.wide.u32 	%rd57, %r83, 4;
	add.s64 	%rd58, %rd2, %rd57;
	ld.global.f32 	%f147, [%rd58];
	setp.lt.f32 	%p65, %f146, %f147;
	selp.f32 	%f148, %f147, %f146, %p65;
	add.s32 	%r84, %r78, 1536;
	mul.wide.u32 	%rd59, %r84, 4;
	add.s64 	%rd60, %rd2, %rd59;
	ld.global.f32 	%f149, [%rd60];
	setp.lt.f32 	%p66, %f148, %f149;
	selp.f32 	%f150, %f149, %f148, %p66;
	add.s32 	%r85, %r78, 1792;
	mul.wide.u32 	%rd61, %r85, 4;
	add.s64 	%rd62, %rd2, %rd61;
	ld.global.f32 	%f151, [%rd62];
	setp.lt.f32 	%p67, %f150, %f151;
	selp.f32 	%f339, %f151, %f150, %p67;
	add.s32 	%r207, %r207, 2048;
$L__BB3_40:
	setp.eq.s32 	%p68, %r39, 0;
	@%p68 bra 	$L__BB3_46;
	and.b32  	%r42, %r26, 3;
	setp.lt.u32 	%p69, %r39, 4;
	@%p69 bra 	$L__BB3_43;
	add.s32 	%r86, %r207, %r202;
	mul.wide.u32 	%rd63, %r86, 4;
	add.s64 	%rd64, %rd2, %rd63;
	ld.global.f32 	%f153, [%rd64];
	setp.lt.f32 	%p70, %f339, %f153;
	selp.f32 	%f154, %f153, %f339, %p70;
	add.s32 	%r87, %r86, 256;
	mul.wide.u32 	%rd65, %r87, 4;
	add.s64 	%rd66, %rd2, %rd65;
	ld.global.f32 	%f155, [%rd66];
	setp.lt.f32 	%p71, %f154, %f155;
	selp.f32 	%f156, %f155, %f154, %p71;
	add.s32 	%r88, %r86, 512;
	mul.wide.u32 	%rd67, %r88, 4;
	add.s64 	%rd68, %rd2, %rd67;
	ld.global.f32 	%f157, [%rd68];
	setp.lt.f32 	%p72, %f156, %f157;
	selp.f32 	%f158, %f157, %f156, %p72;
	add.s32 	%r89, %r86, 768;
	mul.wide.u32 	%rd69, %r89, 4;
	add.s64 	%rd70, %rd2, %rd69;
	ld.global.f32 	%f159, [%rd70];
	setp.lt.f32 	%p73, %f158, %f159;
	selp.f32 	%f339, %f159, %f158, %p73;
	add.s32 	%r207, %r207, 1024;
$L__BB3_43:
	setp.eq.s32 	%p74, %r42, 0;
	@%p74 bra 	$L__BB3_46;
	add.s32 	%r210, %r207, %r202;
	neg.s32 	%r209, %r42;
$L__BB3_45:
	.pragma "nounroll";
	mul.wide.u32 	%rd71, %r210, 4;
	add.s64 	%rd72, %rd2, %rd71;
	ld.global.f32 	%f160, [%rd72];
	setp.lt.f32 	%p75, %f339, %f160;
	selp.f32 	%f339, %f160, %f339, %p75;
	add.s32 	%r210, %r210, 256;
	add.s32 	%r209, %r209, 1;
	setp.ne.s32 	%p76, %r209, 0;
	@%p76 bra 	$L__BB3_45;
$L__BB3_46:
	// begin inline asm
	mov.u32 %r90, %laneid;
	// end inline asm
	mov.b32 	%r92, %f339;
	mov.b32 	%r93, 1;
	mov.b32 	%r114, 31;
	mov.b32 	%r115, -1;
	// begin inline asm
	shfl.sync.down.b32 %r91, %r92, %r93, %r114, %r115;
	// end inline asm
	mov.b32 	%f161, %r91;
	setp.gt.s32 	%p77, %r90, 30;
	setp.lt.f32 	%p78, %f339, %f161;
	selp.f32 	%f162, %f161, %f339, %p78;
	selp.f32 	%f163, %f339, %f162, %p77;
	mov.b32 	%r97, %f163;
	mov.b32 	%r98, 2;
	// begin inline asm
	shfl.sync.down.b32 %r96, %r97, %r98, %r114, %r115;
	// end inline asm
	mov.b32 	%f164, %r96;
	setp.gt.s32 	%p79, %r90, 29;
	setp.lt.f32 	%p80, %f163, %f164;
	selp.f32 	%f165, %f164, %f163, %p80;
	selp.f32 	%f166, %f163, %f165, %p79;
	mov.b32 	%r102, %f166;
	mov.b32 	%r103, 4;
	// begin inline asm
	shfl.sync.down.b32 %r101, %r102, %r103, %r114, %r115;
	// end inline asm
	mov.b32 	%f167, %r101;
	setp.gt.s32 	%p81, %r90, 27;
	setp.lt.f32 	%p82, %f166, %f167;
	selp.f32 	%f168, %f167, %f166, %p82;
	selp.f32 	%f169, %f166, %f168, %p81;
	mov.b32 	%r107, %f169;
	mov.b32 	%r108, 8;
	// begin inline asm
	shfl.sync.down.b32 %r106, %r107, %r108, %r114, %r115;
	// end inline asm
	mov.b32 	%f170, %r106;
	setp.gt.s32 	%p83, %r90, 23;
	setp.lt.f32 	%p84, %f169, %f170;
	selp.f32 	%f171, %f170, %f169, %p84;
	selp.f32 	%f172, %f169, %f171, %p83;
	mov.b32 	%r112, %f172;
	mov.b32 	%r113, 16;
	// begin inline asm
	shfl.sync.down.b32 %r111, %r112, %r113, %r114, %r115;
	// end inline asm
	mov.b32 	%f173, %r111;
	setp.gt.s32 	%p85, %r90, 15;
	setp.lt.f32 	%p86, %f172, %f173;
	selp.f32 	%f38, %f173, %f172, %p86;
	selp.f32 	%f340, %f172, %f38, %p85;
	setp.ne.s32 	%p87, %r90, 0;
	@%p87 bra 	$L__BB3_48;
	shr.u32 	%r116, %r21, 3;
	and.b32  	%r117, %r116, 124;
	mov.u32 	%r118, _ZZN3cub18CUB_300001_SM_10006detail6reduce28DeviceReduceSingleTileKernelINS2_10policy_hubIfjN4cuda3__47maximumIfEEE10Policy1000EN6thrust24THRUST_300001_SM_1000_NS10device_ptrIKfEEPfjS8_ffNS5_3std3__410__identityEEEvT0_T1_T2_T3_T4_T6_E12temp_storage;
	add.s32 	%r119, %r118, %r117;
	st.shared.f32 	[%r119+8], %f38;
$L__BB3_48:
	bar.sync 	0;
	setp.ne.s32 	%p88, %r21, 0;
	@%p88 bra 	$L__BB3_50;
	ld.shared.f32 	%f174, [_ZZN3cub18CUB_300001_SM_10006detail6reduce28DeviceReduceSingleTileKernelINS2_10policy_hubIfjN4cuda3__47maximumIfEEE10Policy1000EN6thrust24THRUST_300001_SM_1000_NS10device_ptrIKfEEPfjS8_ffNS5_3std3__410__identityEEEvT0_T1_T2_T3_T4_T6_E12temp_storage+12];
	setp.lt.f32 	%p89, %f340, %f174;
	selp.f32 	%f175, %f174, %f340, %p89;
	ld.shared.f32 	%f176, [_ZZN3cub18CUB_300001_SM_10006detail6reduce28DeviceReduceSingleTileKernelINS2_10policy_hubIfjN4cuda3__47maximumIfEEE10Policy1000EN6thrust24THRUST_300001_SM_1000_NS10device_ptrIKfEEPfjS8_ffNS5_3std3__410__identityEEEvT0_T1_T2_T3_T4_T6_E12temp_storage+16];
	setp.lt.f32 	%p90, %f175, %f176;
	selp.f32 	%f177, %f176, %f175, %p90;
	ld.shared.f32 	%f178, [_ZZN3cub18CUB_300001_SM_10006detail6reduce28DeviceReduceSingleTileKernelINS2_10policy_hubIfjN4cuda3__47maximumIfEEE10Policy1000EN6thrust24THRUST_300001_SM_1000_NS10device_ptrIKfEEPfjS8_ffNS5_3std3__410__identityEEEvT0_T1_T2_T3_T4_T6_E12temp_storage+20];
	setp.lt.f32 	%p91, %f177, %f178;
	selp.f32 	%f179, %f178, %f177, %p91;
	ld.shared.f32 	%f180, [_ZZN3cub18CUB_300001_SM_10006detail6reduce28DeviceReduceSingleTileKernelINS2_10policy_hubIfjN4cuda3__47maximumIfEEE10Policy1000EN6thrust24THRUST_300001_SM_1000_NS10device_ptrIKfEEPfjS8_ffNS5_3std3__410__identityEEEvT0_T1_T2_T3_T4_T6_E12temp_storage+24];
	setp.lt.f32 	%p92, %f179, %f180;
	selp.f32 	%f181, %f180, %f179, %p92;
	ld.shared.f32 	%f182, [_ZZN3cub18CUB_300001_SM_10006detail6reduce28DeviceReduceSingleTileKernelINS2_10policy_hubIfjN4cuda3__47maximumIfEEE10Policy1000EN6thrust24THRUST_300001_SM_1000_NS10device_ptrIKfEEPfjS8_ffNS5_3std3__410__identityEEEvT0_T1_T2_T3_T4_T6_E12temp_storage+28];
	setp.lt.f32 	%p93, %f181, %f182;
	selp.f32 	%f183, %f182, %f181, %p93;
	ld.shared.f32 	%f184, [_ZZN3cub18CUB_300001_SM_10006detail6reduce28DeviceReduceSingleTileKernelINS2_10policy_hubIfjN4cuda3__47maximumIfEEE10Policy1000EN6thrust24THRUST_300001_SM_1000_NS10device_ptrIKfEEPfjS8_ffNS5_3std3__410__identityEEEvT0_T1_T2_T3_T4_T6_E12temp_storage+32];
	setp.lt.f32 	%p94, %f183, %f184;
	selp.f32 	%f185, %f184, %f183, %p94;
	ld.shared.f32 	%f186, [_ZZN3cub18CUB_300001_SM_10006detail6reduce28DeviceReduceSingleTileKernelINS2_10policy_hubIfjN4cuda3__47maximumIfEEE10Policy1000EN6thrust24THRUST_300001_SM_1000_NS10device_ptrIKfEEPfjS8_ffNS5_3std3__410__identityEEEvT0_T1_T2_T3_T4_T6_E12temp_storage+36];
	setp.lt.f32 	%p95, %f185, %f186;
	selp.f32 	%f340, %f186, %f185, %p95;
$L__BB3_50:
	mov.u32 	%r192, %tid.x;
	setp.ne.s32 	%p182, %r192, 0;
	@%p182 bra 	$L__BB3_52;
	setp.lt.f32 	%p183, %f42, %f340;
	selp.f32 	%f318, %f340, %f42, %p183;
	st.global.f32 	[%rd1], %f318;
$L__BB3_52:
	ret;

}
	// .globl	_ZN3cub18CUB_300001_SM_10006detail6reduce18DeviceReduceKernelINS2_10policy_hubIfjN4cuda3__47maximumIfEEE10Policy1000EN6thrust24THRUST_300001_SM_1000_NS10device_ptrIKfEEjS8_fNS5_3std3__410__identityEEEvT0_PT3_T1_NS0_13GridEvenShareISM_EET2_T4_
.visible .entry _ZN3cub18CUB_300001_SM_10006detail6reduce18DeviceReduceKernelINS2_10policy_hubIfjN4cuda3__47maximumIfEEE10Policy1000EN6thrust24THRUST_300001_SM_1000_NS10device_ptrIKfEEjS8_fNS5_3std3__410__identityEEEvT0_PT3_T1_NS0_13GridEvenShareISM_EET2_T4_(
	.param .align 8 .b8 _ZN3cub18CUB_300001_SM_10006detail6reduce18DeviceReduceKernelINS2_10policy_hubIfjN4cuda3__47maximumIfEEE10Policy1000EN6thrust24THRUST_300001_SM_1000_NS10device_ptrIKfEEjS8_fNS5_3std3__410__identityEEEvT0_PT3_T1_NS0_13GridEvenShareISM_EET2_T4__param_0[8],
	.param .u64 .ptr .align 1 _ZN3cub18CUB_300001_SM_10006detail6reduce18DeviceReduceKernelINS2_10policy_hubIfjN4cuda3__47maximumIfEEE10Policy1000EN6thrust24THRUST_300001_SM_1000_NS10device_ptrIKfEEjS8_fNS5_3std3__410__identityEEEvT0_PT3_T1_NS0_13GridEvenShareISM_EET2_T4__param_1,
	.param .u32 _ZN3cub18CUB_300001_SM_10006detail6reduce18DeviceReduceKernelINS2_10policy_hubIfjN4cuda3__47maximumIfEEE10Policy1000EN6thrust24THRUST_300001_SM_1000_NS10device_ptrIKfEEjS8_fNS5_3std3__410__identityEEEvT0_PT3_T1_NS0_13GridEvenShareISM_EET2_T4__param_2,
	.param .align 4 .b8 _ZN3cub18CUB_300001_SM_10006detail6reduce18DeviceReduceKernelINS2_10policy_hubIfjN4cuda3__47maximumIfEEE10Policy1000EN6thrust24THRUST_300001_SM_1000_NS10device_ptrIKfEEjS8_fNS5_3std3__410__identityEEEvT0_PT3_T1_NS0_13GridEvenShareISM_EET2_T4__param_3[40],
	.param .align 1 .b8 _ZN3cub18CUB_300001_SM_10006detail6reduce18DeviceReduceKernelINS2_10policy_hubIfjN4cuda3__47maximumIfEEE10Policy1000EN6thrust24THRUST_300001_SM_1000_NS10device_ptrIKfEEjS8_fNS5_3std3__410__identityEEEvT0_PT3_T1_NS0_13GridEvenShareISM_EET2_T4__param_4[1],
	.param .align 1 .b8 _ZN3cub18CUB_300001_SM_10006detail6reduce18DeviceReduceKernelINS2_10policy_hubIfjN4cuda3__47maximumIfEEE10Policy1000EN6thrust24THRUST_300001_SM_1000_NS10device_ptrIKfEEjS8_fNS5_3std3__410__identityEEEvT0_PT3_T1_NS0_13GridEvenShareISM_EET2_T4__param_5[1]
)
.maxntid 256
{
	.reg .pred 	%p<182>;
	.reg .b16 	%rs<4>;
	.reg .b32 	%r<279>;
	.reg .b32 	%f<337>;
	.reg .b64 	%rd<130>;
	// demoted variable
	.shared .align 4 .b8 _ZZN3cub18CUB_300001_SM_10006detail6reduce18DeviceReduceKernelINS2_10policy_hubIfjN4cuda3__47maximumIfEEE10Policy1000EN6thrust24THRUST_300001_SM_1000_NS10device_ptrIKfEEjS8_fNS5_3std3__410__identityEEEvT0_PT3_T1_NS0_13GridEvenShareISM_EET2_T4_E12temp_storage[44];
	ld.param.u32 	%r1, [_ZN3cub18CUB_300001_SM_10006detail6reduce18DeviceReduceKernelINS2_10policy_hubIfjN4cuda3__47maximumIfEEE10Policy1000EN6thrust24THRUST_300001_SM_1000_NS10device_ptrIKfEEjS8_fNS5_3std3__410__identityEEEvT0_PT3_T1_NS0_13GridEvenShareISM_EET2_T4__param_3+20];
	ld.param.u32 	%r2, [_ZN3cub18CUB_300001_SM_10006detail6reduce18DeviceReduceKernelINS2_10policy_hubIfjN4cuda3__47maximumIfEEE10Policy1000EN6thrust24THRUST_300001_SM_1000_NS10device_ptrIKfEEjS8_fNS5_3std3__410__identityEEEvT0_PT3_T1_NS0_13GridEvenShareISM_EET2_T4__param_3+24];
	ld.param.u64 	%rd3, [_ZN3cub18CUB_300001_SM_10006detail6reduce18DeviceReduceKernelINS2_10policy_hubIfjN4cuda3__47maximumIfEEE10Policy1000EN6thrust24THRUST_300001_SM_1000_NS10device_ptrIKfEEjS8_fNS5_3std3__410__identityEEEvT0_PT3_T1_NS0_13GridEvenShareISM_EET2_T4__param_0];
	cvta.to.global.u64 	%rd1, %rd3;
	mov.u32 	%r3, %ctaid.x;
	shl.b32 	%r4, %r2, 12;
	shl.b32 	%r270, %r3, 12;
	sub.s32 	%r6, %r1, %r270;
	setp.gt.u32 	%p1, %r6, 4095;
	@%p1 bra 	$L__BB4_26;
	mov.u32 	%r7, %tid.x;
	setp.ge.u32 	%p95, %r7, %r6;
	mov.f32 	%f325, 0f00000000;
	mov.u32 	%r261, %r7;
	@%p95 bra 	$L__BB4_3;
	add.s32 	%r155, %r270, %r7;
	mul.wide.u32 	%rd66, %r155, 4;
	add.s64 	%rd67, %rd1, %rd66;
	ld.global.f32 	%f325, [%rd67];
	add.s32 	%r261, %r7, 256;
$L__BB4_3:
	setp.ge.u32 	%p96, %r261, %r6;
	@%p96 bra 	$L__BB4_17;
	not.b32 	%r156, %r261;
	add.s32 	%r157, %r1, %r156;
	sub.s32 	%r158, %r157, %r270;
	shr.u32 	%r159, %r158, 8;
	add.s32 	%r10, %r159, 1;
	and.b32  	%r11, %r10, 15;
	setp.lt.u32 	%p97, %r158, 3840;
	@%p97 bra 	$L__BB4_8;
	or.b32  	%r260, %r261, 2048;
	add.s32 	%r259, %r261, %r270;
	and.b32  	%r160, %r10, 33554416;
	neg.s32 	%r258, %r160;
$L__BB4_6:
	.pragma "nounroll";
	mul.wide.u32 	%rd68, %r259, 4;
	add.s64 	%rd69, %rd1, %rd68;
	ld.global.f32 	%f187, [%rd69];
	setp.lt.f32 	%p98, %f325, %f187;
	selp.f32 	%f188, %f187, %f325, %p98;
	add.s32 	%r161, %r259, 256;
	mul.wide.u32 	%rd70, %r161, 4;
	add.s64 	%rd71, %rd1, %rd70;
	ld.global.f32 	%f189, [%rd71];
	setp.lt.f32 	%p99, %f188, %f189;
	selp.f32 	%f190, %f189, %f188, %p99;
	add.s32 	%r162, %r259, 512;
	mul.wide.u32 	%rd72, %r162, 4;
	add.s64 	%rd73, %rd1, %rd72;
	ld.global.f32 	%f191, [%rd73];
	setp.lt.f32 	%p100, %f190, %f191;
	selp.f32 	%f192, %f191, %f190, %p100;
	add.s32 	%r163, %r259, 768;
	mul.wide.u32 	%rd74, %r163, 4;
	add.s64 	%rd75, %rd1, %rd74;
	ld.global.f32 	%f193, [%rd75];
	setp.lt.f32 	%p101, %f192, %f193;
	selp.f32 	%f194, %f193, %f192, %p101;
	add.s32 	%r164, %r259, 1024;
	mul.wide.u32 	%rd76, %r164, 4;
	add.s64 	%rd77, %rd1, %rd76;
	ld.global.f32 	%f195, [%rd77];
	setp.lt.f32 	%p102, %f194, %f195;
	selp.f32 	%f196, %f195, %f194, %p102;
	add.s32 	%r165, %r259, 1280;
	mul.wide.u32 	%rd78, %r165, 4;
	add.s64 	%rd79, %rd1, %rd78;
	ld.global.f32 	%f197, [%rd79];
	setp.lt.f32 	%p103, %f196, %f197;
	selp.f32 	%f198, %f197, %f196, %p103;
	add.s32 	%r166, %r259, 1536;
	mul.wide.u32 	%rd80, %r166, 4;
	add.s64 	%rd81, %rd1, %rd80;
	ld.global.f32 	%f199, [%rd81];
	setp.lt.f32 	%p104, %f198, %f199;
	selp.f32 	%f200, %f199, %f198, %p104;
	add.s32 	%r167, %r259, 1792;
	mul.wide.u32 	%rd82, %r167, 4;
	add.s64 	%rd83, %rd1, %rd82;
	ld.global.f32 	%f201, [%rd83];
	setp.lt.f32 	%p105, %f200, %f201;
	selp.f32 	%f202, %f201, %f200, %p105;
	add.s32 	%r168, %r259, 2048;
	mul.wide.u32 	%rd84, %r168, 4;
	add.s64 	%rd85, %rd1, %rd84;
	ld.global.f32 	%f203, [%rd85];
	setp.lt.f32 	%p106, %f202, %f203;
	selp.f32 	%f204, %f203, %f202, %p106;
	add.s32 	%r169, %r259, 2304;
	mul.wide.u32 	%rd86, %r169, 4;
	add.s64 	%rd87, %rd1, %rd86;
	ld.global.f32 	%f205, [%rd87];
	setp.lt.f32 	%p107, %f204, %f205;
	selp.f32 	%f206, %f205, %f204, %p107;
	add.s32 	%r170, %r259, 2560;
	mul.wide.u32 	%rd88, %r170, 4;
	add.s64 	%rd89, %rd1, %rd88;
	ld.global.f32 	%f207, [%rd89];
	setp.lt.f32 	%p108, %f206, %f207;
	selp.f32 	%f208, %f207, %f206, %p108;
	add.s32 	%r171, %r259, 2816;
	mul.wide.u32 	%rd90, %r171, 4;
	add.s64 	%rd91, %rd1, %rd90;
	ld.global.f32 	%f209, [%rd91];
	setp.lt.f32 	%p109, %f208, %f209;
	selp.f32 	%f210, %f209, %f208, %p109;
	add.s32 	%r172, %r259, 3072;
	mul.wide.u32 	%rd92, %r172, 4;
	add.s64 	%rd93, %rd1, %rd92;
	ld.global.f32 	%f211, [%rd93];
	setp.lt.f32 	%p110, %f210, %f211;
	selp.f32 	%f212, %f211, %f210, %p110;
	add.s32 	%r173, %r259, 3328;
	mul.wide.u32 	%rd94, %r173, 4;
	add.s64 	%rd95, %rd1, %rd94;
	ld.global.f32 	%f213, [%rd95];
	setp.lt.f32 	%p111, %f212, %f213;
	selp.f32 	%f214, %f213, %f212, %p111;
	add.s32 	%r174, %r259, 3584;
	mul.wide.u32 	%rd96, %r174, 4;
	add.s64 	%rd97, %rd1, %rd96;
	ld.global.f32 	%f215, [%rd97];
	setp.lt.f32 	%p112, %f214, %f215;
	selp.f32 	%f216, %f215, %f214, %p112;
	add.s32 	%r175, %r259, 3840;
	mul.wide.u32 	%rd98, %r175, 4;
	add.s64 	%rd99, %rd1, %rd98;
	ld.global.f32 	%f217, [%rd99];
	setp.lt.f32 	%p113, %f216, %f217;
	selp.f32 	%f325, %f217, %f216, %p113;
	add.s32 	%r260, %r260, 4096;
	add.s32 	%r259, %r259, 4096;
	add.s32 	%r258, %r258, 16;
	setp.ne.s32 	%p114, %r258, 0;
	@%p114 bra 	$L__BB4_6;
	add.s32 	%r261, %r260, -2048;
$L__BB4_8:
	setp.eq.s32 	%p115, %r11, 0;
	@%p115 bra 	$L__BB4_17;
	and.b32  	%r23, %r10, 7;
	setp.lt.u32 	%p116, %r11, 8;
	@%p116 bra 	$L__BB4_11;
	add.s32 	%r176, %r270, %r261;
	mul.wide.u32 	%rd100, %r176, 4;
	add.s64 	%rd101, %rd1, %rd100;
	ld.global.f32 	%f219, [%rd101];
	setp.lt.f32 	%p117, %f325, %f219;
	selp.f32 	%f220, %f219, %f325, %p117;
	add.s32 	%r177, %r176, 256;
	mul.wide.u32 	%rd102, %r177, 4;
	add.s64 	%rd103, %rd1, %rd102;
	ld.global.f32 	%f221, [%rd103];
	setp.lt.f32 	%p118, %f220, %f221;
	selp.f32 	%f222, %f221, %f220, %p118;
	add.s32 	%r178, %r176, 512;
	mul.wide.u32 	%rd104, %r178, 4;
	add.s64 	%rd105, %rd1, %rd104;
	ld.global.f32 	%f223, [%rd105];
	setp.lt.f32 	%p119, %f222, %f223;
	selp.f32 	%f224, %f223, %f222, %p119;
	add.s32 	%r179, %r176, 768;
	mul.wide.u32 	%rd106, %r179, 4;
	add.s64 	%rd107, %rd1, %rd106;
	ld.global.f32 	%f225, [%rd107];
	setp.lt.f32 	%p120, %f224, %f225;
	selp.f32 	%f226, %f225, %f224, %p120;
	add.s32 	%r180, %r176, 1024;
	mul.wide.u32 	%rd108, %r180, 4;
	add.s64 	%rd109, %rd1, %rd108;
	ld.global.f32 	%f227, [%rd109];
	setp.lt.f32 	%p121, %f226, %f227;
	selp.f32 	%f228, %f227, %f226, %p121;
	add.s32 	%r181, %r176, 1280;
	mul.wide.u32 	%rd110, %r181, 4;
	add.s64 	%rd111, %rd1, %rd110;
	ld.global.f32 	%f229, [%rd111];
	setp.lt.f32 	%p122, %f228, %f229;
	selp.f32 	%f230, %f229, %f228, %p122;
	add.s32 	%r182, %r176, 1536;
	mul.wide.u32 	%rd112, %r182, 4;
	add.s64 	%rd113, %rd1, %rd112;
	ld.global.f32 	%f231, [%rd113];
	setp.lt.f32 	%p123, %f230, %f231;
	selp.f32 	%f232, %f231, %f230, %p123;
	add.s32 	%r183, %r176, 1792;
	mul.wide.u32 	%rd114, %r183, 4;
	add.s64 	%rd115, %rd1, %rd114;
	ld.global.f32 	%f233, [%rd115];
	setp.lt.f32 	%p124, %f232, %f233;
	selp.f32 	%f325, %f233, %f232, %p124;
	add.s32 	%r261, %r261, 2048;
$L__BB4_11:
	setp.eq.s32 	%p125, %r23, 0;
	@%p125 bra 	$L__BB4_17;
	and.b32  	%r26, %r10, 3;
	setp.lt.u32 	%p126, %r23, 4;
	@%p126 bra 	$L__BB4_14;
	add.s32 	%r184, %r270, %r261;
	mul.wide.u32 	%rd116, %r184, 4;
	add.s64 	%rd117, %rd1, %rd116;
	ld.global.f32 	%f235, [%rd117];
	setp.lt.f32 	%p127, %f325, %f235;
	selp.f32 	%f236, %f235, %f325, %p127;
	add.s32 	%r185, %r184, 256;
	mul.wide.u32 	%rd118, %r185, 4;
	add.s64 	%rd119, %rd1, %rd118;
	ld.global.f32 	%f237, [%rd119];
	setp.lt.f32 	%p128, %f236, %f237;
	selp.f32 	%f238, %f237, %f236, %p128;
	add.s32 	%r186, %r184, 512;
	mul.wide.u32 	%rd120, %r186, 4;
	add.s64 	%rd121, %rd1, %rd120;
	ld.global.f32 	%f239, [%rd121];
	setp.lt.f32 	%p129, %f238, %f239;
	selp.f32 	%f240, %f239, %f238, %p129;
	add.s32 	%r187, %r184, 768;
	mul.wide.u32 	%rd122, %r187, 4;
	add.s64 	%rd123, %rd1, %rd122;
	ld.global.f32 	%f241, [%rd123];
	setp.lt.f32 	%p130, %f240, %f241;
	selp.f32 	%f325, %f241, %f240, %p130;
	add.s32 	%r261, %r261, 1024;
$L__BB4_14:
	setp.eq.s32 	%p131, %r26, 0;
	@%p131 bra 	$L__BB4_17;
	add.s32 	%r265, %r261, %r270;
	neg.s32 	%r264, %r26;
$L__BB4_16:
	.pragma "nounroll";
	mul.wide.u32 	%rd124, %r265, 4;
	add.s64 	%rd125, %rd1, %rd124;
	ld.global.f32 	%f242, [%rd125];
	setp.lt.f32 	%p132, %f325, %f242;
	selp.f32 	%f325, %f242, %f325, %p132;
	add.s32 	%r265, %r265, 256;
	add.s32 	%r264, %r264, 1;
	setp.ne.s32 	%p133, %r264, 0;
	@%p133 bra 	$L__BB4_16;
$L__BB4_17:
	setp.lt.u32 	%p134, %r6, 256;
	@%p134 bra 	$L__BB4_22;
	// begin inline asm
	mov.u32 %r226, %laneid;
	// end inline asm
	mov.b32 	%r228, %f325;
	mov.b32 	%r229, 1;
	mov.b32 	%r250, 31;
	mov.b32 	%r251, -1;
	// begin inline asm
	shfl.sync.down.b32 %r227, %r228, %r229, %r250, %r251;
	// end inline asm
	mov.b32 	%f290, %r227;
	setp.gt.s32 	%p162, %r226, 30;
	setp.lt.f32 	%p163, %f325, %f290;
	selp.f32 	%f291, %f290, %f325, %p163;
	selp.f32 	%f292, %f325, %f291, %p162;
	mov.b32 	%r233, %f292;
	mov.b32 	%r234, 2;
	// begin inline asm
	shfl.sync.down.b32 %r232, %r233, %r234, %r250, %r251;
	// end inline asm
	mov.b32 	%f293, %r232;
	setp.gt.s32 	%p164, %r226, 29;
	setp.lt.f32 	%p165, %f292, %f293;
	selp.f32 	%f294, %f293, %f292, %p165;
	selp.f32 	%f295, %f292, %f294, %p164;
	mov.b32 	%r238, %f295;
	mov.b32 	%r239, 4;
	// begin inline asm
	shfl.sync.down.b32 %r237, %r238, %r239, %r250, %r251;
	// end inline asm
	mov.b32 	%f296, %r237;
	setp.gt.s32 	%p166, %r226, 27;
	setp.lt.f32 	%p167, %f295, %f296;
	selp.f32 	%f297, %f296, %f295, %p167;
	selp.f32 	%f298, %f295, %f297, %p166;
	mov.b32 	%r243, %f298;
	mov.b32 	%r244, 8;
	// begin inline asm
	shfl.sync.down.b32 %r242, %r243, %r244, %r250, %r251;
	// end inline asm
	mov.b32 	%f299, %r242;
	setp.gt.s32 	%p168, %r226, 23;
	setp.lt.f32 	%p169, %f298, %f299;
	selp.f32 	%f300, %f299, %f298, %p169;
	selp.f32 	%f301, %f298, %f300, %p168;
	mov.b32 	%r248, %f301;
	mov.b32 	%r249, 16;
	// begin inline asm
	shfl.sync.down.b32 %r247, %r248, %r249, %r250, %r251;
	// end inline asm
	mov.b32 	%f302, %r247;
	setp.gt.s32 	%p170, %r226, 15;
	setp.lt.f32 	%p171, %f301, %f302;
	selp.f32 	%f16, %f302, %f301, %p171;
	selp.f32 	%f336, %f301, %f16, %p170;
	setp.ne.s32 	%p172, %r226, 0;
	@%p172 bra 	$L__BB4_20;
	shr.u32 	%r252, %r7, 3;
	and.b32  	%r253, %r252, 124;
	mov.u32 	%r254, _ZZN3cub18CUB_300001_SM_10006detail6reduce18DeviceReduceKernelINS2_10policy_hubIfjN4cuda3__47maximumIfEEE10Policy1000EN6thrust24THRUST_300001_SM_1000_NS10device_ptrIKfEEjS8_fNS5_3std3__410__identityEEEvT0_PT3_T1_NS0_13GridEvenShareISM_EET2_T4_E12temp_storage;
	add.s32 	%r255, %r254, %r253;
	st.shared.f32 	[%r255+8], %f16;
$L__BB4_20:
	bar.sync 	0;
	setp.ne.s32 	%p173, %r7, 0;
	@%p173 bra 	$L__BB4_48;
	ld.shared.f32 	%f303, [_ZZN3cub18CUB_300001_SM_10006detail6reduce18DeviceReduceKernelINS2_10policy_hubIfjN4cuda3__47maximumIfEEE10Policy1000EN6thrust24THRUST_300001_SM_1000_NS10device_ptrIKfEEjS8_fNS5_3std3__410__identityEEEvT0_PT3_T1_NS0_13GridEvenShareISM_EET2_T4_E12temp_storage+12];
	setp.lt.f32 	%p174, %f336, %f303;
	selp.f32 	%f304, %f303, %f336, %p174;
	ld.shared.f32 	%f305, [_ZZN3cub18CUB_300001_SM_10006detail6reduce18DeviceReduceKernelINS2_10policy_hubIfjN4cuda3__47maximumIfEEE10Policy1000EN6thrust24THRUST_300001_SM_1000_NS10device_ptrIKfEEjS8_fNS5_3std3__410__identityEEEvT0_PT3_T1_NS0_13GridEvenShareISM_EET2_T4_E12temp_storage+16];
	setp.lt.f32 	%p175, %f304, %f305;
	selp.f32 	%f306, %f305, %f304, %p175;
	ld.shared.f32 	%f307, [_ZZN3cub18CUB_300001_SM_10006detail6reduce18DeviceReduceKernelINS2_10policy_hubIfjN4cuda3__47maximumIfEEE10Policy1000EN6thrust24THRUST_300001_SM_1000_NS10device_ptrIKfEEjS8_fNS5_3std3__410__identityEEEvT0_PT3_T1_NS0_13GridEvenShareISM_EET2_T4_E12temp_storage+20];
	setp.lt.f32 	%p176, %f306, %f307;
	selp.f32 	%f308, %f307, %f306, %p176;
	ld.shared.f32 	%f309, [_ZZN3cub18CUB_300001_SM_10006detail6reduce18DeviceReduceKernelINS2_10policy_hubIfjN4cuda3__47maximumIfEEE10Policy1000EN6thrust24THRUST_300001_SM_1000_NS10device_ptrIKfEEjS8_fNS5_3std3__410__identityEEEvT0_PT3_T1_NS0_13GridEvenShareISM_EET2_T4_E12temp_storage+24];
	setp.lt.f32 	%p177, %f308, %f309;
	selp.f32 	%f310, %f309, %f308, %p177;
	ld.shared.f32 	%f311, [_ZZN3cub18CUB_300001_SM_10006detail6reduce18DeviceReduceKernelINS2_10policy_hubIfjN4cuda3__47maximumIfEEE10Policy1000EN6thrust24THRUST_300001_SM_1000_NS10device_ptrIKfEEjS8_fNS5_3std3__410__identityEEEvT0_PT3_T1_NS0_13GridEvenShareISM_EET2_T4_E12temp_storage+28];
	setp.lt.f32 	%p178, %f310, %f311;
	selp.f32 	%f312, %f311, %f310, %p178;
	ld.shared.f32 	%f313, [_ZZN3cub18CUB_300001_SM_10006detail6reduce18DeviceReduceKernelINS2_10policy_hubIfjN4cuda3__47maximumIfEEE10Policy1000EN6thrust24THRUST_300001_SM_1000_NS10device_ptrIKfEEjS8_fNS5_3std3__410__identityEEEvT0_PT3_T1_NS0_13GridEvenShareISM_EET2_T4_E12temp_storage+32];
	setp.lt.f32 	%p179, %f312, %f313;
	selp.f32 	%f314, %f313, %f312, %p179;
	ld.shared.f32 	%f315, [_ZZN3cub18CUB_300001_SM_10006detail6reduce18DeviceReduceKernelINS2_10policy_hubIfjN4cuda3__47maximumIfEEE10Policy1000EN6thrust24THRUST_300001_SM_1000_NS10device_ptrIKfEEjS8_fNS5_3std3__410__identityEEEvT0_PT3_T1_NS0_13GridEvenShareISM_EET2_T4_E12temp_storage+36];
	setp.lt.f32 	%p180, %f314, %f315;
	selp.f32 	%f336, %f315, %f314, %p180;
	bra.uni 	$L__BB4_48;
$L__BB4_22:
	// begin inline asm
	mov.u32 %r188, %laneid;
	// end inline asm
	and.b32  	%r214, %r7, 992;
	add.s32 	%r215, %r214, 32;
	setp.gt.u32 	%p135, %r215, %r6;
	not.b32 	%r216, %r214;
	add.s32 	%r217, %r6, %r216;
	selp.b32 	%r212, %r217, 31, %p135;
	mov.b32 	%r190, %f325;
	mov.b32 	%r191, 1;
	mov.b32 	%r213, -1;
	// begin inline asm
	shfl.sync.down.b32 %r189, %r190, %r191, %r212, %r213;
	// end inline asm
	mov.b32 	%f243, %r189;
	setp.lt.s32 	%p136, %r188, %r212;
	setp.lt.f32 	%p137, %f325, %f243;
	selp.f32 	%f244, %f243, %f325, %p137;
	selp.f32 	%f245, %f244, %f325, %p136;
	mov.b32 	%r195, %f245;
	mov.b32 	%r196, 2;
	// begin inline asm
	shfl.sync.down.b32 %r194, %r195, %r196, %r212, %r213;
	// end inline asm
	mov.b32 	%f246, %r194;
	add.s32 	%r218, %r188, 2;
	setp.gt.s32 	%p138, %r218, %r212;
	setp.lt.f32 	%p139, %f245, %f246;
	selp.f32 	%f247, %f246, %f245, %p139;
	selp.f32 	%f248, %f245, %f247, %p138;
	mov.b32 	%r200, %f248;
	mov.b32 	%r201, 4;
	// begin inline asm
	shfl.sync.down.b32 %r199, %r200, %r201, %r212, %r213;
	// end inline asm
	mov.b32 	%f249, %r199;
	add.s32 	%r219, %r188, 4;
	setp.gt.s32 	%p140, %r219, %r212;
	setp.lt.f32 	%p141, %f248, %f249;
	selp.f32 	%f250, %f249, %f248, %p141;
	selp.f32 	%f251, %f248, %f250, %p140;
	mov.b32 	%r205, %f251;
	mov.b32 	%r206, 8;
	// begin inline asm
	shfl.sync.down.b32 %r204, %r205, %r206, %r212, %r213;
	// end inline asm
	mov.b32 	%f252, %r204;
	add.s32 	%r220, %r188, 8;
	setp.gt.s32 	%p142, %r220, %r212;
	setp.lt.f32 	%p143, %f251, %f252;
	selp.f32 	%f253, %f252, %f251, %p143;
	selp.f32 	%f254, %f251, %f253, %p142;
	mov.b32 	%r210, %f254;
	mov.b32 	%r211, 16;
	// begin inline asm
	shfl.sync.down.b32 %r209, %r210, %r211, %r212, %r213;
	// end inline asm
	mov.b32 	%f255, %r209;
	add.s32 	%r221, %r188, 16;
	setp.gt.s32 	%p144, %r221, %r212;
	setp.lt.f32 	%p145, %f254, %f255;
	selp.f32 	%f256, %f255, %f254, %p145;
	selp.f32 	%f336, %f254, %f256, %p144;
	setp.ne.s32 	%p146, %r188, 0;
	@%p146 bra 	$L__BB4_24;
	shr.u32 	%r222, %r7, 3;
	and.b32  	%r223, %r222, 124;
	mov.u32 	%r224, _ZZN3cub18CUB_300001_SM_10006detail6reduce18DeviceReduceKernelINS2_10policy_hubIfjN4cuda3__47maximumIfEEE10Policy1000EN6thrust24THRUST_300001_SM_1000_NS10device_ptrIKfEEjS8_fNS5_3std3__410__identityEEEvT0_PT3_T1_NS0_13GridEvenShareISM_EET2_T4_E12temp_storage;
	add.s32 	%r225, %r224, %r223;
	st.shared.f32 	[%r225+8], %f336;
$L__BB4_24:
	bar.sync 	0;
	setp.ne.s32 	%p147, %r7, 0;
	@%p147 bra 	$L__BB4_48;
	setp.gt.u32 	%p148, %r6, 32;
	ld.shared.f32 	%f257, [_ZZN3cub18CUB_300001_SM_10006detail6reduce18DeviceReduceKernelINS2_10policy_hubIfjN4cuda3__47maximumIfEEE10Policy1000EN6thrust24THRUST_300001_SM_1000_NS10device_ptrIKfEEjS8_fNS5_3std3__410__identityEEEvT0_PT3_T1_NS0_13GridEvenShareISM_EET2_T4_E12temp_storage+12];
	setp.lt.f32 	%p149, %f336, %f257;
	selp.f32 	%f259, %f257, %f336, %p149;
	selp.f32 	%f260, %f259, %f336, %p148;
	setp.gt.u32 	%p150, %r6, 64;
	ld.shared.f32 	%f262, [_ZZN3cub18CUB_300001_SM_10006detail6reduce18DeviceReduceKernelINS2_10policy_hubIfjN4cuda3__47maximumIfEEE10Policy1000EN6thrust24THRUST_300001_SM_1000_NS10device_ptrIKfEEjS8_fNS5_3std3__410__identityEEEvT0_PT3_T1_NS0_13GridEvenShareISM_EET2_T4_E12temp_storage+16];
	setp.lt.f32 	%p151, %f260, %f262;
	selp.f32 	%f264, %f262, %f260, %p151;
	selp.f32 	%f265, %f264, %f260, %p150;
	setp.gt.u32 	%p152, %r6, 96;
	ld.shared.f32 	%f267, [_ZZN3cub18CUB_300001_SM_10006detail6reduce18DeviceReduceKernelINS2_10policy_hubIfjN4cuda3__47maximumIfEEE10Policy1000EN6thrust24THRUST_300001_SM_1000_NS10device_ptrIKfEEjS8_fNS5_3std3__410__identityEEEvT0_PT3_T1_NS0_13GridEvenShareISM_EET2_T4_E12temp_storage+20];
	setp.lt.f32 	%p153, %f265, %f267;
	selp.f32 	%f269, %f267, %f265, %p153;
	selp.f32 	%f270, %f269, %f265, %p152;
	setp.gt.u32 	%p154, %r6, 128;
	ld.shared.f32 	%f272, [_ZZN3cub18CUB_300001_SM_10006detail6reduce18DeviceReduceKernelINS2_10policy_hubIfjN4cuda3__47maximumIfEEE10Policy1000EN6thrust24THRUST_300001_SM_1000_NS10device_ptrIKfEEjS8_fNS5_3std3__410__identityEEEvT0_PT3_T1_NS0_13GridEvenShareISM_EET2_T4_E12temp_storage+24];
	setp.lt.f32 	%p155, %f270, %f272;
	selp.f32 	%f274, %f272, %f270, %p155;
	selp.f32 	%f275, %f274, %f270, %p154;
	setp.gt.u32 	%p156, %r6, 160;
	ld.shared.f32 	%f277, [_ZZN3cub18CUB_300001_SM_10006detail6reduce18DeviceReduceKernelINS2_10policy_hubIfjN4cuda3__47maximumIfEEE10Policy1000EN6thrust24THRUST_300001_SM_1000_NS10device_ptrIKfEEjS8_fNS5_3std3__410__identityEEEvT0_PT3_T1_NS0_13GridEvenShareISM_EET2_T4_E12temp_storage+28];
	setp.lt.f32 	%p157, %f275, %f277;
	selp.f32 	%f279, %f277, %f275, %p157;
	selp.f32 	%f280, %f279, %f275, %p156;
	setp.gt.u32 	%p158, %r6, 192;
	ld.shared.f32 	%f282, [_ZZN3cub18CUB_300001_SM_10006detail6reduce18DeviceReduceKernelINS2_10policy_hubIfjN4cuda3__47maximumIfEEE10Policy1000EN6thrust24THRUST_300001_SM_1000_NS10device_ptrIKfEEjS8_fNS5_3std3__410__identityEEEvT0_PT3_T1_NS0_13GridEvenShareISM_EET2_T4_E12temp_storage+32];
	setp.lt.f32 	%p159, %f280, %f282;
	selp.f32 	%f284, %f282, %f280, %p159;
	selp.f32 	%f285, %f284, %f280, %p158;
	setp.gt.u32 	%p160, %r6, 224;
	ld.shared.f32 	%f287, [_ZZN3cub18CUB_300001_SM_10006detail6reduce18DeviceReduceKernelINS2_10policy_hubIfjN4cuda3__47maximumIfEEE10Policy1000EN6thrust24THRUST_300001_SM_1000_NS10device_ptrIKfEEjS8_fNS5_3std3__410__identityEEEvT0_PT3_T1_NS0_13GridEvenShareISM_EET2_T4_E12temp_storage+36];
	setp.lt.f32 	%p161, %f285, %f287;
	selp.f32 	%f289, %f287, %f285, %p161;
	selp.f32 	%f336, %f289, %f285, %p160;
	bra.uni 	$L__BB4_48;
$L__BB4_26:
	mov.u32 	%r35, %tid.x;
	add.s32 	%r72, %r35, %r270;
	mul.wide.u32 	%rd4, %r72, 4;
	add.s64 	%rd5, %rd1, %rd4;
	ld.global.f32 	%f41, [%rd5];
	ld.global.f32 	%f42, [%rd5+1024];
	ld.global.f32 	%f43, [%rd5+2048];
	ld.global.f32 	%f44, [%rd5+3072];
	ld.global.f32 	%f45, [%rd5+4096];
	ld.global.f32 	%f46, [%rd5+5120];
	ld.global.f32 	%f47, [%rd5+6144];
	ld.global.f32 	%f48, [%rd5+7168];
	ld.global.f32 	%f49, [%rd5+8192];
	ld.global.f32 	%f50, [%rd5+9216];
	ld.global.f32 	%f51, [%rd5+10240];
	ld.global.f32 	%f52, [%rd5+11264];
	ld.global.f32 	%f53, [%rd5+12288];
	ld.global.f32 	%f54, [%rd5+13312];
	ld.global.f32 	%f55, [%rd5+14336];
	ld.global.f32 	%f56, [%rd5+15360];
	setp.lt.f32 	%p2, %f41, %f42;
	selp.f32 	%f57, %f42, %f41, %p2;
	setp.lt.f32 	%p3, %f43, %f44;
	selp.f32 	%f58, %f44, %f43, %p3;
	setp.lt.f32 	%p4, %f45, %f46;
	selp.f32 	%f59, %f46, %f45, %p4;
	setp.lt.f32 	%p5, %f47, %f48;
	selp.f32 	%f60, %f48, %f47, %p5;
	setp.lt.f32 	%p6, %f49, %f50;
	selp.f32 	%f61, %f50, %f49, %p6;
	setp.lt.f32 	%p7, %f51, %f52;
	selp.f32 	%f62, %f52, %f51, %p7;
	setp.lt.f32 	%p8, %f53, %f54;
	selp.f32 	%f63, %f54, %f53, %p8;
	setp.lt.f32 	%p9, %f55, %f56;
	selp.f32 	%f64, %f56, %f55, %p9;
	setp.lt.f32 	%p10, %f57, %f58;
	selp.f32 	%f65, %f58, %f57, %p10;
	setp.lt.f32 	%p11, %f59, %f60;
	selp.f32 	%f66, %f60, %f59, %p11;
	setp.lt.f32 	%p12, %f61, %f62;
	selp.f32 	%f67, %f62, %f61, %p12;
	setp.lt.f32 	%p13, %f63, %f64;
	selp.f32 	%f68, %f64, %f63, %p13;
	setp.lt.f32 	%p14, %f65, %f66;
	selp.f32 	%f69, %f66, %f65, %p14;
	setp.lt.f32 	%p15, %f67, %f68;
	selp.f32 	%f70, %f68, %f67, %p15;
	setp.lt.f32 	%p16, %f69, %f70;
	selp.f32 	%f335, %f70, %f69, %p16;
	setp.lt.u32 	%p17, %r6, %r4;
	@%p17 bra 	$L__BB4_44;
	add.s32 	%r36, %r4, %r270;
	not.b32 	%r74, %r35;
	add.s32 	%r75, %r74, %r1;
	sub.s32 	%r76, %r75, %r4;
	sub.s32 	%r267, %r76, %r270;
	add.s32 	%r77, %r36, %r35;
	add.s32 	%r266, %r77, 2048;
	mov.b32 	%r269, 0;
	mov.u32 	%r268, %r36;
$L__BB4_28:
	add.s32 	%r270, %r270, %r4;
	add.s32 	%r79, %r1, -4096;
	setp.gt.u32 	%p18, %r270, %r79;
	@%p18 bra 	$L__BB4_30;
	add.s32 	%r80, %r35, %r270;
	mul.wide.u32 	%rd6, %r80, 4;
	add.s64 	%rd7, %rd1, %rd6;
	ld.global.f32 	%f71, [%rd7];
	ld.global.f32 	%f72, [%rd7+1024];
	ld.global.f32 	%f73, [%rd7+2048];
	ld.global.f32 	%f74, [%rd7+3072];
	ld.global.f32 	%f75, [%rd7+4096];
	ld.global.f32 	%f76, [%rd7+5120];
	ld.global.f32 	%f77, [%rd7+6144];
	ld.global.f32 	%f78, [%rd7+7168];
	ld.global.f32 	%f79, [%rd7+8192];
	ld.global.f32 	%f80, [%rd7+9216];
	ld.global.f32 	%f81, [%rd7+10240];
	ld.global.f32 	%f82, [%rd7+11264];
	ld.global.f32 	%f83, [%rd7+12288];
	ld.global.f32 	%f84, [%rd7+13312];
	ld.global.f32 	%f85, [%rd7+14336];
	ld.global.f32 	%f86, [%rd7+15360];
	setp.lt.f32 	%p19, %f335, %f71;
	selp.f32 	%f87, %f71, %f335, %p19;
	setp.lt.f32 	%p20, %f72, %f73;
	selp.f32 	%f88, %f73, %f72, %p20;
	setp.lt.f32 	%p21, %f74, %f75;
	selp.f32 	%f89, %f75, %f74, %p21;
	setp.lt.f32 	%p22, %f76, %f77;
	selp.f32 	%f90, %f77, %f76, %p22;
	setp.lt.f32 	%p23, %f78, %f79;
	selp.f32 	%f91, %f79, %f78, %p23;
	setp.lt.f32 	%p24, %f80, %f81;
	selp.f32 	%f92, %f81, %f80, %p24;
	setp.lt.f32 	%p25, %f82, %f83;
	selp.f32 	%f93, %f83, %f82, %p25;
	setp.lt.f32 	%p26, %f84, %f85;
	selp.f32 	%f94, %f85, %f84, %p26;
	setp.lt.f32 	%p27, %f87, %f88;
	selp.f32 	%f95, %f88, %f87, %p27;
	setp.lt.f32 	%p28, %f89, %f90;
	selp.f32 	%f96, %f90, %f89, %p28;
	setp.lt.f32 	%p29, %f91, %f92;
	selp.f32 	%f97, %f92, %f91, %p29;
	setp.lt.f32 	%p30, %f93, %f94;
	selp.f32 	%f98, %f94, %f93, %p30;
	setp.lt.f32 	%p31, %f95, %f96;
	selp.f32 	%f99, %f96, %f95, %p31;
	setp.lt.f32 	%p32, %f97, %f98;
	selp.f32 	%f100, %f98, %f97, %p32;
	setp.lt.f32 	%p33, %f99, %f100;
	selp.f32 	%f101, %f100, %f99, %p33;
	setp.lt.f32 	%p34, %f101, %f86;
	selp.f32 	%f335, %f86, %f101, %p34;
	sub.s32 	%r81, %r1, %r270;
	setp.lt.u32 	%p35, %r81, %r4;
	add.s32 	%r269, %r269, 1;
	add.s32 	%r268, %r268, %r4;
	sub.s32 	%r267, %r267, %r4;
	add.s32 	%r266, %r266, %r4;
	@%p35 bra 	$L__BB4_44;
	bra.uni 	$L__BB4_28;
$L__BB4_30:
	setp.le.u32 	%p36, %r1, %r270;
	sub.s32 	%r83, %r1, %r270;
	setp.ge.s32 	%p37, %r35, %r83;
	or.pred  	%p38, %p36, %p37;
	@%p38 bra 	$L__BB4_44;
	not.b32 	%r85, %r35;
	add.s32 	%r86, %r1, %r85;
	sub.s32 	%r87, %r86, %r36;
	mul.lo.s32 	%r88, %r2, %r269;
	shl.b32 	%r89, %r88, 12;
	sub.s32 	%r90, %r87, %r89;
	shr.u32 	%r91, %r90, 8;
	add.s32 	%r49, %r91, 1;
	and.b32  	%r50, %r49, 15;
	setp.lt.u32 	%p39, %r90, 3840;
	mov.u32 	%r275, %r35;
	@%p39 bra 	$L__BB4_35;
	or.b32  	%r273, %r35, 2048;
	shr.u32 	%r92, %r267, 8;
	add.s32 	%r93, %r92, 1;
	and.b32  	%r94, %r93, 33554416;
	neg.s32 	%r271, %r94;
$L__BB4_33:
	.pragma "nounroll";
	add.s32 	%r95, %r266, -2048;
	mul.wide.u32 	%rd8, %r95, 4;
	add.s64 	%rd9, %rd1, %rd8;
	ld.global.f32 	%f103, [%rd9];
	setp.lt.f32 	%p40, %f335, %f103;
	selp.f32 	%f104, %f103, %f335, %p40;
	add.s32 	%r96, %r266, -1792;
	mul.wide.u32 	%rd10, %r96, 4;
	add.s64 	%rd11, %rd1, %rd10;
	ld.global.f32 	%f105, [%rd11];
	setp.lt.f32 	%p41, %f104, %f105;
	selp.f32 	%f106, %f105, %f104, %p41;
	add.s32 	%r97, %r266, -1536;
	mul.wide.u32 	%rd12, %r97, 4;
	add.s64 	%rd13, %rd1, %rd12;
	ld.global.f32 	%f107, [%rd13];
	setp.lt.f32 	%p42, %f106, %f107;
	selp.f32 	%f108, %f107, %f106, %p42;
	add.s32 	%r98, %r266, -1280;
	mul.wide.u32 	%rd14, %r98, 4;
	add.s64 	%rd15, %rd1, %rd14;
	ld.global.f32 	%f109, [%rd15];
	setp.lt.f32 	%p43, %f108, %f109;
	selp.f32 	%f110, %f109, %f108, %p43;
	add.s32 	%r99, %r266, -1024;
	mul.wide.u32 	%rd16, %r99, 4;
	add.s64 	%rd17, %rd1, %rd16;
	ld.global.f32 	%f111, [%rd17];
	setp.lt.f32 	%p44, %f110, %f111;
	selp.f32 	%f112, %f111, %f110, %p44;
	add.s32 	%r100, %r266, -768;
	mul.wide.u32 	%rd18, %r100, 4;
	add.s64 	%rd19, %rd1, %rd18;
	ld.global.f32 	%f113, [%rd19];
	setp.lt.f32 	%p45, %f112, %f113;
	selp.f32 	%f114, %f113, %f112, %p45;
	add.s32 	%r101, %r266, -512;
	mul.wide.u32 	%rd20, %r101, 4;
	add.s64 	%rd21, %rd1, %rd20;
	ld.global.f32 	%f115, [%rd21];
	setp.lt.f32 	%p46, %f114, %f115;
	selp.f32 	%f116, %f115, %f114, %p46;
	add.s32 	%r102, %r266, 1792;
	add.s32 	%r103, %r266, -256;
	mul.wide.u32 	%rd22, %r103, 4;
	add.s64 	%rd23, %rd1, %rd22;
	ld.global.f32 	%f117, [%rd23];
	setp.lt.f32 	%p47, %f116, %f117;
	selp.f32 	%f118, %f117, %f116, %p47;
	mul.wide.u32 	%rd24, %r266, 4;
	add.s64 	%rd25, %rd1, %rd24;
	ld.global.f32 	%f119, [%rd25];
	setp.lt.f32 	%p48, %f118, %f119;
	selp.f32 	%f120, %f119, %f118, %p48;
	add.s32 	%r104, %r266, 256;
	mul.wide.u32 	%rd26, %r104, 4;
	add.s64 	%rd27, %rd1, %rd26;
	ld.global.f32 	%f121, [%rd27];
	setp.lt.f32 	%p49, %f120, %f121;
	selp.f32 	%f122, %f121, %f120, %p49;
	add.s32 	%r105, %r266, 512;
	mul.wide.u32 	%rd28, %r105, 4;
	add.s64 	%rd29, %rd1, %rd28;
	ld.global.f32 	%f123, [%rd29];
	setp.lt.f32 	%p50, %f122, %f123;
	selp.f32 	%f124, %f123, %f122, %p50;
	add.s32 	%r106, %r266, 768;
	mul.wide.u32 	%rd30, %r106, 4;
	add.s64 	%rd31, %rd1, %rd30;
	ld.global.f32 	%f125, [%rd31];
	setp.lt.f32 	%p51, %f124, %f125;
	selp.f32 	%f126, %f125, %f124, %p51;
	add.s32 	%r107, %r266, 1024;
	mul.wide.u32 	%rd32, %r107, 4;
	add.s64 	%rd33, %rd1, %rd32;
	ld.global.f32 	%f127, [%rd33];
	setp.lt.f32 	%p52, %f126, %f127;
	selp.f32 	%f128, %f127, %f126, %p52;
	add.s32 	%r108, %r266, 1280;
	mul.wide.u32 	%rd34, %r108, 4;
	add.s64 	%rd35, %rd1, %rd34;
	ld.global.f32 	%f129, [%rd35];
	setp.lt.f32 	%p53, %f128, %f129;
	selp.f32 	%f130, %f129, %f128, %p53;
	add.s32 	%r109, %r266, 1536;
	mul.wide.u32 	%rd36, %r109, 4;
	add.s64 	%rd37, %rd1, %rd36;
	ld.global.f32 	%f131, [%rd37];
	setp.lt.f32 	%p54, %f130, %f131;
	selp.f32 	%f132, %f131, %f130, %p54;
	mul.wide.u32 	%rd38, %r102, 4;
	add.s64 	%rd39, %rd1, %rd38;
	ld.global.f32 	%f133, [%rd39];
	setp.lt.f32 	%p55, %f132, %f133;
	selp.f32 	%f335, %f133, %f132, %p55;
	add.s32 	%r273, %r273, 4096;
	add.s32 	%r266, %r266, 4096;
	add.s32 	%r271, %r271, 16;
	setp.ne.s32 	%p56, %r271, 0;
	@%p56 bra 	$L__BB4_33;
	add.s32 	%r275, %r273, -2048;
$L__BB4_35:
	setp.eq.s32 	%p57, %r50, 0;
	@%p57 bra 	$L__BB4_44;
	and.b32  	%r61, %r49, 7;
	setp.lt.u32 	%p58, %r50, 8;
	@%p58 bra 	$L__BB4_38;
	add.s32 	%r110, %r275, %r270;
	mul.wide.u32 	%rd40, %r110, 4;
	add.s64 	%rd41, %rd1, %rd40;
	ld.global.f32 	%f135, [%rd41];
	setp.lt.f32 	%p59, %f335, %f135;
	selp.f32 	%f136, %f135, %f335, %p59;
	add.s32 	%r111, %r110, 256;
	mul.wide.u32 	%rd42, %r111, 4;
	add.s64 	%rd43, %rd1, %rd42;
	ld.global.f32 	%f137, [%rd43];
	setp.lt.f32 	%p60, %f136, %f137;
	selp.f32 	%f138, %f137, %f136, %p60;
	add.s32 	%r112, %r110, 512;
	mul.wide.u32 	%rd44, %r112, 4;
	add.s64 	%rd45, %rd1, %rd44;
	ld.global.f32 	%f139, [%rd45];
	setp.lt.f32 	%p61, %f138, %f139;
	selp.f32 	%f140, %f139, %f138, %p61;
	add.s32 	%r113, %r110, 768;
	mul.wide.u32 	%rd46, %r113, 4;
	add.s64 	%rd47, %rd1, %rd46;
	ld.global.f32 	%f141, [%rd47];
	setp.lt.f32 	%p62, %f140, %f141;
	selp.f32 	%f142, %f141, %f140, %p62;
	add.s32 	%r114, %r110, 1024;
	mul.wide.u32 	%rd48, %r114, 4;
	add.s64 	%rd49, %rd1, %rd48;
	ld.global.f32 	%f143, [%rd49];
	setp.lt.f32 	%p63, %f142, %f143;
	selp.f32 	%f144, %f143, %f142, %p63;
	add.s32 	%r115, %r110, 1280;
	mul.wide.u32 	%rd50, %r115, 4;
	add.s64 	%rd51, %rd1, %rd50;
	ld.global.f32 	%f145, [%rd51];
	setp.lt.f32 	%p64, %f144, %f145;
	selp.f32 	%f146, %f145, %f144, %p64;
	add.s32 	%r116, %r110, 1536;
	mul.wide.u32 	%rd52, %r116, 4;
	add.s64 	%rd53, %rd1, %rd52;
	ld.global.f32 	%f147, [%rd53];
	setp.lt.f32 	%p65, %f146, %f147;
	selp.f32 	%f148, %f147, %f146, %p65;
	add.s32 	%r117, %r110, 1792;
	mul.wide.u32 	%rd54, %r117, 4;
	add.s64 	%rd55, %rd1, %rd54;
	ld.global.f32 	%f149, [%rd55];
	setp.lt.f32 	%p66, %f148, %f149;
	selp.f32 	%f335, %f149, %f148, %p66;
	add.s32 	%r275, %r275, 2048;
$L__BB4_38:
	setp.eq.s32 	%p67, %r61, 0;
	@%p67 bra 	$L__BB4_44;
	setp.lt.u32 	%p68, %r61, 4;
	@%p68 bra 	$L__BB4_41;
	add.s32 	%r118, %r275, %r270;
	mul.wide.u32 	%rd56, %r118, 4;
	add.s64 	%rd57, %rd1, %rd56;
	ld.global.f32 	%f151, [%rd57];
	setp.lt.f32 	%p69, %f335, %f151;
	selp.f32 	%f152, %f151, %f335, %p69;
	add.s32 	%r119, %r118, 256;
	mul.wide.u32 	%rd58, %r119, 4;
	add.s64 	%rd59, %rd1, %rd58;
	ld.global.f32 	%f153, [%rd59];
	setp.lt.f32 	%p70, %f152, %f153;
	selp.f32 	%f154, %f153, %f152, %p70;
	add.s32 	%r120, %r118, 512;
	mul.wide.u32 	%rd60, %r120, 4;
	add.s64 	%rd61, %rd1, %rd60;
	ld.global.f32 	%f155, [%rd61];
	setp.lt.f32 	%p71, %f154, %f155;
	selp.f32 	%f156, %f155, %f154, %p71;
	add.s32 	%r121, %r118, 768;
	mul.wide.u32 	%rd62, %r121, 4;
	add.s64 	%rd63, %rd1, %rd62;
	ld.global.f32 	%f157, [%rd63];
	setp.lt.f32 	%p72, %f156, %f157;
	selp.f32 	%f335, %f157, %f156, %p72;
	add.s32 	%r275, %r275, 1024;
$L__BB4_41:
	and.b32  	%r122, %r49, 3;
	setp.eq.s32 	%p73, %r122, 0;
	@%p73 bra 	$L__BB4_44;
	add.s32 	%r278, %r275, %r268;
	cvt.u16.u32 	%rs1, %r267;
	shr.u16 	%rs2, %rs1, 8;
	add.s16 	%rs3, %rs2, 1;
	cvt.u32.u16 	%r123, %rs3;
	and.b32  	%r124, %r123, 3;
	neg.s32 	%r277, %r124;
$L__BB4_43:
	.pragma "nounroll";
	mul.wide.u32 	%rd64, %r278, 4;
	add.s64 	%rd65, %rd1, %rd64;
	ld.global.f32 	%f158, [%rd65];
	setp.lt.f32 	%p74, %f335, %f158;
	selp.f32 	%f335, %f158, %f335, %p74;
	add.s32 	%r278, %r278, 256;
	add.s32 	%r277, %r277, 1;
	setp.ne.s32 	%p75, %r277, 0;
	@%p75 bra 	$L__BB4_43;
$L__BB4_44:
	// begin inline asm
	mov.u32 %r125, %laneid;
	// end inline asm
	mov.b32 	%r127, %f335;
	mov.b32 	%r128, 1;
	mov.b32 	%r149, 31;
	mov.b32 	%r150, -1;
	// begin inline asm
	shfl.sync.down.b32 %r126, %r127, %r128, %r149, %r150;
	// end inline asm
	mov.b32 	%f159, %r126;
	setp.gt.s32 	%p76, %r125, 30;
	setp.lt.f32 	%p77, %f335, %f159;
	selp.f32 	%f160, %f159, %f335, %p77;
	selp.f32 	%f161, %f335, %f160, %p76;
	mov.b32 	%r132, %f161;
	mov.b32 	%r133, 2;
	// begin inline asm
	shfl.sync.down.b32 %r131, %r132, %r133, %r149, %r150;
	// end inline asm
	mov.b32 	%f162, %r131;
	setp.gt.s32 	%p78, %r125, 29;
	setp.lt.f32 	%p79, %f161, %f162;
	selp.f32 	%f163, %f162, %f161, %p79;
	selp.f32 	%f164, %f161, %f163, %p78;
	mov.b32 	%r137, %f164;
	mov.b32 	%r138, 4;
	// begin inline asm
	shfl.sync.down.b32 %r136, %r137, %r138, %r149, %r150;
	// end inline asm
	mov.b32 	%f165, %r136;
	setp.gt.s32 	%p80, %r125, 27;
	setp.lt.f32 	%p81, %f164, %f165;
	selp.f32 	%f166, %f165, %f164, %p81;
	selp.f32 	%f167, %f164, %f166, %p80;
	mov.b32 	%r142, %f167;
	mov.b32 	%r143, 8;
	// begin inline asm
	shfl.sync.down.b32 %r141, %r142, %r143, %r149, %r150;
	// end inline asm
	mov.b32 	%f168, %r141;
	setp.gt.s32 	%p82, %r125, 23;
	setp.lt.f32 	%p83, %f167, %f168;
	selp.f32 	%f169, %f168, %f167, %p83;
	selp.f32 	%f170, %f167, %f169, %p82;
	mov.b32 	%r147, %f170;
	mov.b32 	%r148, 16;
	// begin inline asm
	shfl.sync.down.b32 %r146, %r147, %r148, %r149, %r150;
	// end inline asm
	mov.b32 	%f171, %r146;
	setp.gt.s32 	%p84, %r125, 15;
	setp.lt.f32 	%p85, %f170, %f171;
	selp.f32 	%f37, %f171, %f170, %p85;
	selp.f32 	%f336, %f170, %f37, %p84;
	setp.ne.s32 	%p86, %r125, 0;
	@%p86 bra 	$L__BB4_46;
	shr.u32 	%r151, %r35, 3;
	and.b32  	%r152, %r151, 124;
	mov.u32 	%r153, _ZZN3cub18CUB_300001_SM_10006detail6reduce18DeviceReduceKernelINS2_10policy_hubIfjN4cuda3__47maximumIfEEE10Policy1000EN6thrust24THRUST_300001_SM_1000_NS10device_ptrIKfEEjS8_fNS5_3std3__410__identityEEEvT0_PT3_T1_NS0_13GridEvenShareISM_EET2_T4_E12temp_storage;
	add.s32 	%r154, %r153, %r152;
	st.shared.f32 	[%r154+8], %f37;
$L__BB4_46:
	bar.sync 	0;
	setp.ne.s32 	%p87, %r35, 0;
	@%p87 bra 	$L__BB4_48;
	ld.shared.f32 	%f172, [_ZZN3cub18CUB_300001_SM_10006detail6reduce18DeviceReduceKernelINS2_10policy_hubIfjN4cuda3__47maximumIfEEE10Policy1000EN6thrust24THRUST_300001_SM_1000_NS10device_ptrIKfEEjS8_fNS5_3std3__410__identityEEEvT0_PT3_T1_NS0_13GridEvenShareISM_EET2_T4_E12temp_storage+12];
	setp.lt.f32 	%p88, %f336, %f172;
	selp.f32 	%f173, %f172, %f336, %p88;
	ld.shared.f32 	%f174, [_ZZN3cub18CUB_300001_SM_10006detail6reduce18DeviceReduceKernelINS2_10policy_hubIfjN4cuda3__47maximumIfEEE10Policy1000EN6thrust24THRUST_300001_SM_1000_NS10device_ptrIKfEEjS8_fNS5_3std3__410__identityEEEvT0_PT3_T1_NS0_13GridEvenShareISM_EET2_T4_E12temp_storage+16];
	setp.lt.f32 	%p89, %f173, %f174;
	selp.f32 	%f175, %f174, %f173, %p89;
	ld.shared.f32 	%f176, [_ZZN3cub18CUB_300001_SM_10006detail6reduce18DeviceReduceKernelINS2_10policy_hubIfjN4cuda3__47maximumIfEEE10Policy1000EN6thrust24THRUST_300001_SM_1000_NS10device_ptrIKfEEjS8_fNS5_3std3__410__identityEEEvT0_PT3_T1_NS0_13GridEvenShareISM_EET2_T4_E12temp_storage+20];
	setp.lt.f32 	%p90, %f175, %f176;
	selp.f32 	%f177, %f176, %f175, %p90;
	ld.shared.f32 	%f178, [_ZZN3cub18CUB_300001_SM_10006detail6reduce18DeviceReduceKernelINS2_10policy_hubIfjN4cuda3__47maximumIfEEE10Policy1000EN6thrust24THRUST_300001_SM_1000_NS10device_ptrIKfEEjS8_fNS5_3std3__410__identityEEEvT0_PT3_T1_NS0_13GridEvenShareISM_EET2_T4_E12temp_storage+24];
	setp.lt.f32 	%p91, %f177, %f178;
	selp.f32 	%f179, %f178, %f177, %p91;
	ld.shared.f32 	%f180, [_ZZN3cub18CUB_300001_SM_10006detail6reduce18DeviceReduceKernelINS2_10policy_hubIfjN4cuda3__47maximumIfEEE10Policy1000EN6thrust24THRUST_300001_SM_1000_NS10device_ptrIKfEEjS8_fNS5_3std3__410__identityEEEvT0_PT3_T1_NS0_13GridEvenShareISM_EET2_T4_E12temp_storage+28];
	setp.lt.f32 	%p92, %f179, %f180;
	selp.f32 	%f181, %f180, %f179, %p92;
	ld.shared.f32 	%f182, [_ZZN3cub18CUB_300001_SM_10006detail6reduce18DeviceReduceKernelINS2_10policy_hubIfjN4cuda3__47maximumIfEEE10Policy1000EN6thrust24THRUST_300001_SM_1000_NS10device_ptrIKfEEjS8_fNS5_3std3__410__identityEEEvT0_PT3_T1_NS0_13GridEvenShareISM_EET2_T4_E12temp_storage+32];
	setp.lt.f32 	%p93, %f181, %f182;
	selp.f32 	%f183, %f182, %f181, %p93;
	ld.shared.f32 	%f184, [_ZZN3cub18CUB_300001_SM_10006detail6reduce18DeviceReduceKernelINS2_10policy_hubIfjN4cuda3__47maximumIfEEE10Policy1000EN6thrust24THRUST_300001_SM_1000_NS10device_ptrIKfEEjS8_fNS5_3std3__410__identityEEEvT0_PT3_T1_NS0_13GridEvenShareISM_EET2_T4_E12temp_storage+36];
	setp.lt.f32 	%p94, %f183, %f184;
	selp.f32 	%f336, %f184, %f183, %p94;
$L__BB4_48:
	mov.u32 	%r256, %tid.x;
	setp.ne.s32 	%p181, %r256, 0;
	@%p181 bra 	$L__BB4_50;
	ld.param.u64 	%rd129, [_ZN3cub18CUB_300001_SM_10006detail6reduce18DeviceReduceKernelINS2_10policy_hubIfjN4cuda3__47maximumIfEEE10Policy1000EN6thrust24THRUST_300001_SM_1000_NS10device_ptrIKfEEjS8_fNS5_3std3__410__identityEEEvT0_PT3_T1_NS0_13GridEvenShareISM_EET2_T4__param_1];
	cvta.to.global.u64 	%rd126, %rd129;
	mul.wide.u32 	%rd127, %r3, 4;
	add.s64 	%rd128, %rd126, %rd127;
	st.global.f32 	[%rd128], %f336;
$L__BB4_50:
	ret;

}
	// .globl	_ZN3cub18CUB_300001_SM_10006detail6reduce28DeviceReduceSingleTileKernelINS2_10policy_hubIfjN4cuda3__47maximumIfEEE10Policy1000EPfSB_iS8_ffNS5_3std3__410__identityEEEvT0_T1_T2_T3_T4_T6_
.visible .entry _ZN3cub18CUB_300001_SM_10006detail6reduce28DeviceReduceSingleTileKernelINS2_10policy_hubIfjN4cuda3__47maximumIfEEE10Policy1000EPfSB_iS8_ffNS5_3std3__410__identityEEEvT0_T1_T2_T3_T4_T6_(
	.param .u64 .ptr .align 1 _ZN3cub18CUB_300001_SM_10006detail6reduce28DeviceReduceSingleTileKernelINS2_10policy_hubIfjN4cuda3__47maximumIfEEE10Policy1000EPfSB_iS8_ffNS5_3std3__410__identityEEEvT0_T1_T2_T3_T4_T6__param_0,
	.param .u64 .ptr .align 1 _ZN3cub18CUB_300001_SM_10006detail6reduce28DeviceReduceSingleTileKernelINS2_10policy_hubIfjN4cuda3__47maximumIfEEE10Policy1000EPfSB_iS8_ffNS5_3std3__410__identityEEEvT0_T1_T2_T3_T4_T6__param_1,
	.param .u32 _ZN3cub18CUB_300001_SM_10006detail6reduce28DeviceReduceSingleTileKernelINS2_10policy_hubIfjN4cuda3__47maximumIfEEE10Policy1000EPfSB_iS8_ffNS5_3std3__410__identityEEEvT0_T1_T2_T3_T4_T6__param_2,
	.param .align 1 .b8 _ZN3cub18CUB_300001_SM_10006detail6reduce28DeviceReduceSingleTileKernelINS2_10policy_hubIfjN4cuda3__47maximumIfEEE10Policy1000EPfSB_iS8_ffNS5_3std3__410__identityEEEvT0_T1_T2_T3_T4_T6__param_3[1],
	.param .f32 _ZN3cub18CUB_300001_SM_10006detail6reduce28DeviceReduceSingleTileKernelINS2_10policy_hubIfjN4cuda3__47maximumIfEEE10Policy1000EPfSB_iS8_ffNS5_3std3__410__identityEEEvT0_T1_T2_T3_T4_T6__param_4,
	.param .align 1 .b8 _ZN3cub18CUB_300001_SM_10006detail6reduce28DeviceReduceSingleTileKernelINS2_10policy_hubIfjN4cuda3__47maximumIfEEE10Policy1000EPfSB_iS8_ffNS5_3std3__410__identityEEEvT0_T1_T2_T3_T4_T6__param_5[1]
)
.maxntid 256
.minnctapersm 1
{
	.reg .pred 	%p<252>;
	.reg .b32 	%r<407>;
	.reg .b32 	%f<445>;
	.reg .b64 	%rd<125>;
	// demoted variable
	.shared .align 4 .b8 _ZZN3cub18CUB_300001_SM_10006detail6reduce28DeviceReduceSingleTileKernelINS2_10policy_hubIfjN4cuda3__47maximumIfEEE10Policy1000EPfSB_iS8_ffNS5_3std3__410__identityEEEvT0_T1_T2_T3_T4_T6_E12temp_storage[44];
	ld.param.u64 	%rd16, [_ZN3cub18CUB_300001_SM_10006detail6reduce28DeviceReduceSingleTileKernelINS2_10policy_hubIfjN4cuda3__47maximumIfEEE10Policy1000EPfSB_iS8_ffNS5_3std3__410__identityEEEvT0_T1_T2_T3_T4_T6__param_0];
	ld.param.u64 	%rd17, [_ZN3cub18CUB_300001_SM_10006detail6reduce28DeviceReduceSingleTileKernelINS2_10policy_hubIfjN4cuda3__47maximumIfEEE10Policy1000EPfSB_iS8_ffNS5_3std3__410__identityEEEvT0_T1_T2_T3_T4_T6__param_1];
	ld.param.u32 	%r67, [_ZN3cub18CUB_300001_SM_10006detail6reduce28DeviceReduceSingleTileKernelINS2_10policy_hubIfjN4cuda3__47maximumIfEEE10Policy1000EPfSB_iS8_ffNS5_3std3__410__identityEEEvT0_T1_T2_T3_T4_T6__param_2];
	ld.param.f32 	%f58, [_ZN3cub18CUB_300001_SM_10006detail6reduce28DeviceReduceSingleTileKernelINS2_10policy_hubIfjN4cuda3__47maximumIfEEE10Policy1000EPfSB_iS8_ffNS5_3std3__410__identityEEEvT0_T1_T2_T3_T4_T6__param_4];
	cvta.to.global.u64 	%rd1, %rd17;
	setp.ne.s32 	%p1, %r67, 0;
	@%p1 bra 	$L__BB5_3;
	mov.u32 	%r380, %tid.x;
	setp.ne.s32 	%p251, %r380, 0;
	@%p251 bra 	$L__BB5_74;
	st.global.f32 	[%rd1], %f58;
	bra.uni 	$L__BB5_74;
$L__BB5_3:
	and.b64  	%rd18, %rd16, 15;
	setp.ne.s64 	%p2, %rd18, 0;
	@%p2 bra 	$L__BB5_38;
	setp.gt.s32 	%p126, %r67, 4095;
	@%p126 bra 	$L__BB5_22;
	mov.u32 	%r1, %tid.x;
	setp.ge.s32 	%p191, %r1, %r67;
	mov.f32 	%f423, 0f00000000;
	mov.u32 	%r384, %r1;
	@%p191 bra 	$L__BB5_7;
	mul.wide.u32 	%rd113, %r1, 4;
	add.s64 	%rd112, %rd16, %rd113;
	// begin inline asm
	ld.global.nc.u32 %r300, [%rd112];
	// end inline asm
	mov.b32 	%f423, %r300;
	add.s32 	%r384, %r1, 256;
$L__BB5_7:
	setp.ge.s32 	%p192, %r384, %r67;
	@%p192 bra 	$L__BB5_13;
	not.b32 	%r301, %r384;
	add.s32 	%r4, %r67, %r301;
	and.b32  	%r302, %r4, 768;
	setp.eq.s32 	%p193, %r302, 768;
	@%p193 bra 	$L__BB5_11;
	mul.wide.u32 	%rd114, %r384, 4;
	add.s64 	%rd121, %rd16, %rd114;
	shr.u32 	%r303, %r4, 8;
	add.s32 	%r304, %r303, 1;
	and.b32  	%r305, %r304, 3;
	neg.s32 	%r382, %r305;
$L__BB5_10:
	.pragma "nounroll";
	// begin inline asm
	ld.global.nc.u32 %r306, [%rd121];
	// end inline asm
	mov.b32 	%f336, %r306;
	setp.lt.f32 	%p194, %f423, %f336;
	selp.f32 	%f423, %f336, %f423, %p194;
	add.s32 	%r384, %r384, 256;
	add.s64 	%rd121, %rd121, 1024;
	add.s32 	%r382, %r382, 1;
	setp.ne.s32 	%p195, %r382, 0;
	@%p195 bra 	$L__BB5_10;
$L__BB5_11:
	setp.lt.u32 	%p196, %r4, 768;
	@%p196 bra 	$L__BB5_13;
$L__BB5_12:
	mul.wide.s32 	%rd120, %r384, 4;
	add.s64 	%rd116, %rd16, %rd120;
	// begin inline asm
	ld.global.nc.u32 %r307, [%rd116];
	// end inline asm
	mov.b32 	%f337, %r307;
	setp.lt.f32 	%p197, %f423, %f337;
	selp.f32 	%f338, %f337, %f423, %p197;
	add.s64 	%rd117, %rd116, 1024;
	// begin inline asm
	ld.global.nc.u32 %r308, [%rd117];
	// end inline asm
	mov.b32 	%f339, %r308;
	setp.lt.f32 	%p198, %f338, %f339;
	selp.f32 	%f340, %f339, %f338, %p198;
	add.s64 	%rd118, %rd116, 2048;
	// begin inline asm
	ld.global.nc.u32 %r309, [%rd118];
	// end inline asm
	mov.b32 	%f341, %r309;
	setp.lt.f32 	%p199, %f340, %f341;
	selp.f32 	%f342, %f341, %f340, %p199;
	add.s64 	%rd119, %rd116, 3072;
	// begin inline asm
	ld.global.nc.u32 %r310, [%rd119];
	// end inline asm
	mov.b32 	%f343, %r310;
	setp.lt.f32 	%p200, %f342, %f343;
	selp.f32 	%f423, %f343, %f342, %p200;
	add.s32 	%r384, %r384, 1024;
	setp.lt.s32 	%p201, %r384, %r67;
	@%p201 bra 	$L__BB5_12;
$L__BB5_13:
	setp.lt.s32 	%p202, %r67, 256;
	@%p202 bra 	$L__BB5_18;
	// begin inline asm
	mov.u32 %r349, %laneid;
	// end inline asm
	mov.b32 	%r351, %f423;
	mov.b32 	%r352, 1;
	mov.b32 	%r373, 31;
	mov.b32 	%r374, -1;
	// begin inline asm
	shfl.sync.down.b32 %r350, %r351, %r352, %r373, %r374;
	// end inline asm
	mov.b32 	%f391, %r350;
	setp.gt.s32 	%p230, %r349, 30;
	setp.lt.f32 	%p231, %f423, %f391;
	selp.f32 	%f392, %f391, %f423, %p231;
	selp.f32 	%f393, %f423, %f392, %p230;
	mov.b32 	%r356, %f393;
	mov.b32 	%r357, 2;
	// begin inline asm
	shfl.sync.down.b32 %r355, %r356, %r357, %r373, %r374;
	// end inline asm
	mov.b32 	%f394, %r355;
	setp.gt.s32 	%p232, %r349, 29;
	setp.lt.f32 	%p233, %f393, %f394;
	selp.f32 	%f395, %f394, %f393, %p233;
	selp.f32 	%f396, %f393, %f395, %p232;
	mov.b32 	%r361, %f396;
	mov.b32 	%r362, 4;
	// begin inline asm
	shfl.sync.down.b32 %r360, %r361, %r362, %r373, %r374;
	// end inline asm
	mov.b32 	%f397, %r360;
	setp.gt.s32 	%p234, %r349, 27;
	setp.lt.f32 	%p235, %f396, %f397;
	selp.f32 	%f398, %f397, %f396, %p235;
	selp.f32 	%f399, %f396, %f398, %p234;
	mov.b32 	%r366, %f399;
	mov.b32 	%r367, 8;
	// begin inline asm
	shfl.sync.down.b32 %r365, %r366, %r367, %r373, %r374;
	// end inline asm
	mov.b32 	%f400, %r365;
	setp.gt.s32 	%p236, %r349, 23;
	setp.lt.f32 	%p237, %f399, %f400;
	selp.f32 	%f401, %f400, %f399, %p237;
	selp.f32 	%f402, %f399, %f401, %p236;
	mov.b32 	%r371, %f402;
	mov.b32 	%r372, 16;
	// begin inline asm
	shfl.sync.down.b32 %r370, %r371, %r372, %r373, %r374;
	// end inline asm
	mov.b32 	%f403, %r370;
	setp.gt.s32 	%p238, %r349, 15;
	setp.lt.f32 	%p239, %f402, %f403;
	selp.f32 	%f10, %f403, %f402, %p239;
	selp.f32 	%f444, %f402, %f10, %p238;
	setp.ne.s32 	%p240, %r349, 0;
	@%p240 bra 	$L__BB5_16;
	shr.u32 	%r375, %r1, 3;
	and.b32  	%r376, %r375, 124;
	mov.u32 	%r377, _ZZN3cub18CUB_300001_SM_10006detail6reduce28DeviceReduceSingleTileKernelINS2_10policy_hubIfjN4cuda3__47maximumIfEEE10Policy1000EPfSB_iS8_ffNS5_3std3__410__identityEEEvT0_T1_T2_T3_T4_T6_E12temp_storage;
	add.s32 	%r378, %r377, %r376;
	st.shared.f32 	[%r378+8], %f10;
$L__BB5_16:
	bar.sync 	0;
	setp.ne.s32 	%p241, %r1, 0;
	@%p241 bra 	$L__BB5_72;
	ld.shared.f32 	%f404, [_ZZN3cub18CUB_300001_SM_10006detail6reduce28DeviceReduceSingleTileKernelINS2_10policy_hubIfjN4cuda3__47maximumIfEEE10Policy1000EPfSB_iS8_ffNS5_3std3__410__identityEEEvT0_T1_T2_T3_T4_T6_E12temp_storage+12];
	setp.lt.f32 	%p242, %f444, %f404;
	selp.f32 	%f405, %f404, %f444, %p242;
	ld.shared.f32 	%f406, [_ZZN3cub18CUB_300001_SM_10006detail6reduce28DeviceReduceSingleTileKernelINS2_10policy_hubIfjN4cuda3__47maximumIfEEE10Policy1000EPfSB_iS8_ffNS5_3std3__410__identityEEEvT0_T1_T2_T3_T4_T6_E12temp_storage+16];
	setp.lt.f32 	%p243, %f405, %f406;
	selp.f32 	%f407, %f406, %f405, %p243;
	ld.shared.f32 	%f408, [_ZZN3cub18CUB_300001_SM_10006detail6reduce28DeviceReduceSingleTileKernelINS2_10policy_hubIfjN4cuda3__47maximumIfEEE10Policy1000EPfSB_iS8_ffNS5_3std3__410__identityEEEvT0_T1_T2_T3_T4_T6_E12temp_storage+20];
	setp.lt.f32 	%p244, %f407, %f408;
	selp.f32 	%f409, %f408, %f407, %p244;
	ld.shared.f32 	%f410, [_ZZN3cub18CUB_300001_SM_10006detail6reduce28DeviceReduceSingleTileKernelINS2_10policy_hubIfjN4cuda3__47maximumIfEEE10Policy1000EPfSB_iS8_ffNS5_3std3__410__identityEEEvT0_T1_T2_T3_T4_T6_E12temp_storage+24];
	setp.lt.f32 	%p245, %f409, %f410;
	selp.f32 	%f411, %f410, %f409, %p245;
	ld.shared.f32 	%f412, [_ZZN3cub18CUB_300001_SM_10006detail6reduce28DeviceReduceSingleTileKernelINS2_10policy_hubIfjN4cuda3__47maximumIfEEE10Policy1000EPfSB_iS8_ffNS5_3std3__410__identityEEEvT0_T1_T2_T3_T4_T6_E12temp_storage+28];
	setp.lt.f32 	%p246, %f411, %f412;
	selp.f32 	%f413, %f412, %f411, %p246;
	ld.shared.f32 	%f414, [_ZZN3cub18CUB_300001_SM_10006detail6reduce28DeviceReduceSingleTileKernelINS2_10policy_hubIfjN4cuda3__47maximumIfEEE10Policy1000EPfSB_iS8_ffNS5_3std3__410__identityEEEvT0_T1_T2_T3_T4_T6_E12temp_storage+32];
	setp.lt.f32 	%p247, %f413, %f414;
	selp.f32 	%f415, %f414, %f413, %p247;
	ld.shared.f32 	%f416, [_ZZN3cub18CUB_300001_SM_10006detail6reduce28DeviceReduceSingleTileKernelINS2_10policy_hubIfjN4cuda3__47maximumIfEEE10Policy1000EPfSB_iS8_ffNS5_3std3__410__identityEEEvT0_T1_T2_T3_T4_T6_E12temp_storage+36];
	setp.lt.f32 	%p248, %f415, %f416;
	selp.f32 	%f444, %f416, %f415, %p248;
	bra.uni 	$L__BB5_72;
$L__BB5_18:
	// begin inline asm
	mov.u32 %r311, %laneid;
	// end inline asm
	and.b32  	%r337, %r1, 992;
	add.s32 	%r338, %r337, 32;
	setp.gt.s32 	%p203, %r338, %r67;
	not.b32 	%r339, %r337;
	add.s32 	%r340, %r67, %r339;
	selp.b32 	%r335, %r340, 31, %p203;
	mov.b32 	%r313, %f423;
	mov.b32 	%r314, 1;
	mov.b32 	%r336, -1;
	// begin inline asm
	shfl.sync.down.b32 %r312, %r313, %r314, %r335, %r336;
	// end inline asm
	mov.b32 	%f344, %r312;
	setp.lt.s32 	%p204, %r311, %r335;
	setp.lt.f32 	%p205, %f423, %f344;
	selp.f32 	%f345, %f344, %f423, %p205;
	selp.f32 	%f346, %f345, %f423, %p204;
	mov.b32 	%r318, %f346;
	mov.b32 	%r319, 2;
	// begin inline asm
	shfl.sync.down.b32 %r317, %r318, %r319, %r335, %r336;
	// end inline asm
	mov.b32 	%f347, %r317;
	add.s32 	%r341, %r311, 2;
	setp.gt.s32 	%p206, %r341, %r335;
	setp.lt.f32 	%p207, %f346, %f347;
	selp.f32 	%f348, %f347, %f346, %p207;
	selp.f32 	%f349, %f346, %f348, %p206;
	mov.b32 	%r323, %f349;
	mov.b32 	%r324, 4;
	// begin inline asm
	shfl.sync.down.b32 %r322, %r323, %r324, %r335, %r336;
	// end inline asm
	mov.b32 	%f350, %r322;
	add.s32 	%r342, %r311, 4;
	setp.gt.s32 	%p208, %r342, %r335;
	setp.lt.f32 	%p209, %f349, %f350;
	selp.f32 	%f351, %f350, %f349, %p209;
	selp.f32 	%f352, %f349, %f351, %p208;
	mov.b32 	%r328, %f352;
	mov.b32 	%r329, 8;
	// begin inline asm
	shfl.sync.down.b32 %r327, %r328, %r329, %r335, %r336;
	// end inline asm
	mov.b32 	%f353, %r327;
	add.s32 	%r343, %r311, 8;
	setp.gt.s32 	%p210, %r343, %r335;
	setp.lt.f32 	%p211, %f352, %f353;
	selp.f32 	%f354, %f353, %f352, %p211;
	selp.f32 	%f355, %f352, %f354, %p210;
	mov.b32 	%r333, %f355;
	mov.b32 	%r334, 16;
	// begin inline asm
	shfl.sync.down.b32 %r332, %r333, %r334, %r335, %r336;
	// end inline asm
	mov.b32 	%f356, %r332;
	add.s32 	%r344, %r311, 16;
	setp.gt.s32 	%p212, %r344, %r335;
	setp.lt.f32 	%p213, %f355, %f356;
	selp.f32 	%f357, %f356, %f355, %p213;
	selp.f32 	%f444, %f355, %f357, %p212;
	setp.ne.s32 	%p214, %r311, 0;
	@%p214 bra 	$L__BB5_20;
	shr.u32 	%r345, %r1, 3;
	and.b32  	%r346, %r345, 124;
	mov.u32 	%r347, _ZZN3cub18CUB_300001_SM_10006detail6reduce28DeviceReduceSingleTileKernelINS2_10policy_hubIfjN4cuda3__47maximumIfEEE10Policy1000EPfSB_iS8_ffNS5_3std3__410__identityEEEvT0_T1_T2_T3_T4_T6_E12temp_storage;
	add.s32 	%r348, %r347, %r346;
	st.shared.f32 	[%r348+8], %f444;
$L__BB5_20:
	bar.sync 	0;
	setp.ne.s32 	%p215, %r1, 0;
	@%p215 bra 	$L__BB5_72;
	setp.gt.s32 	%p216, %r67, 32;
	ld.shared.f32 	%f358, [_ZZN3cub18CUB_300001_SM_10006detail6reduce28DeviceReduceSingleTileKernelINS2_10policy_hubIfjN4cuda3__47maximumIfEEE10Policy1000EPfSB_iS8_ffNS5_3std3__410__identityEEEvT0_T1_T2_T3_T4_T6_E12temp_storage+12];
	setp.lt.f32 	%p217, %f444, %f358;
	selp.f32 	%f360, %f358, %f444, %p217;
	selp.f32 	%f361, %f360, %f444, %p216;
	setp.gt.s32 	%p218, %r67, 64;
	ld.shared.f32 	%f363, [_ZZN3cub18CUB_300001_SM_10006detail6reduce28DeviceReduceSingleTileKernelINS2_10policy_hubIfjN4cuda3__47maximumIfEEE10Policy1000EPfSB_iS8_ffNS5_3std3__410__identityEEEvT0_T1_T2_T3_T4_T6_E12temp_storage+16];
	setp.lt.f32 	%p219, %f361, %f363;
	selp.f32 	%f365, %f363, %f361, %p219;
	selp.f32 	%f366, %f365, %f361, %p218;
	setp.gt.s32 	%p220, %r67, 96;
	ld.shared.f32 	%f368, [_ZZN3cub18CUB_300001_SM_10006detail6reduce28DeviceReduceSingleTileKernelINS2_10policy_hubIfjN4cuda3__47maximumIfEEE10Policy1000EPfSB_iS8_ffNS5_3std3__410__identityEEEvT0_T1_T2_T3_T4_T6_E12temp_storage+20];
	setp.lt.f32 	%p221, %f366, %f368;
	selp.f32 	%f370, %f368, %f366, %p221;
	selp.f32 	%f371, %f370, %f366, %p220;
	setp.gt.s32 	%p222, %r67, 128;
	ld.shared.f32 	%f373, [_ZZN3cub18CUB_300001_SM_10006detail6reduce28DeviceReduceSingleTileKernelINS2_10policy_hubIfjN4cuda3__47maximumIfEEE10Policy1000EPfSB_iS8_ffNS5_3std3__410__identityEEEvT0_T1_T2_T3_T4_T6_E12temp_storage+24];
	setp.lt.f32 	%p223, %f371, %f373;
	selp.f32 	%f375, %f373, %f371, %p223;
	selp.f32 	%f376, %f375, %f371, %p222;
	setp.gt.s32 	%p224, %r67, 160;
	ld.shared.f32 	%f378, [_ZZN3cub18CUB_300001_SM_10006detail6reduce28DeviceReduceSingleTileKernelINS2_10policy_hubIfjN4cuda3__47maximumIfEEE10Policy1000EPfSB_iS8_ffNS5_3std3__410__identityEEEvT0_T1_T2_T3_T4_T6_E12temp_storage+28];
	setp.lt.f32 	%p225, %f376, %f378;
	selp.f32 	%f380, %f378, %f376, %p225;
	selp.f32 	%f381, %f380, %f376, %p224;
	setp.gt.s32 	%p226, %r67, 192;
	ld.shared.f32 	%f383, [_ZZN3cub18CUB_300001_SM_10006detail6reduce28DeviceReduceSingleTileKernelINS2_10policy_hubIfjN4cuda3__47maximumIfEEE10Policy1000EPfSB_iS8_ffNS5_3std3__410__identityEEEvT0_T1_T2_T3_T4_T6_E12temp_storage+32];
	setp.lt.f32 	%p227, %f381, %f383;
	selp.f32 	%f385, %f383, %f381, %p227;
	selp.f32 	%f386, %f385, %f381, %p226;
	setp.gt.s32 	%p228, %r67, 224;
	ld.shared.f32 	%f388, [_ZZN3cub18CUB_300001_SM_10006detail6reduce28DeviceReduceSingleTileKernelINS2_10policy_hubIfjN4cuda3__47maximumIfEEE10Policy1000EPfSB_iS8_ffNS5_3std3__410__identityEEEvT0_T1_T2_T3_T4_T6_E12temp_storage+36];
	setp.lt.f32 	%p229, %f386, %f388;
	selp.f32 	%f390, %f388, %f386, %p229;
	selp.f32 	%f444, %f390, %f386, %p228;
	bra.uni 	$L__BB5_72;
$L__BB5_22:
	mov.u32 	%r13, %tid.x;
	shl.b32 	%r224, %r13, 2;
	mul.wide.u32 	%rd86, %r224, 4;
	add.s64 	%rd76, %rd16, %rd86;
	// begin inline asm
	ld.global.nc.v2.u64 {%rd74, %rd75}, [%rd76];
	// end inline asm
	mov.b64 	{%r225, %r226}, %rd75;
	mov.b64 	{%r227, %r228}, %rd74;
	mov.b32 	%f238, %r228;
	mov.b32 	%f239, %r227;
	mov.b32 	%f240, %r226;
	mov.b32 	%f241, %r225;
	add.s64 	%rd79, %rd76, 4096;
	// begin inline asm
	ld.global.nc.v2.u64 {%rd77, %rd78}, [%rd79];
	// end inline asm
	mov.b64 	{%r229, %r230}, %rd78;
	mov.b64 	{%r231, %r232}, %rd77;
	mov.b32 	%f242, %r232;
	mov.b32 	%f243, %r231;
	mov.b32 	%f244, %r230;
	mov.b32 	%f245, %r229;
	add.s64 	%rd82, %rd76, 8192;
	// begin inline asm
	ld.global.nc.v2.u64 {%rd80, %rd81}, [%rd82];
	// end inline asm
	mov.b64 	{%r233, %r234}, %rd81;
	mov.b64 	{%r235, %r236}, %rd80;
	mov.b32 	%f246, %r236;
	mov.b32 	%f247, %r235;
	mov.b32 	%f248, %r234;
	mov.b32 	%f249, %r233;
	add.s64 	%rd85, %rd76, 12288;
	// begin inline asm
	ld.global.nc.v2.u64 {%rd83, %rd84}, [%rd85];
	// end inline asm
	mov.b64 	{%r237, %r238}, %rd84;
	mov.b64 	{%r239, %r240}, %rd83;
	mov.b32 	%f250, %r240;
	mov.b32 	%f251, %r239;
	mov.b32 	%f252, %r238;
	mov.b32 	%f253, %r237;
	setp.lt.f32 	%p127, %f239, %f238;
	selp.f32 	%f254, %f238, %f239, %p127;
	setp.lt.f32 	%p128, %f241, %f240;
	selp.f32 	%f255, %f240, %f241, %p128;
	setp.lt.f32 	%p129, %f243, %f242;
	selp.f32 	%f256, %f242, %f243, %p129;
	setp.lt.f32 	%p130, %f245, %f244;
	selp.f32 	%f257, %f244, %f245, %p130;
	setp.lt.f32 	%p131, %f247, %f246;
	selp.f32 	%f258, %f246, %f247, %p131;
	setp.lt.f32 	%p132, %f249, %f248;
	selp.f32 	%f259, %f248, %f249, %p132;
	setp.lt.f32 	%p133, %f251, %f250;
	selp.f32 	%f260, %f250, %f251, %p133;
	setp.lt.f32 	%p134, %f253, %f252;
	selp.f32 	%f261, %f252, %f253, %p134;
	setp.lt.f32 	%p135, %f254, %f255;
	selp.f32 	%f262, %f255, %f254, %p135;
	setp.lt.f32 	%p136, %f256, %f257;
	selp.f32 	%f263, %f257, %f256, %p136;
	setp.lt.f32 	%p137, %f258, %f259;
	selp.f32 	%f264, %f259, %f258, %p137;
	setp.lt.f32 	%p138, %f260, %f261;
	selp.f32 	%f265, %f261, %f260, %p138;
	setp.lt.f32 	%p139, %f262, %f263;
	selp.f32 	%f266, %f263, %f262, %p139;
	setp.lt.f32 	%p140, %f264, %f265;
	selp.f32 	%f267, %f265, %f264, %p140;
	setp.lt.f32 	%p141, %f266, %f267;
	selp.f32 	%f430, %f267, %f266, %p141;
	setp.lt.u32 	%p142, %r67, 8192;
	mov.b32 	%r387, 4096;
	@%p142 bra 	$L__BB5_26;
	add.s32 	%r14, %r67, -4096;
	mov.b32 	%r387, 4096;
$L__BB5_24:
	mul.wide.s32 	%rd99, %r387, 4;
	add.s64 	%rd89, %rd76, %rd99;
	// begin inline asm
	ld.global.nc.v2.u64 {%rd87, %rd88}, [%rd89];
	// end inline asm
	mov.b64 	{%r242, %r243}, %rd88;
	mov.b64 	{%r244, %r245}, %rd87;
	mov.b32 	%f268, %r245;
	mov.b32 	%f269, %r244;
	mov.b32 	%f270, %r243;
	mov.b32 	%f271, %r242;
	add.s64 	%rd92, %rd89, 4096;
	// begin inline asm
	ld.global.nc.v2.u64 {%rd90, %rd91}, [%rd92];
	// end inline asm
	mov.b64 	{%r246, %r247}, %rd91;
	mov.b64 	{%r248, %r249}, %rd90;
	mov.b32 	%f272, %r249;
	mov.b32 	%f273, %r248;
	mov.b32 	%f274, %r247;
	mov.b32 	%f275, %r246;
	add.s64 	%rd95, %rd89, 8192;
	// begin inline asm
	ld.global.nc.v2.u64 {%rd93, %rd94}, [%rd95];
	// end inline asm
	mov.b64 	{%r250, %r251}, %rd94;
	mov.b64 	{%r252, %r253}, %rd93;
	mov.b32 	%f276, %r253;
	mov.b32 	%f277, %r252;
	mov.b32 	%f278, %r251;
	mov.b32 	%f279, %r250;
	add.s64 	%rd98, %rd89, 12288;
	// begin inline asm
	ld.global.nc.v2.u64 {%rd96, %rd97}, [%rd98];
	// end inline asm
	mov.b64 	{%r254, %r255}, %rd97;
	mov.b64 	{%r256, %r257}, %rd96;
	mov.b32 	%f280, %r257;
	mov.b32 	%f281, %r256;
	mov.b32 	%f282, %r255;
	mov.b32 	%f283, %r254;
	setp.lt.f32 	%p143, %f430, %f269;
	selp.f32 	%f284, %f269, %f430, %p143;
	setp.lt.f32 	%p144, %f268, %f271;
	selp.f32 	%f285, %f271, %f268, %p144;
	setp.lt.f32 	%p145, %f270, %f273;
	selp.f32 	%f286, %f273, %f270, %p145;
	setp.lt.f32 	%p146, %f272, %f275;
	selp.f32 	%f287, %f275, %f272, %p146;
	setp.lt.f32 	%p147, %f274, %f277;
	selp.f32 	%f288, %f277, %f274, %p147;
	setp.lt.f32 	%p148, %f276, %f279;
	selp.f32 	%f289, %f279, %f276, %p148;
	setp.lt.f32 	%p149, %f278, %f281;
	selp.f32 	%f290, %f281, %f278, %p149;
	setp.lt.f32 	%p150, %f280, %f283;
	selp.f32 	%f291, %f283, %f280, %p150;
	setp.lt.f32 	%p151, %f284, %f285;
	selp.f32 	%f292, %f285, %f284, %p151;
	setp.lt.f32 	%p152, %f286, %f287;
	selp.f32 	%f293, %f287, %f286, %p152;
	setp.lt.f32 	%p153, %f288, %f289;
	selp.f32 	%f294, %f289, %f288, %p153;
	setp.lt.f32 	%p154, %f290, %f291;
	selp.f32 	%f295, %f291, %f290, %p154;
	setp.lt.f32 	%p155, %f292, %f293;
	selp.f32 	%f296, %f293, %f292, %p155;
	setp.lt.f32 	%p156, %f294, %f295;
	selp.f32 	%f297, %f295, %f294, %p156;
	setp.lt.f32 	%p157, %f296, %f297;
	selp.f32 	%f298, %f297, %f296, %p157;
	setp.lt.f32 	%p158, %f298, %f282;
	selp.f32 	%f430, %f282, %f298, %p158;
	sub.s32 	%r258, %r67, %r387;
	setp.lt.s32 	%p159, %r258, 4096;
	@%p159 bra 	$L__BB5_34;
	add.s32 	%r387, %r387, 4096;
	setp.le.s32 	%p160, %r387, %r14;
	@%p160 bra 	$L__BB5_24;
$L__BB5_26:
	setp.le.s32 	%p161, %r67, %r387;
	@%p161 bra 	$L__BB5_34;
	sub.s32 	%r18, %r67, %r387;
	setp.ge.s32 	%p162, %r13, %r18;
	@%p162 bra 	$L__BB5_34;
	not.b32 	%r259, %r13;
	add.s32 	%r260, %r67, %r259;
	sub.s32 	%r19, %r260, %r387;
	and.b32  	%r261, %r19, 768;
	setp.eq.s32 	%p163, %r261, 768;
	mov.u32 	%r391, %r13;
	@%p163 bra 	$L__BB5_31;
	add.s32 	%r389, %r13, %r387;
	shr.u32 	%r262, %r19, 8;
	add.s32 	%r263, %r262, 1;
	and.b32  	%r264, %r263, 3;
	neg.s32 	%r388, %r264;
	mov.u32 	%r391, %r13;
$L__BB5_30:
	.pragma "nounroll";
	mul.wide.u32 	%rd101, %r389, 4;
	add.s64 	%rd100, %rd16, %rd101;
	// begin inline asm
	ld.global.nc.u32 %r265, [%rd100];
	// end inline asm
	mov.b32 	%f300, %r265;
	setp.lt.f32 	%p164, %f430, %f300;
	selp.f32 	%f430, %f300, %f430, %p164;
	add.s32 	%r391, %r391, 256;
	add.s32 	%r389, %r389, 256;
	add.s32 	%r388, %r388, 1;
	setp.ne.s32 	%p165, %r388, 0;
	@%p165 bra 	$L__BB5_30;
$L__BB5_31:
	setp.lt.u32 	%p166, %r19, 768;
	@%p166 bra 	$L__BB5_34;
	cvt.u64.u32 	%rd102, %r391;
	cvt.u64.u32 	%rd103, %r387;
	add.s64 	%rd104, %rd102, %rd103;
	shl.b64 	%rd105, %rd104, 2;
	add.s64 	%rd106, %rd105, %rd16;
	add.s64 	%rd122, %rd106, 2048;
	add.s32 	%r392, %r391, %r387;
$L__BB5_33:
	mul.wide.u32 	%rd111, %r392, 4;
	add.s64 	%rd107, %rd16, %rd111;
	// begin inline asm
	ld.global.nc.u32 %r266, [%rd107];
	// end inline asm
	mov.b32 	%f301, %r266;
	setp.lt.f32 	%p167, %f430, %f301;
	selp.f32 	%f302, %f301, %f430, %p167;
	add.s64 	%rd108, %rd122, -1024;
	// begin inline asm
	ld.global.nc.u32 %r267, [%rd108];
	// end inline asm
	mov.b32 	%f303, %r267;
	setp.lt.f32 	%p168, %f302, %f303;
	selp.f32 	%f304, %f303, %f302, %p168;
	// begin inline asm
	ld.global.nc.u32 %r268, [%rd122];
	// end inline asm
	mov.b32 	%f305, %r268;
	setp.lt.f32 	%p169, %f304, %f305;
	selp.f32 	%f306, %f305, %f304, %p169;
	add.s64 	%rd110, %rd122, 1024;
	// begin inline asm
	ld.global.nc.u32 %r269, [%rd110];
	// end inline asm
	mov.b32 	%f307, %r269;
	setp.lt.f32 	%p170, %f306, %f307;
	selp.f32 	%f430, %f307, %f306, %p170;
	add.s32 	%r391, %r391, 1024;
	add.s64 	%rd122, %rd122, 4096;
	add.s32 	%r392, %r392, 1024;
	setp.lt.s32 	%p171, %r391, %r18;
	@%p171 bra 	$L__BB5_33;
$L__BB5_34:
	// begin inline asm
	mov.u32 %r270, %laneid;
	// end inline asm
	mov.b32 	%r272, %f430;
	mov.b32 	%r273, 1;
	mov.b32 	%r294, 31;
	mov.b32 	%r295, -1;
	// begin inline asm
	shfl.sync.down.b32 %r271, %r272, %r273, %r294, %r295;
	// end inline asm
	mov.b32 	%f308, %r271;
	setp.gt.s32 	%p172, %r270, 30;
	setp.lt.f32 	%p173, %f430, %f308;
	selp.f32 	%f309, %f308, %f430, %p173;
	selp.f32 	%f310, %f430, %f309, %p172;
	mov.b32 	%r277, %f310;
	mov.b32 	%r278, 2;
	// begin inline asm
	shfl.sync.down.b32 %r276, %r277, %r278, %r294, %r295;
	// end inline asm
	mov.b32 	%f311, %r276;
	setp.gt.s32 	%p174, %r270, 29;
	setp.lt.f32 	%p175, %f310, %f311;
	selp.f32 	%f312, %f311, %f310, %p175;
	selp.f32 	%f313, %f310, %f312, %p174;
	mov.b32 	%r282, %f313;
	mov.b32 	%r283, 4;
	// begin inline asm
	shfl.sync.down.b32 %r281, %r282, %r283, %r294, %r295;
	// end inline asm
	mov.b32 	%f314, %r281;
	setp.gt.s32 	%p176, %r270, 27;
	setp.lt.f32 	%p177, %f313, %f314;
	selp.f32 	%f315, %f314, %f313, %p177;
	selp.f32 	%f316, %f313, %f315, %p176;
	mov.b32 	%r287, %f316;
	mov.b32 	%r288, 8;
	// begin inline asm
	shfl.sync.down.b32 %r286, %r287, %r288, %r294, %r295;
	// end inline asm
	mov.b32 	%f317, %r286;
	setp.gt.s32 	%p178, %r270, 23;
	setp.lt.f32 	%p179, %f316, %f317;
	selp.f32 	%f318, %f317, %f316, %p179;
	selp.f32 	%f319, %f316, %f318, %p178;
	mov.b32 	%r292, %f319;
	mov.b32 	%r293, 16;
	// begin inline asm
	shfl.sync.down.b32 %r291, %r292, %r293, %r294, %r295;
	// end inline asm
	mov.b32 	%f320, %r291;
	setp.gt.s32 	%p180, %r270, 15;
	setp.lt.f32 	%p181, %f319, %f320;
	selp.f32 	%f26, %f320, %f319, %p181;
	selp.f32 	%f444, %f319, %f26, %p180;
	setp.ne.s32 	%p182, %r270, 0;
	@%p182 bra 	$L__BB5_36;
	shr.u32 	%r296, %r13, 3;
	and.b32  	%r297, %r296, 124;
	mov.u32 	%r298, _ZZN3cub18CUB_300001_SM_10006detail6reduce28DeviceReduceSingleTileKernelINS2_10policy_hubIfjN4cuda3__47maximumIfEEE10Policy1000EPfSB_iS8_ffNS5_3std3__410__identityEEEvT0_T1_T2_T3_T4_T6_E12temp_storage;
	add.s32 	%r299, %r298, %r297;
	st.shared.f32 	[%r299+8], %f26;
$L__BB5_36:
	bar.sync 	0;
	setp.ne.s32 	%p183, %r13, 0;
	@%p183 bra 	$L__BB5_72;
	ld.shared.f32 	%f321, [_ZZN3cub18CUB_300001_SM_10006detail6reduce28DeviceReduceSingleTileKernelINS2_10policy_hubIfjN4cuda3__47maximumIfEEE10Policy1000EPfSB_iS8_ffNS5_3std3__410__identityEEEvT0_T1_T2_T3_T4_T6_E12temp_storage+12];
	setp.lt.f32 	%p184, %f444, %f321;
	selp.f32 	%f322, %f321, %f444, %p184;
	ld.shared.f32 	%f323, [_ZZN3cub18CUB_300001_SM_10006detail6reduce28DeviceReduceSingleTileKernelINS2_10policy_hubIfjN4cuda3__47maximumIfEEE10Policy1000EPfSB_iS8_ffNS5_3std3__410__identityEEEvT0_T1_T2_T3_T4_T6_E12temp_storage+16];
	setp.lt.f32 	%p185, %f322, %f323;
	selp.f32 	%f324, %f323, %f322, %p185;
	ld.shared.f32 	%f325, [_ZZN3cub18CUB_300001_SM_10006detail6reduce28DeviceReduceSingleTileKernelINS2_10policy_hubIfjN4cuda3__47maximumIfEEE10Policy1000EPfSB_iS8_ffNS5_3std3__410__identityEEEvT0_T1_T2_T3_T4_T6_E12temp_storage+20];
	setp.lt.f32 	%p186, %f324, %f325;
	selp.f32 	%f326, %f325, %f324, %p186;
	ld.shared.f32 	%f327, [_ZZN3cub18CUB_300001_SM_10006detail6reduce28DeviceReduceSingleTileKernelINS2_10policy_hubIfjN4cuda3__47maximumIfEEE10Policy1000EPfSB_iS8_ffNS5_3std3__410__identityEEEvT0_T1_T2_T3_T4_T6_E12temp_storage+24];
	setp.lt.f32 	%p187, %f326, %f327;
	selp.f32 	%f328, %f327, %f326, %p187;
	ld.shared.f32 	%f329, [_ZZN3cub18CUB_300001_SM_10006detail6reduce28DeviceReduceSingleTileKernelINS2_10policy_hubIfjN4cuda3__47maximumIfEEE10Policy1000EPfSB_iS8_ffNS5_3std3__410__identityEEEvT0_T1_T2_T3_T4_T6_E12temp_storage+28];
	setp.lt.f32 	%p188, %f328, %f329;
	selp.f32 	%f330, %f329, %f328, %p188;
	ld.shared.f32 	%f331, [_ZZN3cub18CUB_300001_SM_10006detail6reduce28DeviceReduceSingleTileKernelINS2_10policy_hubIfjN4cuda3__47maximumIfEEE10Policy1000EPfSB_iS8_ffNS5_3std3__410__identityEEEvT0_T1_T2_T3_T4_T6_E12temp_storage+32];
	setp.lt.f32 	%p189, %f330, %f331;
	selp.f32 	%f332, %f331, %f330, %p189;
	ld.shared.f32 	%f333, [_ZZN3cub18CUB_300001_SM_10006detail6reduce28DeviceReduceSingleTileKernelINS2_10policy_hubIfjN4cuda3__47maximumIfEEE10Policy1000EPfSB_iS8_ffNS5_3std3__410__identityEEEvT0_T1_T2_T3_T4_T6_E12temp_storage+36];
	setp.lt.f32 	%p190, %f332, %f333;
	selp.f32 	%f444, %f333, %f332, %p190;
	bra.uni 	$L__BB5_72;
$L__BB5_38:
	setp.gt.s32 	%p3, %r67, 4095;
	@%p3 bra 	$L__BB5_56;
	mov.u32 	%r34, %tid.x;
	setp.ge.s32 	%p68, %r34, %r67;
	mov.f32 	%f436, 0f00000000;
	mov.u32 	%r397, %r34;
	@%p68 bra 	$L__BB5_41;
	mul.wide.u32 	%rd66, %r34, 4;
	add.s64 	%rd65, %rd16, %rd66;
	// begin inline asm
	ld.global.nc.u32 %r144, [%rd65];
	// end inline asm
	mov.b32 	%f436, %r144;
	add.s32 	%r397, %r34, 256;
$L__BB5_41:
	setp.ge.s32 	%p69, %r397, %r67;
	@%p69 bra 	$L__BB5_47;
	not.b32 	%r145, %r397;
	add.s32 	%r37, %r67, %r145;
	and.b32  	%r146, %r37, 768;
	setp.eq.s32 	%p70, %r146, 768;
	@%p70 bra 	$L__BB5_45;
	mul.wide.u32 	%rd67, %r397, 4;
	add.s64 	%rd123, %rd16, %rd67;
	shr.u32 	%r147, %r37, 8;
	add.s32 	%r148, %r147, 1;
	and.b32  	%r149, %r148, 3;
	neg.s32 	%r395, %r149;
$L__BB5_44:
	.pragma "nounroll";
	// begin inline asm
	ld.global.nc.u32 %r150, [%rd123];
	// end inline asm
	mov.b32 	%f157, %r150;
	setp.lt.f32 	%p71, %f436, %f157;
	selp.f32 	%f436, %f157, %f436, %p71;
	add.s32 	%r397, %r397, 256;
	add.s64 	%rd123, %rd123, 1024;
	add.s32 	%r395, %r395, 1;
	setp.ne.s32 	%p72, %r395, 0;
	@%p72 bra 	$L__BB5_44;
$L__BB5_45:
	setp.lt.u32 	%p73, %r37, 768;
	@%p73 bra 	$L__BB5_47;
$L__BB5_46:
	mul.wide.s32 	%rd73, %r397, 4;
	add.s64 	%rd69, %rd16, %rd73;
	// begin inline asm
	ld.global.nc.u32 %r151, [%rd69];
	// end inline asm
	mov.b32 	%f158, %r151;
	setp.lt.f32 	%p74, %f436, %f158;
	selp.f32 	%f159, %f158, %f436, %p74;
	add.s64 	%rd70, %rd69, 1024;
	// begin inline asm
	ld.global.nc.u32 %r152, [%rd70];
	// end inline asm
	mov.b32 	%f160, %r152;
	setp.lt.f32 	%p75, %f159, %f160;
	selp.f32 	%f161, %f160, %f159, %p75;
	add.s64 	%rd71, %rd69, 2048;
	// begin inline asm
	ld.global.nc.u32 %r153, [%rd71];
	// end inline asm
	mov.b32 	%f162, %r153;
	setp.lt.f32 	%p76, %f161, %f162;
	selp.f32 	%f163, %f162, %f161, %p76;
	add.s64 	%rd72, %rd69, 3072;
	// begin inline asm
	ld.global.nc.u32 %r154, [%rd72];
	// end inline asm
	mov.b32 	%f164, %r154;
	setp.lt.f32 	%p77, %f163, %f164;
	selp.f32 	%f436, %f164, %f163, %p77;
	add.s32 	%r397, %r397, 1024;
	setp.lt.s32 	%p78, %r397, %r67;
	@%p78 bra 	$L__BB5_46;
$L__BB5_47:
	setp.lt.s32 	%p79, %r67, 256;
	@%p79 bra 	$L__BB5_52;
	// begin inline asm
	mov.u32 %r193, %laneid;
	// end inline asm
	mov.b32 	%r195, %f436;
	mov.b32 	%r196, 1;
	mov.b32 	%r217, 31;
	mov.b32 	%r218, -1;
	// begin inline asm
	shfl.sync.down.b32 %r194, %r195, %r196, %r217, %r218;
	// end inline asm
	mov.b32 	%f212, %r194;
	setp.gt.s32 	%p107, %r193, 30;
	setp.lt.f32 	%p108, %f436, %f212;
	selp.f32 	%f213, %f212, %f436, %p108;
	selp.f32 	%f214, %f436, %f213, %p107;
	mov.b32 	%r200, %f214;
	mov.b32 	%r201, 2;
	// begin inline asm
	shfl.sync.down.b32 %r199, %r200, %r201, %r217, %r218;
	// end inline asm
	mov.b32 	%f215, %r199;
	setp.gt.s32 	%p109, %r193, 29;
	setp.lt.f32 	%p110, %f214, %f215;
	selp.f32 	%f216, %f215, %f214, %p110;
	selp.f32 	%f217, %f214, %f216, %p109;
	mov.b32 	%r205, %f217;
	mov.b32 	%r206, 4;
	// begin inline asm
	shfl.sync.down.b32 %r204, %r205, %r206, %r217, %r218;
	// end inline asm
	mov.b32 	%f218, %r204;
	setp.gt.s32 	%p111, %r193, 27;
	setp.lt.f32 	%p112, %f217, %f218;
	selp.f32 	%f219, %f218, %f217, %p112;
	selp.f32 	%f220, %f217, %f219, %p111;
	mov.b32 	%r210, %f220;
	mov.b32 	%r211, 8;
	// begin inline asm
	shfl.sync.down.b32 %r209, %r210, %r211, %r217, %r218;
	// end inline asm
	mov.b32 	%f221, %r209;
	setp.gt.s32 	%p113, %r193, 23;
	setp.lt.f32 	%p114, %f220, %f221;
	selp.f32 	%f222, %f221, %f220, %p114;
	selp.f32 	%f223, %f220, %f222, %p113;
	mov.b32 	%r215, %f223;
	mov.b32 	%r216, 16;
	// begin inline asm
	shfl.sync.down.b32 %r214, %r215, %r216, %r217, %r218;
	// end inline asm
	mov.b32 	%f224, %r214;
	setp.gt.s32 	%p115, %r193, 15;
	setp.lt.f32 	%p116, %f223, %f224;
	selp.f32 	%f38, %f224, %f223, %p116;
	selp.f32 	%f444, %f223, %f38, %p115;
	setp.ne.s32 	%p117, %r193, 0;
	@%p117 bra 	$L__BB5_50;
	shr.u32 	%r219, %r34, 3;
	and.b32  	%r220, %r219, 124;
	mov.u32 	%r221, _ZZN3cub18CUB_300001_SM_10006detail6reduce28DeviceReduceSingleTileKernelINS2_10policy_hubIfjN4cuda3__47maximumIfEEE10Policy1000EPfSB_iS8_ffNS5_3std3__410__identityEEEvT0_T1_T2_T3_T4_T6_E12temp_storage;
	add.s32 	%r222, %r221, %r220;
	st.shared.f32 	[%r222+8], %f38;
$L__BB5_50:
	bar.sync 	0;
	setp.ne.s32 	%p118, %r34, 0;
	@%p118 bra 	$L__BB5_72;
	ld.shared.f32 	%f225, [_ZZN3cub18CUB_300001_SM_10006detail6reduce28DeviceReduceSingleTileKernelINS2_10policy_hubIfjN4cuda3__47maximumIfEEE10Policy1000EPfSB_iS8_ffNS5_3std3__410__identityEEEvT0_T1_T2_T3_T4_T6_E12temp_storage+12];
	setp.lt.f32 	%p119, %f444, %f225;
	selp.f32 	%f226, %f225, %f444, %p119;
	ld.shared.f32 	%f227, [_ZZN3cub18CUB_300001_SM_10006detail6reduce28DeviceReduceSingleTileKernelINS2_10policy_hubIfjN4cuda3__47maximumIfEEE10Policy1000EPfSB_iS8_ffNS5_3std3__410__identityEEEvT0_T1_T2_T3_T4_T6_E12temp_storage+16];
	setp.lt.f32 	%p120, %f226, %f227;
	selp.f32 	%f228, %f227, %f226, %p120;
	ld.shared.f32 	%f229, [_ZZN3cub18CUB_300001_SM_10006detail6reduce28DeviceReduceSingleTileKernelINS2_10policy_hubIfjN4cuda3__47maximumIfEEE10Policy1000EPfSB_iS8_ffNS5_3std3__410__identityEEEvT0_T1_T2_T3_T4_T6_E12temp_storage+20];
	setp.lt.f32 	%p121, %f228, %f229;
	selp.f32 	%f230, %f229, %f228, %p121;
	ld.shared.f32 	%f231, [_ZZN3cub18CUB_300001_SM_10006detail6reduce28DeviceReduceSingleTileKernelINS2_10policy_hubIfjN4cuda3__47maximumIfEEE10Policy1000EPfSB_iS8_ffNS5_3std3__410__identityEEEvT0_T1_T2_T3_T4_T6_E12temp_storage+24];
	setp.lt.f32 	%p122, %f230, %f231;
	selp.f32 	%f232, %f231, %f230, %p122;
	ld.shared.f32 	%f233, [_ZZN3cub18CUB_300001_SM_10006detail6reduce28DeviceReduceSingleTileKernelINS2_10policy_hubIfjN4cuda3__47maximumIfEEE10Policy1000EPfSB_iS8_ffNS5_3std3__410__identityEEEvT0_T1_T2_T3_T4_T6_E12temp_storage+28];
	setp.lt.f32 	%p123, %f232, %f233;
	selp.f32 	%f234, %f233, %f232, %p123;
	ld.shared.f32 	%f235, [_ZZN3cub18CUB_300001_SM_10006detail6reduce28DeviceReduceSingleTileKernelINS2_10policy_hubIfjN4cuda3__47maximumIfEEE10Policy1000EPfSB_iS8_ffNS5_3std3__410__identityEEEvT0_T1_T2_T3_T4_T6_E12temp_storage+32];
	setp.lt.f32 	%p124, %f234, %f235;
	selp.f32 	%f236, %f235, %f234, %p124;
	ld.shared.f32 	%f237, [_ZZN3cub18CUB_300001_SM_10006detail6reduce28DeviceReduceSingleTileKernelINS2_10policy_hubIfjN4cuda3__47maximumIfEEE10Policy1000EPfSB_iS8_ffNS5_3std3__410__identityEEEvT0_T1_T2_T3_T4_T6_E12temp_storage+36];
	setp.lt.f32 	%p125, %f236, %f237;
	selp.f32 	%f444, %f237, %f236, %p125;
	bra.uni 	$L__BB5_72;
$L__BB5_52:
	// begin inline asm
	mov.u32 %r155, %laneid;
	// end inline asm
	and.b32  	%r181, %r34, 992;
	add.s32 	%r182, %r181, 32;
	setp.gt.s32 	%p80, %r182, %r67;
	not.b32 	%r183, %r181;
	add.s32 	%r184, %r67, %r183;
	selp.b32 	%r179, %r184, 31, %p80;
	mov.b32 	%r157, %f436;
	mov.b32 	%r158, 1;
	mov.b32 	%r180, -1;
	// begin inline asm
	shfl.sync.down.b32 %r156, %r157, %r158, %r179, %r180;
	// end inline asm
	mov.b32 	%f165, %r156;
	setp.lt.s32 	%p81, %r155, %r179;
	setp.lt.f32 	%p82, %f436, %f165;
	selp.f32 	%f166, %f165, %f436, %p82;
	selp.f32 	%f167, %f166, %f436, %p81;
	mov.b32 	%r162, %f167;
	mov.b32 	%r163, 2;
	// begin inline asm
	shfl.sync.down.b32 %r161, %r162, %r163, %r179, %r180;
	// end inline asm
	mov.b32 	%f168, %r161;
	add.s32 	%r185, %r155, 2;
	setp.gt.s32 	%p83, %r185, %r179;
	setp.lt.f32 	%p84, %f167, %f168;
	selp.f32 	%f169, %f168, %f167, %p84;
	selp.f32 	%f170, %f167, %f169, %p83;
	mov.b32 	%r167, %f170;
	mov.b32 	%r168, 4;
	// begin inline asm
	shfl.sync.down.b32 %r166, %r167, %r168, %r179, %r180;
	// end inline asm
	mov.b32 	%f171, %r166;
	add.s32 	%r186, %r155, 4;
	setp.gt.s32 	%p85, %r186, %r179;
	setp.lt.f32 	%p86, %f170, %f171;
	selp.f32 	%f172, %f171, %f170, %p86;
	selp.f32 	%f173, %f170, %f172, %p85;
	mov.b32 	%r172, %f173;
	mov.b32 	%r173, 8;
	// begin inline asm
	shfl.sync.down.b32 %r171, %r172, %r173, %r179, %r180;
	// end inline asm
	mov.b32 	%f174, %r171;
	add.s32 	%r187, %r155, 8;
	setp.gt.s32 	%p87, %r187, %r179;
	setp.lt.f32 	%p88, %f173, %f174;
	selp.f32 	%f175, %f174, %f173, %p88;
	selp.f32 	%f176, %f173, %f175, %p87;
	mov.b32 	%r177, %f176;
	mov.b32 	%r178, 16;
	// begin inline asm
	shfl.sync.down.b32 %r176, %r177, %r178, %r179, %r180;
	// end inline asm
	mov.b32 	%f177, %r176;
	add.s32 	%r188, %r155, 16;
	setp.gt.s32 	%p89, %r188, %r179;
	setp.lt.f32 	%p90, %f176, %f177;
	selp.f32 	%f178, %f177, %f176, %p90;
	selp.f32 	%f444, %f176, %f178, %p89;
	setp.ne.s32 	%p91, %r155, 0;
	@%p91 bra 	$L__BB5_54;
	shr.u32 	%r189, %r34, 3;
	and.b32  	%r190, %r189, 124;
	mov.u32 	%r191, _ZZN3cub18CUB_300001_SM_10006detail6reduce28DeviceReduceSingleTileKernelINS2_10policy_hubIfjN4cuda3__47maximumIfEEE10Policy1000EPfSB_iS8_ffNS5_3std3__410__identityEEEvT0_T1_T2_T3_T4_T6_E12temp_storage;
	add.s32 	%r192, %r191, %r190;
	st.shared.f32 	[%r192+8], %f444;
$L__BB5_54:
	bar.sync 	0;
	setp.ne.s32 	%p92, %r34, 0;
	@%p92 bra 	$L__BB5_72;
	setp.gt.s32 	%p93, %r67, 32;
	ld.shared.f32 	%f179, [_ZZN3cub18CUB_300001_SM_10006detail6reduce28DeviceReduceSingleTileKernelINS2_10policy_hubIfjN4cuda3__47maximumIfEEE10Policy1000EPfSB_iS8_ffNS5_3std3__410__identityEEEvT0_T1_T2_T3_T4_T6_E12temp_storage+12];
	setp.lt.f32 	%p94, %f444, %f179;
	selp.f32 	%f181, %f179, %f444, %p94;
	selp.f32 	%f182, %f181, %f444, %p93;
	setp.gt.s32 	%p95, %r67, 64;
	ld.shared.f32 	%f184, [_ZZN3cub18CUB_300001_SM_10006detail6reduce28DeviceReduceSingleTileKernelINS2_10policy_hubIfjN4cuda3__47maximumIfEEE10Policy1000EPfSB_iS8_ffNS5_3std3__410__identityEEEvT0_T1_T2_T3_T4_T6_E12temp_storage+16];
	setp.lt.f32 	%p96, %f182, %f184;
	selp.f32 	%f186, %f184, %f182, %p96;
	selp.f32 	%f187, %f186, %f182, %p95;
	setp.gt.s32 	%p97, %r67, 96;
	ld.shared.f32 	%f189, [_ZZN3cub18CUB_300001_SM_10006detail6reduce28DeviceReduceSingleTileKernelINS2_10policy_hubIfjN4cuda3__47maximumIfEEE10Policy1000EPfSB_iS8_ffNS5_3std3__410__identityEEEvT0_T1_T2_T3_T4_T6_E12temp_storage+20];
	setp.lt.f32 	%p98, %f187, %f189;
	selp.f32 	%f191, %f189, %f187, %p98;
	selp.f32 	%f192, %f191, %f187, %p97;
	setp.gt.s32 	%p99, %r67, 128;
	ld.shared.f32 	%f194, [_ZZN3cub18CUB_300001_SM_10006detail6reduce28DeviceReduceSingleTileKernelINS2_10policy_hubIfjN4cuda3__47maximumIfEEE10Policy1000EPfSB_iS8_ffNS5_3std3__410__identityEEEvT0_T1_T2_T3_T4_T6_E12temp_storage+24];
	setp.lt.f32 	%p100, %f192, %f194;
	selp.f32 	%f196, %f194, %f192, %p100;
	selp.f32 	%f197, %f196, %f192, %p99;
	setp.gt.s32 	%p101, %r67, 160;
	ld.shared.f32 	%f199, [_ZZN3cub18CUB_300001_SM_10006detail6reduce28DeviceReduceSingleTileKernelINS2_10policy_hubIfjN4cuda3__47maximumIfEEE10Policy1000EPfSB_iS8_ffNS5_3std3__410__identityEEEvT0_T1_T2_T3_T4_T6_E12temp_storage+28];
	setp.lt.f32 	%p102, %f197, %f199;
	selp.f32 	%f201, %f199, %f197, %p102;
	selp.f32 	%f202, %f201, %f197, %p101;
	setp.gt.s32 	%p103, %r67, 192;
	ld.shared.f32 	%f204, [_ZZN3cub18CUB_300001_SM_10006detail6reduce28DeviceReduceSingleTileKernelINS2_10policy_hubIfjN4cuda3__47maximumIfEEE10Policy1000EPfSB_iS8_ffNS5_3std3__410__identityEEEvT0_T1_T2_T3_T4_T6_E12temp_storage+32];
	setp.lt.f32 	%p104, %f202, %f204;
	selp.f32 	%f206, %f204, %f202, %p104;
	selp.f32 	%f207, %f206, %f202, %p103;
	setp.gt.s32 	%p105, %r67, 224;
	ld.shared.f32 	%f209, [_ZZN3cub18CUB_300001_SM_10006detail6reduce28DeviceReduceSingleTileKernelINS2_10policy_hubIfjN4cuda3__47maximumIfEEE10Policy1000EPfSB_iS8_ffNS5_3std3__410__identityEEEvT0_T1_T2_T3_T4_T6_E12temp_storage+36];
	setp.lt.f32 	%p106, %f207, %f209;
	selp.f32 	%f211, %f209, %f207, %p106;
	selp.f32 	%f444, %f211, %f207, %p105;
	bra.uni 	$L__BB5_72;
$L__BB5_56:
	mov.u32 	%r46, %tid.x;
	mul.wide.u32 	%rd35, %r46, 4;
	add.s64 	%rd19, %rd16, %rd35;
	// begin inline asm
	ld.global.nc.u32 %r68, [%rd19];
	// end inline asm
	mov.b32 	%f59, %r68;
	add.s64 	%rd20, %rd19, 1024;
	// begin inline asm
	ld.global.nc.u32 %r69, [%rd20];
	// end inline asm
	mov.b32 	%f60, %r69;
	add.s64 	%rd21, %rd19, 2048;
	// begin inline asm
	ld.global.nc.u32 %r70, [%rd21];
	// end inline asm
	mov.b32 	%f61, %r70;
	add.s64 	%rd22, %rd19, 3072;
	// begin inline asm
	ld.global.nc.u32 %r71, [%rd22];
	// end inline asm
	mov.b32 	%f62, %r71;
	add.s64 	%rd23, %rd19, 4096;
	// begin inline asm
	ld.global.nc.u32 %r72, [%rd23];
	// end inline asm
	mov.b32 	%f63, %r72;
	add.s64 	%rd24, %rd19, 5120;
	// begin inline asm
	ld.global.nc.u32 %r73, [%rd24];
	// end inline asm
	mov.b32 	%f64, %r73;
	add.s64 	%rd25, %rd19, 6144;
	// begin inline asm
	ld.global.nc.u32 %r74, [%rd25];
	// end inline asm
	mov.b32 	%f65, %r74;
	add.s64 	%rd26, %rd19, 7168;
	// begin inline asm
	ld.global.nc.u32 %r75, [%rd26];
	// end inline asm
	mov.b32 	%f66, %r75;
	add.s64 	%rd27, %rd19, 8192;
	// begin inline asm
	ld.global.nc.u32 %r76, [%rd27];
	// end inline asm
	mov.b32 	%f67, %r76;
	add.s64 	%rd28, %rd19, 9216;
	// begin inline asm
	ld.global.nc.u32 %r77, [%rd28];
	// end inline asm
	mov.b32 	%f68, %r77;
	add.s64 	%rd29, %rd19, 10240;
	// begin inline asm
	ld.global.nc.u32 %r78, [%rd29];
	// end inline asm
	mov.b32 	%f69, %r78;
	add.s64 	%rd30, %rd19, 11264;
	// begin inline asm
	ld.global.nc.u32 %r79, [%rd30];
	// end inline asm
	mov.b32 	%f70, %r79;
	add.s64 	%rd31, %rd19, 12288;
	// begin inline asm
	ld.global.nc.u32 %r80, [%rd31];
	// end inline asm
	mov.b32 	%f71, %r80;
	add.s64 	%rd32, %rd19, 13312;
	// begin inline asm
	ld.global.nc.u32 %r81, [%rd32];
	// end inline asm
	mov.b32 	%f72, %r81;
	add.s64 	%rd33, %rd19, 14336;
	// begin inline asm
	ld.global.nc.u32 %r82, [%rd33];
	// end inline asm
	mov.b32 	%f73, %r82;
	add.s64 	%rd34, %rd19, 15360;
	// begin inline asm
	ld.global.nc.u32 %r83, [%rd34];
	// end inline asm
	mov.b32 	%f74, %r83;
	setp.lt.f32 	%p4, %f59, %f60;
	selp.f32 	%f75, %f60, %f59, %p4;
	setp.lt.f32 	%p5, %f61, %f62;
	selp.f32 	%f76, %f62, %f61, %p5;
	setp.lt.f32 	%p6, %f63, %f64;
	selp.f32 	%f77, %f64, %f63, %p6;
	setp.lt.f32 	%p7, %f65, %f66;
	selp.f32 	%f78, %f66, %f65, %p7;
	setp.lt.f32 	%p8, %f67, %f68;
	selp.f32 	%f79, %f68, %f67, %p8;
	setp.lt.f32 	%p9, %f69, %f70;
	selp.f32 	%f80, %f70, %f69, %p9;
	setp.lt.f32 	%p10, %f71, %f72;
	selp.f32 	%f81, %f72, %f71, %p10;
	setp.lt.f32 	%p11, %f73, %f74;
	selp.f32 	%f82, %f74, %f73, %p11;
	setp.lt.f32 	%p12, %f75, %f76;
	selp.f32 	%f83, %f76, %f75, %p12;
	setp.lt.f32 	%p13, %f77, %f78;
	selp.f32 	%f84, %f78, %f77, %p13;
	setp.lt.f32 	%p14, %f79, %f80;
	selp.f32 	%f85, %f80, %f79, %p14;
	setp.lt.f32 	%p15, %f81, %f82;
	selp.f32 	%f86, %f82, %f81, %p15;
	setp.lt.f32 	%p16, %f83, %f84;
	selp.f32 	%f87, %f84, %f83, %p16;
	setp.lt.f32 	%p17, %f85, %f86;
	selp.f32 	%f88, %f86, %f85, %p17;
	setp.lt.f32 	%p18, %f87, %f88;
	selp.f32 	%f443, %f88, %f87, %p18;
	setp.lt.u32 	%p19, %r67, 8192;
	mov.b32 	%r400, 4096;
	@%p19 bra 	$L__BB5_60;
	add.s32 	%r47, %r67, -4096;
	mov.b32 	%r400, 4096;
$L__BB5_58:
	mul.wide.s32 	%rd52, %r400, 4;
	add.s64 	%rd36, %rd19, %rd52;
	// begin inline asm
	ld.global.nc.u32 %r86, [%rd36];
	// end inline asm
	mov.b32 	%f89, %r86;
	add.s64 	%rd37, %rd36, 1024;
	// begin inline asm
	ld.global.nc.u32 %r87, [%rd37];
	// end inline asm
	mov.b32 	%f90, %r87;
	add.s64 	%rd38, %rd36, 2048;
	// begin inline asm
	ld.global.nc.u32 %r88, [%rd38];
	// end inline asm
	mov.b32 	%f91, %r88;
	add.s64 	%rd39, %rd36, 3072;
	// begin inline asm
	ld.global.nc.u32 %r89, [%rd39];
	// end inline asm
	mov.b32 	%f92, %r89;
	add.s64 	%rd40, %rd36, 4096;
	// begin inline asm
	ld.global.nc.u32 %r90, [%rd40];
	// end inline asm
	mov.b32 	%f93, %r90;
	add.s64 	%rd41, %rd36, 5120;
	// begin inline asm
	ld.global.nc.u32 %r91, [%rd41];
	// end inline asm
	mov.b32 	%f94, %r91;
	add.s64 	%rd42, %rd36, 6144;
	// begin inline asm
	ld.global.nc.u32 %r92, [%rd42];
	// end inline asm
	mov.b32 	%f95, %r92;
	add.s64 	%rd43, %rd36, 7168;
	// begin inline asm
	ld.global.nc.u32 %r93, [%rd43];
	// end inline asm
	mov.b32 	%f96, %r93;
	add.s64 	%rd44, %rd36, 8192;
	// begin inline asm
	ld.global.nc.u32 %r94, [%rd44];
	// end inline asm
	mov.b32 	%f97, %r94;
	add.s64 	%rd45, %rd36, 9216;
	// begin inline asm
	ld.global.nc.u32 %r95, [%rd45];
	// end inline asm
	mov.b32 	%f98, %r95;
	add.s64 	%rd46, %rd36, 10240;
	// begin inline asm
	ld.global.nc.u32 %r96, [%rd46];
	// end inline asm
	mov.b32 	%f99, %r96;
	add.s64 	%rd47, %rd36, 11264;
	// begin inline asm
	ld.global.nc.u32 %r97, [%rd47];
	// end inline asm
	mov.b32 	%f100, %r97;
	add.s64 	%rd48, %rd36, 12288;
	// begin inline asm
	ld.global.nc.u32 %r98, [%rd48];
	// end inline asm
	mov.b32 	%f101, %r98;
	add.s64 	%rd49, %rd36, 13312;
	// begin inline asm
	ld.global.nc.u32 %r99, [%rd49];
	// end inline asm
	mov.b32 	%f102, %r99;
	add.s64 	%rd50, %rd36, 14336;
	// begin inline asm
	ld.global.nc.u32 %r100, [%rd50];
	// end inline asm
	mov.b32 	%f103, %r100;
	add.s64 	%rd51, %rd36, 15360;
	// begin inline asm
	ld.global.nc.u32 %r101, [%rd51];
	// end inline asm
	mov.b32 	%f104, %r101;
	setp.lt.f32 	%p20, %f443, %f89;
	selp.f32 	%f105, %f89, %f443, %p20;
	setp.lt.f32 	%p21, %f90, %f91;
	selp.f32 	%f106, %f91, %f90, %p21;
	setp.lt.f32 	%p22, %f92, %f93;
	selp.f32 	%f107, %f93, %f92, %p22;
	setp.lt.f32 	%p23, %f94, %f95;
	selp.f32 	%f108, %f95, %f94, %p23;
	setp.lt.f32 	%p24, %f96, %f97;
	selp.f32 	%f109, %f97, %f96, %p24;
	setp.lt.f32 	%p25, %f98, %f99;
	selp.f32 	%f110, %f99, %f98, %p25;
	setp.lt.f32 	%p26, %f100, %f101;
	selp.f32 	%f111, %f101, %f100, %p26;
	setp.lt.f32 	%p27, %f102, %f103;
	selp.f32 	%f112, %f103, %f102, %p27;
	setp.lt.f32 	%p28, %f105, %f106;
	selp.f32 	%f113, %f106, %f105, %p28;
	setp.lt.f32 	%p29, %f107, %f108;
	selp.f32 	%f114, %f108, %f107, %p29;
	setp.lt.f32 	%p30, %f109, %f110;
	selp.f32 	%f115, %f110, %f109, %p30;
	setp.lt.f32 	%p31, %f111, %f112;
	selp.f32 	%f116, %f112, %f111, %p31;
	setp.lt.f32 	%p32, %f113, %f114;
	selp.f32 	%f117, %f114, %f113, %p32;
	setp.lt.f32 	%p33, %f115, %f116;
	selp.f32 	%f118, %f116, %f115, %p33;
	setp.lt.f32 	%p34, %f117, %f118;
	selp.f32 	%f119, %f118, %f117, %p34;
	setp.lt.f32 	%p35, %f119, %f104;
	selp.f32 	%f443, %f104, %f119, %p35;
	sub.s32 	%r102, %r67, %r400;
	setp.lt.s32 	%p36, %r102, 4096;
	@%p36 bra 	$L__BB5_68;
	add.s32 	%r400, %r400, 4096;
	setp.le.s32 	%p37, %r400, %r47;
	@%p37 bra 	$L__BB5_58;
$L__BB5_60:
	setp.le.s32 	%p38, %r67, %r400;
	@%p38 bra 	$L__BB5_68;
	sub.s32 	%r51, %r67, %r400;
	setp.ge.s32 	%p39, %r46, %r51;
	@%p39 bra 	$L__BB5_68;
	not.b32 	%r103, %r46;
	add.s32 	%r104, %r67, %r103;
	sub.s32 	%r52, %r104, %r400;
	and.b32  	%r105, %r52, 768;
	setp.eq.s32 	%p40, %r105, 768;
	mov.u32 	%r404, %r46;
	@%p40 bra 	$L__BB5_65;
	add.s32 	%r402, %r46, %r400;
	shr.u32 	%r106, %r52, 8;
	add.s32 	%r107, %r106, 1;
	and.b32  	%r108, %r107, 3;
	neg.s32 	%r401, %r108;
	mov.u32 	%r404, %r46;
$L__BB5_64:
	.pragma "nounroll";
	mul.wide.u32 	%rd54, %r402, 4;
	add.s64 	%rd53, %rd16, %rd54;
	// begin inline asm
	ld.global.nc.u32 %r109, [%rd53];
	// end inline asm
	mov.b32 	%f121, %r109;
	setp.lt.f32 	%p41, %f443, %f121;
	selp.f32 	%f443, %f121, %f443, %p41;
	add.s32 	%r404, %r404, 256;
	add.s32 	%r402, %r402, 256;
	add.s32 	%r401, %r401, 1;
	setp.ne.s32 	%p42, %r401, 0;
	@%p42 bra 	$L__BB5_64;
$L__BB5_65:
	setp.lt.u32 	%p43, %r52, 768;
	@%p43 bra 	$L__BB5_68;
	cvt.u64.u32 	%rd55, %r404;
	cvt.u64.u32 	%rd56, %r400;
	add.s64 	%rd57, %rd55, %rd56;
	shl.b64 	%rd58, %rd57, 2;
	add.s64 	%rd59, %rd58, %rd16;
	add.s64 	%rd124, %rd59, 2048;
	add.s32 	%r405, %r404, %r400;
$L__BB5_67:
	mul.wide.u32 	%rd64, %r405, 4;
	add.s64 	%rd60, %rd16, %rd64;
	// begin inline asm
	ld.global.nc.u32 %r110, [%rd60];
	// end inline asm
	mov.b32 	%f122, %r110;
	setp.lt.f32 	%p44, %f443, %f122;
	selp.f32 	%f123, %f122, %f443, %p44;
	add.s64 	%rd61, %rd124, -1024;
	// begin inline asm
	ld.global.nc.u32 %r111, [%rd61];
	// end inline asm
	mov.b32 	%f124, %r111;
	setp.lt.f32 	%p45, %f123, %f124;
	selp.f32 	%f125, %f124, %f123, %p45;
	// begin inline asm
	ld.global.nc.u32 %r112, [%rd124];
	// end inline asm
	mov.b32 	%f126, %r112;
	setp.lt.f32 	%p46, %f125, %f126;
	selp.f32 	%f127, %f126, %f125, %p46;
	add.s64 	%rd63, %rd124, 1024;
	// begin inline asm
	ld.global.nc.u32 %r113, [%rd63];
	// end inline asm
	mov.b32 	%f128, %r113;
	setp.lt.f32 	%p47, %f127, %f128;
	selp.f32 	%f443, %f128, %f127, %p47;
	add.s32 	%r404, %r404, 1024;
	add.s64 	%rd124, %rd124, 4096;
	add.s32 	%r405, %r405, 1024;
	setp.lt.s32 	%p48, %r404, %r51;
	@%p48 bra 	$L__BB5_67;
$L__BB5_68:
	// begin inline asm
	mov.u32 %r114, %laneid;
	// end inline asm
	mov.b32 	%r116, %f443;
	mov.b32 	%r117, 1;
	mov.b32 	%r138, 31;
	mov.b32 	%r139, -1;
	// begin inline asm
	shfl.sync.down.b32 %r115, %r116, %r117, %r138, %r139;
	// end inline asm
	mov.b32 	%f129, %r115;
	setp.gt.s32 	%p49, %r114, 30;
	setp.lt.f32 	%p50, %f443, %f129;
	selp.f32 	%f130, %f129, %f443, %p50;
	selp.f32 	%f131, %f443, %f130, %p49;
	mov.b32 	%r121, %f131;
	mov.b32 	%r122, 2;
	// begin inline asm
	shfl.sync.down.b32 %r120, %r121, %r122, %r138, %r139;
	// end inline asm
	mov.b32 	%f132, %r120;
	setp.gt.s32 	%p51, %r114, 29;
	setp.lt.f32 	%p52, %f131, %f132;
	selp.f32 	%f133, %f132, %f131, %p52;
	selp.f32 	%f134, %f131, %f133, %p51;
	mov.b32 	%r126, %f134;
	mov.b32 	%r127, 4;
	// begin inline asm
	shfl.sync.down.b32 %r125, %r126, %r127, %r138, %r139;
	// end inline asm
	mov.b32 	%f135, %r125;
	setp.gt.s32 	%p53, %r114, 27;
	setp.lt.f32 	%p54, %f134, %f135;
	selp.f32 	%f136, %f135, %f134, %p54;
	selp.f32 	%f137, %f134, %f136, %p53;
	mov.b32 	%r131, %f137;
	mov.b32 	%r132, 8;
	// begin inline asm
	shfl.sync.down.b32 %r130, %r131, %r132, %r138, %r139;
	// end inline asm
	mov.b32 	%f138, %r130;
	setp.gt.s32 	%p55, %r114, 23;
	setp.lt.f32 	%p56, %f137, %f138;
	selp.f32 	%f139, %f138, %f137, %p56;
	selp.f32 	%f140, %f137, %f139, %p55;
	mov.b32 	%r136, %f140;
	mov.b32 	%r137, 16;
	// begin inline asm
	shfl.sync.down.b32 %r135, %r136, %r137, %r138, %r139;
	// end inline asm
	mov.b32 	%f141, %r135;
	setp.gt.s32 	%p57, %r114, 15;
	setp.lt.f32 	%p58, %f140, %f141;
	selp.f32 	%f54, %f141, %f140, %p58;
	selp.f32 	%f444, %f140, %f54, %p57;
	setp.ne.s32 	%p59, %r114, 0;
	@%p59 bra 	$L__BB5_70;
	shr.u32 	%r140, %r46, 3;
	and.b32  	%r141, %r140, 124;
	mov.u32 	%r142, _ZZN3cub18CUB_300001_SM_10006detail6reduce28DeviceReduceSingleTileKernelINS2_10policy_hubIfjN4cuda3__47maximumIfEEE10Policy1000EPfSB_iS8_ffNS5_3std3__410__identityEEEvT0_T1_T2_T3_T4_T6_E12temp_storage;
	add.s32 	%r143, %r142, %r141;
	st.shared.f32 	[%r143+8], %f54;
$L__BB5_70:
	bar.sync 	0;
	setp.ne.s32 	%p60, %r46, 0;
	@%p60 bra 	$L__BB5_72;
	ld.shared.f32 	%f142, [_ZZN3cub18CUB_300001_SM_10006detail6reduce28DeviceReduceSingleTileKernelINS2_10policy_hubIfjN4cuda3__47maximumIfEEE10Policy1000EPfSB_iS8_ffNS5_3std3__410__identityEEEvT0_T1_T2_T3_T4_T6_E12temp_storage+12];
	setp.lt.f32 	%p61, %f444, %f142;
	selp.f32 	%f143, %f142, %f444, %p61;
	ld.shared.f32 	%f144, [_ZZN3cub18CUB_300001_SM_10006detail6reduce28DeviceReduceSingleTileKernelINS2_10policy_hubIfjN4cuda3__47maximumIfEEE10Policy1000EPfSB_iS8_ffNS5_3std3__410__identityEEEvT0_T1_T2_T3_T4_T6_E12temp_storage+16];
	setp.lt.f32 	%p62, %f143, %f144;
	selp.f32 	%f145, %f144, %f143, %p62;
	ld.shared.f32 	%f146, [_ZZN3cub18CUB_300001_SM_10006detail6reduce28DeviceReduceSingleTileKernelINS2_10policy_hubIfjN4cuda3__47maximumIfEEE10Policy1000EPfSB_iS8_ffNS5_3std3__410__identityEEEvT0_T1_T2_T3_T4_T6_E12temp_storage+20];
	setp.lt.f32 	%p63, %f145, %f146;
	selp.f32 	%f147, %f146, %f145, %p63;
	ld.shared.f32 	%f148, [_ZZN3cub18CUB_300001_SM_10006detail6reduce28DeviceReduceSingleTileKernelINS2_10policy_hubIfjN4cuda3__47maximumIfEEE10Policy1000EPfSB_iS8_ffNS5_3std3__410__identityEEEvT0_T1_T2_T3_T4_T6_E12temp_storage+24];
	setp.lt.f32 	%p64, %f147, %f148;
	selp.f32 	%f149, %f148, %f147, %p64;
	ld.shared.f32 	%f150, [_ZZN3cub18CUB_300001_SM_10006detail6reduce28DeviceReduceSingleTileKernelINS2_10policy_hubIfjN4cuda3__47maximumIfEEE10Policy1000EPfSB_iS8_ffNS5_3std3__410__identityEEEvT0_T1_T2_T3_T4_T6_E12temp_storage+28];
	setp.lt.f32 	%p65, %f149, %f150;
	selp.f32 	%f151, %f150, %f149, %p65;
	ld.shared.f32 	%f152, [_ZZN3cub18CUB_300001_SM_10006detail6reduce28DeviceReduceSingleTileKernelINS2_10policy_hubIfjN4cuda3__47maximumIfEEE10Policy1000EPfSB_iS8_ffNS5_3std3__410__identityEEEvT0_T1_T2_T3_T4_T6_E12temp_storage+32];
	setp.lt.f32 	%p66, %f151, %f152;
	selp.f32 	%f153, %f152, %f151, %p66;
	ld.shared.f32 	%f154, [_ZZN3cub18CUB_300001_SM_10006detail6reduce28DeviceReduceSingleTileKernelINS2_10policy_hubIfjN4cuda3__47maximumIfEEE10Policy1000EPfSB_iS8_ffNS5_3std3__410__identityEEEvT0_T1_T2_T3_T4_T6_E12temp_storage+36];
	setp.lt.f32 	%p67, %f153, %f154;
	selp.f32 	%f444, %f154, %f153, %p67;
$L__BB5_72:
	mov.u32 	%r379, %tid.x;
	setp.ne.s32 	%p249, %r379, 0;
	@%p249 bra 	$L__BB5_74;
	setp.lt.f32 	%p250, %f58, %f444;
	selp.f32 	%f417, %f444, %f58, %p250;
	st.global.f32 	[%rd1], %f417;
$L__BB5_74:
	ret;

}
	// .globl	_ZN3cub18CUB_300001_SM_10006detail6reduce28DeviceReduceSingleTileKernelINS2_10policy_hubIfyN4cuda3__47maximumIfEEE10Policy1000EN6thrust24THRUST_300001_SM_1000_NS10device_ptrIKfEEPfyS8_ffNS5_3std3__410__identityEEEvT0_T1_T2_T3_T4_T6_
.visible .entry _ZN3cub18CUB_300001_SM_10006detail6reduce28DeviceReduceSingleTileKernelINS2_10policy_hubIfyN4cuda3__47maximumIfEEE10Policy1000EN6thrust24THRUST_300001_SM_1000_NS10device_ptrIKfEEPfyS8_ffNS5_3std3__410__identityEEEvT0_T1_T2_T3_T4_T6_(
	.param .align 8 .b8 _ZN3cub18CUB_300001_SM_10006detail6reduce28DeviceReduceSingleTileKernelINS2_10policy_hubIfyN4cuda3__47maximumIfEEE10Policy1000EN6thrust24THRUST_300001_SM_1000_NS10device_ptrIKfEEPfyS8_ffNS5_3std3__410__identityEEEvT0_T1_T2_T3_T4_T6__param_0[8],
	.param .u64 .ptr .align 1 _ZN3cub18CUB_300001_SM_10006detail6reduce28DeviceReduceSingleTileKernelINS2_10policy_hubIfyN4cuda3__47maximumIfEEE10Policy1000EN6thrust24THRUST_300001_SM_1000_NS10device_ptrIKfEEPfyS8_ffNS5_3std3__410__identityEEEvT0_T1_T2_T3_T4_T6__param_1,
	.param .u64 _ZN3cub18CUB_300001_SM_10006detail6reduce28DeviceReduceSingleTileKernelINS2_10policy_hubIfyN4cuda3__47maximumIfEEE10Policy1000EN6thrust24THRUST_300001_SM_1000_NS10device_ptrIKfEEPfyS8_ffNS5_3std3__410__identityEEEvT0_T1_T2_T3_T4_T6__param_2,
	.param .align 1 .b8 _ZN3cub18CUB_300001_SM_10006detail6reduce28DeviceReduceSingleTileKernelINS2_10policy_hubIfyN4cuda3__47maximumIfEEE10Policy1000EN6thrust24THRUST_300001_SM_1000_NS10device_ptrIKfEEPfyS8_ffNS5_3std3__410__identityEEEvT0_T1_T2_T3_T4_T6__param_3[1],
	.param .f32 _ZN3cub18CUB_300001_SM_10006detail6reduce28DeviceReduceSingleTileKernelINS2_10policy_hubIfyN4cuda3__47maximumIfEEE10Policy1000EN6thrust24THRUST_300001_SM_1000_NS10device_ptrIKfEEPfyS8_ffNS5_3std3__410__identityEEEvT0_T1_T2_T3_T4_T6__param_4,
	.param .align 1 .b8 _ZN3cub18CUB_300001_SM_10006detail6reduce28DeviceReduceSingleTileKernelINS2_10policy_hubIfyN4cuda3__47maximumIfEEE10Policy1000EN6thrust24THRUST_300001_SM_1000_NS10device_ptrIKfEEPfyS8_ffNS5_3std3__410__identityEEEvT0_T1_T2_T3_T4_T6__param_5[1]
)
.maxntid 256
.minnctapersm 1
{
	.reg .pred 	%p<185>;
	.reg .b32 	%r<171>;
	.reg .b32 	%f<341>;
	.reg .b64 	%rd<56>;
	// demoted variable
	.shared .align 4 .b8 _ZZN3cub18CUB_300001_SM_10006detail6reduce28DeviceReduceSingleTileKernelINS2_10policy_hubIfyN4cuda3__47maximumIfEEE10Policy1000EN6thrust24THRUST_300001_SM_1000_NS10device_ptrIKfEEPfyS8_ffNS5_3std3__410__identityEEEvT0_T1_T2_T3_T4_T6_E12temp_storage[44];
	ld.param.u64 	%rd18, [_ZN3cub18CUB_300001_SM_10006detail6reduce28DeviceReduceSingleTileKernelINS2_10policy_hubIfyN4cuda3__47maximumIfEEE10Policy1000EN6thrust24THRUST_300001_SM_1000_NS10device_ptrIKfEEPfyS8_ffNS5_3std3__410__identityEEEvT0_T1_T2_T3_T4_T6__param_0];
	ld.param.u64 	%rd20, [_ZN3cub18CUB_300001_SM_10006detail6reduce28DeviceReduceSingleTileKernelINS2_10policy_hubIfyN4cuda3__47maximumIfEEE10Policy1000EN6thrust24THRUST_300001_SM_1000_NS10device_ptrIKfEEPfyS8_ffNS5_3std3__410__identityEEEvT0_T1_T2_T3_T4_T6__param_1];
	ld.param.u64 	%rd19, [_ZN3cub18CUB_300001_SM_10006detail6reduce28DeviceReduceSingleTileKernelINS2_10policy_hubIfyN4cuda3__47maximumIfEEE10Policy1000EN6thrust24THRUST_300001_SM_1000_NS10device_ptrIKfEEPfyS8_ffNS5_3std3__410__identityEEEvT0_T1_T2_T3_T4_T6__param_2];
	ld.param.f32 	%f42, [_ZN3cub18CUB_300001_SM_10006detail6reduce28DeviceReduceSingleTileKernelINS2_10policy_hubIfyN4cuda3__47maximumIfEEE10Policy1000EN6thrust24THRUST_300001_SM_1000_NS10device_ptrIKfEEPfyS8_ffNS5_3std3__410__identityEEEvT0_T1_T2_T3_T4_T6__param_4];
	cvta.to.global.u64 	%rd1, %rd20;
	setp.ne.s64 	%p1, %rd19, 0;
	@%p1 bra 	$L__BB6_3;
	mov.u32 	%r156, %tid.x;
	setp.ne.s32 	%p184, %r156, 0;
	@%p184 bra 	$L__BB6_51;
	st.global.f32 	[%rd1], %f42;
	bra.uni 	$L__BB6_51;
$L__BB6_3:
	cvta.to.global.u64 	%rd2, %rd18;
	setp.gt.u64 	%p2, %rd19, 4095;
	@%p2 bra 	$L__BB6_28;
	cvt.u32.u64 	%r1, %rd19;
	mov.u32 	%r2, %tid.x;
	setp.ge.u32 	%p96, %r2, %r1;
	mov.f32 	%f328, 0f00000000;
	mov.u32 	%r160, %r2;
	@%p96 bra 	$L__BB6_6;
	mul.wide.u32 	%rd41, %r2, 4;
	add.s64 	%rd42, %rd2, %rd41;
	ld.global.f32 	%f328, [%rd42];
	add.s32 	%r160, %r2, 256;
$L__BB6_6:
	setp.ge.u32 	%p97, %r160, %r1;
	@%p97 bra 	$L__BB6_19;
	not.b32 	%r83, %r160;
	add.s32 	%r84, %r83, %r1;
	shr.u32 	%r85, %r84, 8;
	add.s32 	%r5, %r85, 1;
	and.b32  	%r6, %r5, 15;
	setp.lt.u32 	%p98, %r84, 3840;
	@%p98 bra 	$L__BB6_10;
	and.b32  	%r86, %r5, 33554416;
	neg.s32 	%r158, %r86;
	mul.wide.u32 	%rd43, %r160, 4;
	add.s64 	%rd44, %rd43, %rd2;
	add.s64 	%rd51, %rd44, 8192;
$L__BB6_9:
	.pragma "nounroll";
	ld.global.f32 	%f189, [%rd51+-8192];
	setp.lt.f32 	%p99, %f328, %f189;
	selp.f32 	%f190, %f189, %f328, %p99;
	ld.global.f32 	%f191, [%rd51+-7168];
	setp.lt.f32 	%p100, %f190, %f191;
	selp.f32 	%f192, %f191, %f190, %p100;
	ld.global.f32 	%f193, [%rd51+-6144];
	setp.lt.f32 	%p101, %f192, %f193;
	selp.f32 	%f194, %f193, %f192, %p101;
	ld.global.f32 	%f195, [%rd51+-5120];
	setp.lt.f32 	%p102, %f194, %f195;
	selp.f32 	%f196, %f195, %f194, %p102;
	ld.global.f32 	%f197, [%rd51+-4096];
	setp.lt.f32 	%p103, %f196, %f197;
	selp.f32 	%f198, %f197, %f196, %p103;
	ld.global.f32 	%f199, [%rd51+-3072];
	setp.lt.f32 	%p104, %f198, %f199;
	selp.f32 	%f200, %f199, %f198, %p104;
	ld.global.f32 	%f201, [%rd51+-2048];
	setp.lt.f32 	%p105, %f200, %f201;
	selp.f32 	%f202, %f201, %f200, %p105;
	ld.global.f32 	%f203, [%rd51+-1024];
	setp.lt.f32 	%p106, %f202, %f203;
	selp.f32 	%f204, %f203, %f202, %p106;
	ld.global.f32 	%f205, [%rd51];
	setp.lt.f32 	%p107, %f204, %f205;
	selp.f32 	%f206, %f205, %f204, %p107;
	ld.global.f32 	%f207, [%rd51+1024];
	setp.lt.f32 	%p108, %f206, %f207;
	selp.f32 	%f208, %f207, %f206, %p108;
	ld.global.f32 	%f209, [%rd51+2048];
	setp.lt.f32 	%p109, %f208, %f209;
	selp.f32 	%f210, %f209, %f208, %p109;
	ld.global.f32 	%f211, [%rd51+3072];
	setp.lt.f32 	%p110, %f210, %f211;
	selp.f32 	%f212, %f211, %f210, %p110;
	ld.global.f32 	%f213, [%rd51+4096];
	setp.lt.f32 	%p111, %f212, %f213;
	selp.f32 	%f214, %f213, %f212, %p111;
	ld.global.f32 	%f215, [%rd51+5120];
	setp.lt.f32 	%p112, %f214, %f215;
	selp.f32 	%f216, %f215, %f214, %p112;
	ld.global.f32 	%f217, [%rd51+6144];
	setp.lt.f32 	%p113, %f216, %f217;
	selp.f32 	%f218, %f217, %f216, %p113;
	ld.global.f32 	%f219, [%rd51+7168];
	setp.lt.f32 	%p114, %f218, %f219;
	selp.f32 	%f328, %f219, %f218, %p114;
	add.s32 	%r160, %r160, 4096;
	add.s32 	%r158, %r158, 16;
	add.s64 	%rd51, %rd51, 16384;
	setp.ne.s32 	%p115, %r158, 0;
	@%p115 bra 	$L__BB6_9;
$L__BB6_10:
	setp.eq.s32 	%p116, %r6, 0;
	@%p116 bra 	$L__BB6_19;
	and.b32  	%r13, %r5, 7;
	setp.lt.u32 	%p117, %r6, 8;
	@%p117 bra 	$L__BB6_13;
	mul.wide.s32 	%rd45, %r160, 4;
	add.s64 	%rd46, %rd2, %rd45;
	ld.global.f32 	%f221, [%rd46];
	setp.lt.f32 	%p118, %f328, %f221;
	selp.f32 	%f222, %f221, %f328, %p118;
	ld.global.f32 	%f223, [%rd46+1024];
	setp.lt.f32 	%p119, %f222, %f223;
	selp.f32 	%f224, %f223, %f222, %p119;
	ld.global.f32 	%f225, [%rd46+2048];
	setp.lt.f32 	%p120, %f224, %f225;
	selp.f32 	%f226, %f225, %f224, %p120;
	ld.global.f32 	%f227, [%rd46+3072];
	setp.lt.f32 	%p121, %f226, %f227;
	selp.f32 	%f228, %f227, %f226, %p121;
	ld.global.f32 	%f229, [%rd46+4096];
	setp.lt.f32 	%p122, %f228, %f229;
	selp.f32 	%f230, %f229, %f228, %p122;
	ld.global.f32 	%f231, [%rd46+5120];
	setp.lt.f32 	%p123, %f230, %f231;
	selp.f32 	%f232, %f231, %f230, %p123;
	ld.global.f32 	%f233, [%rd46+6144];
	setp.lt.f32 	%p124, %f232, %f233;
	selp.f32 	%f234, %f233, %f232, %p124;
	ld.global.f32 	%f235, [%rd46+7168];
	setp.lt.f32 	%p125, %f234, %f235;
	selp.f32 	%f328, %f235, %f234, %p125;
	add.s32 	%r160, %r160, 2048;
$L__BB6_13:
	setp.eq.s32 	%p126, %r13, 0;
	@%p126 bra 	$L__BB6_19;
	and.b32  	%r16, %r5, 3;
	setp.lt.u32 	%p127, %r13, 4;
	@%p127 bra 	$L__BB6_16;
	mul.wide.s32 	%rd47, %r160, 4;
	add.s64 	%rd48, %rd2, %rd47;
	ld.global.f32 	%f237, [%rd48];
	setp.lt.f32 	%p128, %f328, %f237;
	selp.f32 	%f238, %f237, %f328, %p128;
	ld.global.f32 	%f239, [%rd48+1024];
	setp.lt.f32 	%p129, %f238, %f239;
	selp.f32 	%f240, %f239, %f238, %p129;
	ld.global.f32 	%f241, [%rd48+2048];
	setp.lt.f32 	%p130, %f240, %f241;
	selp.f32 	%f242, %f241, %f240, %p130;
	ld.global.f32 	%f243, [%rd48+3072];
	setp.lt.f32 	%p131, %f242, %f243;
	selp.f32 	%f328, %f243, %f242, %p131;
	add.s32 	%r160, %r160, 1024;
$L__BB6_16:
	setp.eq.s32 	%p132, %r16, 0;
	@%p132 bra 	$L__BB6_19;
	neg.s32 	%r163, %r16;
$L__BB6_18:
	.pragma "nounroll";
	mul.wide.s32 	%rd49, %r160, 4;
	add.s64 	%rd50, %rd2, %rd49;
	ld.global.f32 	%f244, [%rd50];
	setp.lt.f32 	%p133, %f328, %f244;
	selp.f32 	%f328, %f244, %f328, %p133;
	add.s32 	%r160, %r160, 256;
	add.s32 	%r163, %r163, 1;
	setp.ne.s32 	%p134, %r163, 0;
	@%p134 bra 	$L__BB6_18;
$L__BB6_19:
	setp.lt.u64 	%p135, %rd19, 256;
	@%p135 bra 	$L__BB6_24;
	// begin inline asm
	mov.u32 %r125, %laneid;
	// end inline asm
	mov.b32 	%r127, %f328;
	mov.b32 	%r128, 1;
	mov.b32 	%r149, 31;
	mov.b32 	%r150, -1;
	// begin inline asm
	shfl.sync.down.b32 %r126, %r127, %r128, %r149, %r150;
	// end inline asm
	mov.b32 	%f292, %r126;
	setp.gt.s32 	%p163, %r125, 30;
	setp.lt.f32 	%p164, %f328, %f292;
	selp.f32 	%f293, %f292, %f328, %p164;
	selp.f32 	%f294, %f328, %f293, %p163;
	mov.b32 	%r132, %f294;
	mov.b32 	%r133, 2;
	// begin inline asm
	shfl.sync.down.b32 %r131, %r132, %r133, %r149, %r150;
	// end inline asm
	mov.b32 	%f295, %r131;
	setp.gt.s32 	%p165, %r125, 29;
	setp.lt.f32 	%p166, %f294, %f295;
	selp.f32 	%f296, %f295, %f294, %p166;
	selp.f32 	%f297, %f294, %f296, %p165;
	mov.b32 	%r137, %f297;
	mov.b32 	%r138, 4;
	// begin inline asm
	shfl.sync.down.b32 %r136, %r137, %r138, %r149, %r150;
	// end inline asm
	mov.b32 	%f298, %r136;
	setp.gt.s32 	%p167, %r125, 27;
	setp.lt.f32 	%p168, %f297, %f298;
	selp.f32 	%f299, %f298, %f297, %p168;
	selp.f32 	%f300, %f297, %f299, %p167;
	mov.b32 	%r142, %f300;
	mov.b32 	%r143, 8;
	// begin inline asm
	shfl.sync.down.b32 %r141, %r142, %r143, %r149, %r150;
	// end inline asm
	mov.b32 	%f301, %r141;
	setp.gt.s32 	%p169, %r125, 23;
	setp.lt.f32 	%p170, %f300, %f301;
	selp.f32 	%f302, %f301, %f300, %p170;
	selp.f32 	%f303, %f300, %f302, %p169;
	mov.b32 	%r147, %f303;
	mov.b32 	%r148, 16;
	// begin inline asm
	shfl.sync.down.b32 %r146, %r147, %r148, %r149, %r150;
	// end inline asm
	mov.b32 	%f304, %r146;
	setp.gt.s32 	%p171, %r125, 15;
	setp.lt.f32 	%p172, %f303, %f304;
	selp.f32 	%f16, %f304, %f303, %p172;
	selp.f32 	%f340, %f303, %f16, %p171;
	setp.ne.s32 	%p173, %r125, 0;
	@%p173 bra 	$L__BB6_22;
	shr.u32 	%r151, %r2, 3;
	and.b32  	%r152, %r151, 124;
	mov.u32 	%r153, _ZZN3cub18CUB_300001_SM_10006detail6reduce28DeviceReduceSingleTileKernelINS2_10policy_hubIfyN4cuda3__47maximumIfEEE10Policy1000EN6thrust24THRUST_300001_SM_1000_NS10device_ptrIKfEEPfyS8_ffNS5_3std3__410__identityEEEvT0_T1_T2_T3_T4_T6_E12temp_storage;
	add.s32 	%r154, %r153, %r152;
	st.shared.f32 	[%r154+8], %f16;
$L__BB6_22:
	bar.sync 	0;
	setp.ne.s32 	%p174, %r2, 0;
	@%p174 bra 	$L__BB6_49;
	ld.shared.f32 	%f305, [_ZZN3cub18CUB_300001_SM_10006detail6reduce28DeviceReduceSingleTileKernelINS2_10policy_hubIfyN4cuda3__47maximumIfEEE10Policy1000EN6thrust24THRUST_300001_SM_1000_NS10device_ptrIKfEEPfyS8_ffNS5_3std3__410__identityEEEvT0_T1_T2_T3_T4_T6_E12temp_storage+12];
	setp.lt.f32 	%p175, %f340, %f305;
	selp.f32 	%f306, %f305, %f340, %p175;
	ld.shared.f32 	%f307, [_ZZN3cub18CUB_300001_SM_10006detail6reduce28DeviceReduceSingleTileKernelINS2_10policy_hubIfyN4cuda3__47maximumIfEEE10Policy1000EN6thrust24THRUST_300001_SM_1000_NS10device_ptrIKfEEPfyS8_ffNS5_3std3__410__identityEEEvT0_T1_T2_T3_T4_T6_E12temp_storage+16];
	setp.lt.f32 	%p176, %f306, %f307;
	selp.f32 	%f308, %f307, %f306, %p176;
	ld.shared.f32 	%f309, [_ZZN3cub18CUB_300001_SM_10006detail6reduce28DeviceReduceSingleTileKernelINS2_10policy_hubIfyN4cuda3__47maximumIfEEE10Policy1000EN6thrust24THRUST_300001_SM_1000_NS10device_ptrIKfEEPfyS8_ffNS5_3std3__410__identityEEEvT0_T1_T2_T3_T4_T6_E12temp_storage+20];
	setp.lt.f32 	%p177, %f308, %f309;
	selp.f32 	%f310, %f309, %f308, %p177;
	ld.shared.f32 	%f311, [_ZZN3cub18CUB_300001_SM_10006detail6reduce28DeviceReduceSingleTileKernelINS2_10policy_hubIfyN4cuda3__47maximumIfEEE10Policy1000EN6thrust24THRUST_300001_SM_1000_NS10device_ptrIKfEEPfyS8_ffNS5_3std3__410__identityEEEvT0_T1_T2_T3_T4_T6_E12temp_storage+24];
	setp.lt.f32 	%p178, %f310, %f311;
	selp.f32 	%f312, %f311, %f310, %p178;
	ld.shared.f32 	%f313, [_ZZN3cub18CUB_300001_SM_10006detail6reduce28DeviceReduceSingleTileKernelINS2_10policy_hubIfyN4cuda3__47maximumIfEEE10Policy1000EN6thrust24THRUST_300001_SM_1000_NS10device_ptrIKfEEPfyS8_ffNS5_3std3__410__identityEEEvT0_T1_T2_T3_T4_T6_E12temp_storage+28];
	setp.lt.f32 	%p179, %f312, %f313;
	selp.f32 	%f314, %f313, %f312, %p179;
	ld.shared.f32 	%f315, [_ZZN3cub18CUB_300001_SM_10006detail6reduce28DeviceReduceSingleTileKernelINS2_10policy_hubIfyN4cuda3__47maximumIfEEE10Policy1000EN6thrust24THRUST_300001_SM_1000_NS10device_ptrIKfEEPfyS8_ffNS5_3std3__410__identityEEEvT0_T1_T2_T3_T4_T6_E12temp_storage+32];
	setp.lt.f32 	%p180, %f314, %f315;
	selp.f32 	%f316, %f315, %f314, %p180;
	ld.shared.f32 	%f317, [_ZZN3cub18CUB_300001_SM_10006detail6reduce28DeviceReduceSingleTileKernelINS2_10policy_hubIfyN4cuda3__47maximumIfEEE10Policy1000EN6thrust24THRUST_300001_SM_1000_NS10device_ptrIKfEEPfyS8_ffNS5_3std3__410__identityEEEvT0_T1_T2_T3_T4_T6_E12temp_storage+36];
	setp.lt.f32 	%p181, %f316, %f317;
	selp.f32 	%f340, %f317, %f316, %p181;
	bra.uni 	$L__BB6_49;
$L__BB6_24:
	// begin inline asm
	mov.u32 %r87, %laneid;
	// end inline asm
	and.b32  	%r113, %r2, 992;
	add.s32 	%r114, %r113, 32;
	setp.gt.u32 	%p136, %r114, %r1;
	not.b32 	%r115, %r113;
	add.s32 	%r116, %r1, %r115;
	selp.b32 	%r111, %r116, 31, %p136;
	mov.b32 	%r89, %f328;
	mov.b32 	%r90, 1;
	mov.b32 	%r112, -1;
	// begin inline asm
	shfl.sync.down.b32 %r88, %r89, %r90, %r111, %r112;
	// end inline asm
	mov.b32 	%f245, %r88;
	setp.lt.s32 	%p137, %r87, %r111;
	setp.lt.f32 	%p138, %f328, %f245;
	selp.f32 	%f246, %f245, %f328, %p138;
	selp.f32 	%f247, %f246, %f328, %p137;
	mov.b32 	%r94, %f247;
	mov.b32 	%r95, 2;
	// begin inline asm
	shfl.sync.down.b32 %r93, %r94, %r95, %r111, %r112;
	// end inline asm
	mov.b32 	%f248, %r93;
	add.s32 	%r117, %r87, 2;
	setp.gt.s32 	%p139, %r117, %r111;
	setp.lt.f32 	%p140, %f247, %f248;
	selp.f32 	%f249, %f248, %f247, %p140;
	selp.f32 	%f250, %f247, %f249, %p139;
	mov.b32 	%r99, %f250;
	mov.b32 	%r100, 4;
	// begin inline asm
	shfl.sync.down.b32 %r98, %r99, %r100, %r111, %r112;
	// end inline asm
	mov.b32 	%f251, %r98;
	add.s32 	%r118, %r87, 4;
	setp.gt.s32 	%p141, %r118, %r111;
	setp.lt.f32 	%p142, %f250, %f251;
	selp.f32 	%f252, %f251, %f250, %p142;
	selp.f32 	%f253, %f250, %f252, %p141;
	mov.b32 	%r104, %f253;
	mov.b32 	%r105, 8;
	// begin inline asm
	shfl.sync.down.b32 %r103, %r104, %r105, %r111, %r112;
	// end inline asm
	mov.b32 	%f254, %r103;
	add.s32 	%r119, %r87, 8;
	setp.gt.s32 	%p143, %r119, %r111;
	setp.lt.f32 	%p144, %f253, %f254;
	selp.f32 	%f255, %f254, %f253, %p144;
	selp.f32 	%f256, %f253, %f255, %p143;
	mov.b32 	%r109, %f256;
	mov.b32 	%r110, 16;
	// begin inline asm
	shfl.sync.down.b32 %r108, %r109, %r110, %r111, %r112;
	// end inline asm
	mov.b32 	%f257, %r108;
	add.s32 	%r120, %r87, 16;
	setp.gt.s32 	%p145, %r120, %r111;
	setp.lt.f32 	%p146, %f256, %f257;
	selp.f32 	%f258, %f257, %f256, %p146;
	selp.f32 	%f340, %f256, %f258, %p145;
	setp.ne.s32 	%p147, %r87, 0;
	@%p147 bra 	$L__BB6_26;
	shr.u32 	%r121, %r2, 3;
	and.b32  	%r122, %r121, 124;
	mov.u32 	%r123, _ZZN3cub18CUB_300001_SM_10006detail6reduce28DeviceReduceSingleTileKernelINS2_10policy_hubIfyN4cuda3__47maximumIfEEE10Policy1000EN6thrust24THRUST_300001_SM_1000_NS10device_ptrIKfEEPfyS8_ffNS5_3std3__410__identityEEEvT0_T1_T2_T3_T4_T6_E12temp_storage;
	add.s32 	%r124, %r123, %r122;
	st.shared.f32 	[%r124+8], %f340;
$L__BB6_26:
	bar.sync 	0;
	setp.ne.s32 	%p148, %r2, 0;
	@%p148 bra 	$L__BB6_49;
	setp.gt.u64 	%p149, %rd19, 32;
	ld.shared.f32 	%f259, [_ZZN3cub18CUB_300001_SM_10006detail6reduce28DeviceReduceSingleTileKernelINS2_10policy_hubIfyN4cuda3__47maximumIfEEE10Policy1000EN6thrust24THRUST_300001_SM_1000_NS10device_ptrIKfEEPfyS8_ffNS5_3std3__410__identityEEEvT0_T1_T2_T3_T4_T6_E12temp_storage+12];
	setp.lt.f32 	%p150, %f340, %f259;
	selp.f32 	%f261, %f259, %f340, %p150;
	selp.f32 	%f262, %f261, %f340, %p149;
	setp.gt.u64 	%p151, %rd19, 64;
	ld.shared.f32 	%f264, [_ZZN3cub18CUB_300001_SM_10006detail6reduce28DeviceReduceSingleTileKernelINS2_10policy_hubIfyN4cuda3__47maximumIfEEE10Policy1000EN6thrust24THRUST_300001_SM_1000_NS10device_ptrIKfEEPfyS8_ffNS5_3std3__410__identityEEEvT0_T1_T2_T3_T4_T6_E12temp_storage+16];
	setp.lt.f32 	%p152, %f262, %f264;
	selp.f32 	%f266, %f264, %f262, %p152;
	selp.f32 	%f267, %f266, %f262, %p151;
	setp.gt.u64 	%p153, %rd19, 96;
	ld.shared.f32 	%f269, [_ZZN3cub18CUB_300001_SM_10006detail6reduce28DeviceReduceSingleTileKernelINS2_10policy_hubIfyN4cuda3__47maximumIfEEE10Policy1000EN6thrust24THRUST_300001_SM_1000_NS10device_ptrIKfEEPfyS8_ffNS5_3std3__410__identityEEEvT0_T1_T2_T3_T4_T6_E12temp_storage+20];
	setp.lt.f32 	%p154, %f267, %f269;
	selp.f32 	%f271, %f269, %f267, %p154;
	selp.f32 	%f272, %f271, %f267, %p153;
	setp.gt.u64 	%p155, %rd19, 128;
	ld.shared.f32 	%f274, [_ZZN3cub18CUB_300001_SM_10006detail6reduce28DeviceReduceSingleTileKernelINS2_10policy_hubIfyN4cuda3__47maximumIfEEE10Policy1000EN6thrust24THRUST_300001_SM_1000_NS10device_ptrIKfEEPfyS8_ffNS5_3std3__410__identityEEEvT0_T1_T2_T3_T4_T6_E12temp_storage+24];
	setp.lt.f32 	%p156, %f272, %f274;
	selp.f32 	%f276, %f274, %f272, %p156;
	selp.f32 	%f277, %f276, %f272, %p155;
	setp.gt.u64 	%p157, %rd19, 160;
	ld.shared.f32 	%f279, [_ZZN3cub18CUB_300001_SM_10006detail6reduce28DeviceReduceSingleTileKernelINS2_10policy_hubIfyN4cuda3__47maximumIfEEE10Policy1000EN6thrust24THRUST_300001_SM_1000_NS10device_ptrIKfEEPfyS8_ffNS5_3std3__410__identityEEEvT0_T1_T2_T3_T4_T6_E12temp_storage+28];
	setp.lt.f32 	%p158, %f277, %f279;
	selp.f32 	%f281, %f279, %f277, %p158;
	selp.f32 	%f282, %f281, %f277, %p157;
	setp.gt.u64 	%p159, %rd19, 192;
	ld.shared.f32 	%f284, [_ZZN3cub18CUB_300001_SM_10006detail6reduce28DeviceReduceSingleTileKernelINS2_10policy_hubIfyN4cuda3__47maximumIfEEE10Policy1000EN6thrust24THRUST_300001_SM_1000_NS10device_ptrIKfEEPfyS8_ffNS5_3std3__410__identityEEEvT0_T1_T2_T3_T4_T6_E12temp_storage+32];
	setp.lt.f32 	%p160, %f282, %f284;
	selp.f32 	%f286, %f284, %f282, %p160;
	selp.f32 	%f287, %f286, %f282, %p159;
	setp.gt.u64 	%p161, %rd19, 224;
	ld.shared.f32 	%f289, [_ZZN3cub18CUB_300001_SM_10006detail6reduce28DeviceReduceSingleTileKernelINS2_10policy_hubIfyN4cuda3__47maximumIfEEE10Policy1000EN6thrust24THRUST_300001_SM_1000_NS10device_ptrIKfEEPfyS8_ffNS5_3std3__410__identityEEEvT0_T1_T2_T3_T4_T6_E12temp_storage+36];
	setp.lt.f32 	%p162, %f287, %f289;
	selp.f32 	%f291, %f289, %f287, %p162;
	selp.f32 	%f340, %f291, %f287, %p161;
	bra.uni 	$L__BB6_49;
$L__BB6_28:
	mov.u32 	%r24, %tid.x;
	cvt.u64.u32 	%rd6, %r24;
	mul.wide.u32 	%rd22, %r24, 4;
	add.s64 	%rd7, %rd2, %rd22;
	ld.global.f32 	%f43, [%rd7];
	ld.global.f32 	%f44, [%rd7+1024];
	ld.global.f32 	%f45, [%rd7+2048];
	ld.global.f32 	%f46, [%rd7+3072];
	ld.global.f32 	%f47, [%rd7+4096];
	ld.global.f32 	%f48, [%rd7+5120];
	ld.global.f32 	%f49, [%rd7+6144];
	ld.global.f32 	%f50, [%rd7+7168];
	ld.global.f32 	%f51, [%rd7+8192];
	ld.global.f32 	%f52, [%rd7+9216];
	ld.global.f32 	%f53, [%rd7+10240];
	ld.global.f32 	%f54, [%rd7+11264];
	ld.global.f32 	%f55, [%rd7+12288];
	ld.global.f32 	%f56, [%rd7+13312];
	ld.global.f32 	%f57, [%rd7+14336];
	ld.global.f32 	%f58, [%rd7+15360];
	setp.lt.f32 	%p3, %f43, %f44;
	selp.f32 	%f59, %f44, %f43, %p3;
	setp.lt.f32 	%p4, %f45, %f46;
	selp.f32 	%f60, %f46, %f45, %p4;
	setp.lt.f32 	%p5, %f47, %f48;
	selp.f32 	%f61, %f48, %f47, %p5;
	setp.lt.f32 	%p6, %f49, %f50;
	selp.f32 	%f62, %f50, %f49, %p6;
	setp.lt.f32 	%p7, %f51, %f52;
	selp.f32 	%f63, %f52, %f51, %p7;
	setp.lt.f32 	%p8, %f53, %f54;
	selp.f32 	%f64, %f54, %f53, %p8;
	setp.lt.f32 	%p9, %f55, %f56;
	selp.f32 	%f65, %f56, %f55, %p9;
	setp.lt.f32 	%p10, %f57, %f58;
	selp.f32 	%f66, %f58, %f57, %p10;
	setp.lt.f32 	%p11, %f59, %f60;
	selp.f32 	%f67, %f60, %f59, %p11;
	setp.lt.f32 	%p12, %f61, %f62;
	selp.f32 	%f68, %f62, %f61, %p12;
	setp.lt.f32 	%p13, %f63, %f64;
	selp.f32 	%f69, %f64, %f63, %p13;
	setp.lt.f32 	%p14, %f65, %f66;
	selp.f32 	%f70, %f66, %f65, %p14;
	setp.lt.f32 	%p15, %f67, %f68;
	selp.f32 	%f71, %f68, %f67, %p15;
	setp.lt.f32 	%p16, %f69, %f70;
	selp.f32 	%f72, %f70, %f69, %p16;
	setp.lt.f32 	%p17, %f71, %f72;
	selp.f32 	%f339, %f72, %f71, %p17;
	add.s64 	%rd8, %rd19, -4096;
	setp.lt.u64 	%p18, %rd8, 4096;
	mov.b64 	%rd53, 4096;
	@%p18 bra 	$L__BB6_32;
	mov.b64 	%rd53, 4096;
$L__BB6_30:
	shl.b64 	%rd24, %rd53, 2;
	add.s64 	%rd25, %rd7, %rd24;
	ld.global.f32 	%f73, [%rd25];
	ld.global.f32 	%f74, [%rd25+1024];
	ld.global.f32 	%f75, [%rd25+2048];
	ld.global.f32 	%f76, [%rd25+3072];
	ld.global.f32 	%f77, [%rd25+4096];
	ld.global.f32 	%f78, [%rd25+5120];
	ld.global.f32 	%f79, [%rd25+6144];
	ld.global.f32 	%f80, [%rd25+7168];
	ld.global.f32 	%f81, [%rd25+8192];
	ld.global.f32 	%f82, [%rd25+9216];
	ld.global.f32 	%f83, [%rd25+10240];
	ld.global.f32 	%f84, [%rd25+11264];
	ld.global.f32 	%f85, [%rd25+12288];
	ld.global.f32 	%f86, [%rd25+13312];
	ld.global.f32 	%f87, [%rd25+14336];
	ld.global.f32 	%f88, [%rd25+15360];
	setp.lt.f32 	%p19, %f339, %f73;
	selp.f32 	%f89, %f73, %f339, %p19;
	setp.lt.f32 	%p20, %f74, %f75;
	selp.f32 	%f90, %f75, %f74, %p20;
	setp.lt.f32 	%p21, %f76, %f77;
	selp.f32 	%f91, %f77, %f76, %p21;
	setp.lt.f32 	%p22, %f78, %f79;
	selp.f32 	%f92, %f79, %f78, %p22;
	setp.lt.f32 	%p23, %f80, %f81;
	selp.f32 	%f93, %f81, %f80, %p23;
	setp.lt.f32 	%p24, %f82, %f83;
	selp.f32 	%f94, %f83, %f82, %p24;
	setp.lt.f32 	%p25, %f84, %f85;
	selp.f32 	%f95, %f85, %f84, %p25;
	setp.lt.f32 	%p26, %f86, %f87;
	selp.f32 	%f96, %f87, %f86, %p26;
	setp.lt.f32 	%p27, %f89, %f90;
	selp.f32 	%f97, %f90, %f89, %p27;
	setp.lt.f32 	%p28, %f91, %f92;
	selp.f32 	%f98, %f92, %f91, %p28;
	setp.lt.f32 	%p29, %f93, %f94;
	selp.f32 	%f99, %f94, %f93, %p29;
	setp.lt.f32 	%p30, %f95, %f96;
	selp.f32 	%f100, %f96, %f95, %p30;
	setp.lt.f32 	%p31, %f97, %f98;
	selp.f32 	%f101, %f98, %f97, %p31;
	setp.lt.f32 	%p32, %f99, %f100;
	selp.f32 	%f102, %f100, %f99, %p32;
	setp.lt.f32 	%p33, %f101, %f102;
	selp.f32 	%f103, %f102, %f101, %p33;
	setp.lt.f32 	%p34, %f103, %f88;
	selp.f32 	%f339, %f88, %f103, %p34;
	sub.s64 	%rd26, %rd19, %rd53;
	setp.lt.u64 	%p35, %rd26, 4096;
	@%p35 bra 	$L__BB6_45;
	add.s64 	%rd53, %rd53, 4096;
	setp.le.u64 	%p36, %rd53, %rd8;
	@%p36 bra 	$L__BB6_30;
$L__BB6_32:
	setp.le.u64 	%p37, %rd19, %rd53;
	cvt.u32.u64 	%r42, %rd53;
	cvt.u32.u64 	%r43, %rd19;
	sub.s32 	%r44, %r43, %r42;
	setp.ge.s32 	%p38, %r24, %r44;
	or.pred  	%p39, %p37, %p38;
	@%p39 bra 	$L__BB6_45;
	not.b32 	%r47, %r24;
	add.s32 	%r48, %r47, %r43;
	sub.s32 	%r50, %r48, %r42;
	shr.u32 	%r51, %r50, 8;
	add.s32 	%r25, %r51, 1;
	and.b32  	%r26, %r25, 15;
	setp.lt.u32 	%p40, %r50, 3840;
	mov.u32 	%r167, %r24;
	@%p40 bra 	$L__BB6_36;
	and.b32  	%r52, %r25, 33554416;
	neg.s32 	%r165, %r52;
	add.s64 	%rd27, %rd53, %rd6;
	shl.b64 	%rd28, %rd27, 2;
	add.s64 	%rd29, %rd28, %rd2;
	add.s64 	%rd54, %rd29, 8192;
	mov.u32 	%r167, %r24;
$L__BB6_35:
	.pragma "nounroll";
	ld.global.f32 	%f105, [%rd54+-8192];
	setp.lt.f32 	%p41, %f339, %f105;
	selp.f32 	%f106, %f105, %f339, %p41;
	ld.global.f32 	%f107, [%rd54+-7168];
	setp.lt.f32 	%p42, %f106, %f107;
	selp.f32 	%f108, %f107, %f106, %p42;
	ld.global.f32 	%f109, [%rd54+-6144];
	setp.lt.f32 	%p43, %f108, %f109;
	selp.f32 	%f110, %f109, %f108, %p43;
	ld.global.f32 	%f111, [%rd54+-5120];
	setp.lt.f32 	%p44, %f110, %f111;
	selp.f32 	%f112, %f111, %f110, %p44;
	ld.global.f32 	%f113, [%rd54+-4096];
	setp.lt.f32 	%p45, %f112, %f113;
	selp.f32 	%f114, %f113, %f112, %p45;
	ld.global.f32 	%f115, [%rd54+-3072];
	setp.lt.f32 	%p46, %f114, %f115;
	selp.f32 	%f116, %f115, %f114, %p46;
	ld.global.f32 	%f117, [%rd54+-2048];
	setp.lt.f32 	%p47, %f116, %f117;
	selp.f32 	%f118, %f117, %f116, %p47;
	ld.global.f32 	%f119, [%rd54+-1024];
	setp.lt.f32 	%p48, %f118, %f119;
	selp.f32 	%f120, %f119, %f118, %p48;
	ld.global.f32 	%f121, [%rd54];
	setp.lt.f32 	%p49, %f120, %f121;
	selp.f32 	%f122, %f121, %f120, %p49;
	ld.global.f32 	%f123, [%rd54+1024];
	setp.lt.f32 	%p50, %f122, %f123;
	selp.f32 	%f124, %f123, %f122, %p50;
	ld.global.f32 	%f125, [%rd54+2048];
	setp.lt.f32 	%p51, %f124, %f125;
	selp.f32 	%f126, %f125, %f124, %p51;
	ld.global.f32 	%f127, [%rd54+3072];
	setp.lt.f32 	%p52, %f126, %f127;
	selp.f32 	%f128, %f127, %f126, %p52;
	ld.global.f32 	%f129, [%rd54+4096];
	setp.lt.f32 	%p53, %f128, %f129;
	selp.f32 	%f130, %f129, %f128, %p53;
	ld.global.f32 	%f131, [%rd54+5120];
	setp.lt.f32 	%p54, %f130, %f131;
	selp.f32 	%f132, %f131, %f130, %p54;
	ld.global.f32 	%f133, [%rd54+6144];
	setp.lt.f32 	%p55, %f132, %f133;
	selp.f32 	%f134, %f133, %f132, %p55;
	ld.global.f32 	%f135, [%rd54+7168];
	setp.lt.f32 	%p56, %f134, %f135;
	selp.f32 	%f339, %f135, %f134, %p56;
	add.s32 	%r167, %r167, 4096;
	add.s32 	%r165, %r165, 16;
	add.s64 	%rd54, %rd54, 16384;
	setp.ne.s32 	%p57, %r165, 0;
	@%p57 bra 	$L__BB6_35;
$L__BB6_36:
	setp.eq.s32 	%p58, %r26, 0;
	@%p58 bra 	$L__BB6_45;
	and.b32  	%r33, %r25, 7;
	setp.lt.u32 	%p59, %r26, 8;
	@%p59 bra 	$L__BB6_39;
	cvt.u64.u32 	%rd30, %r167;
	add.s64 	%rd31, %rd53, %rd30;
	shl.b64 	%rd32, %rd31, 2;
	add.s64 	%rd33, %rd2, %rd32;
	ld.global.f32 	%f137, [%rd33];
	setp.lt.f32 	%p60, %f339, %f137;
	selp.f32 	%f138, %f137, %f339, %p60;
	ld.global.f32 	%f139, [%rd33+1024];
	setp.lt.f32 	%p61, %f138, %f139;
	selp.f32 	%f140, %f139, %f138, %p61;
	ld.global.f32 	%f141, [%rd33+2048];
	setp.lt.f32 	%p62, %f140, %f141;
	selp.f32 	%f142, %f141, %f140, %p62;
	ld.global.f32 	%f143, [%rd33+3072];
	setp.lt.f32 	%p63, %f142, %f143;
	selp.f32 	%f144, %f143, %f142, %p63;
	ld.global.f32 	%f145, [%rd33+4096];
	setp.lt.f32 	%p64, %f144, %f145;
	selp.f32 	%f146, %f145, %f144, %p64;
	ld.global.f32 	%f147, [%rd33+5120];
	setp.lt.f32 	%p65, %f146, %f147;
	selp.f32 	%f148, %f147, %f146, %p65;
	ld.global.f32 	%f149, [%rd33+6144];
	setp.lt.f32 	%p66, %f148, %f149;
	selp.f32 	%f150, %f149, %f148, %p66;
	ld.global.f32 	%f151, [%rd33+7168];
	setp.lt.f32 	%p67, %f150, %f151;
	selp.f32 	%f339, %f151, %f150, %p67;
	add.s32 	%r167, %r167, 2048;
$L__BB6_39:
	setp.eq.s32 	%p68, %r33, 0;
	@%p68 bra 	$L__BB6_45;
	and.b32  	%r36, %r25, 3;
	setp.lt.u32 	%p69, %r33, 4;
	@%p69 bra 	$L__BB6_42;
	cvt.u64.u32 	%rd34, %r167;
	add.s64 	%rd35, %rd53, %rd34;
	shl.b64 	%rd36, %rd35, 2;
	add.s64 	%rd37, %rd2, %rd36;
	ld.global.f32 	%f153, [%rd37];
	setp.lt.f32 	%p70, %f339, %f153;
	selp.f32 	%f154, %f153, %f339, %p70;
	ld.global.f32 	%f155, [%rd37+1024];
	setp.lt.f32 	%p71, %f154, %f155;
	selp.f32 	%f156, %f155, %f154, %p71;
	ld.global.f32 	%f157, [%rd37+2048];
	setp.lt.f32 	%p72, %f156, %f157;
	selp.f32 	%f158, %f157, %f156, %p72;
	ld.global.f32 	%f159, [%rd37+3072];
	setp.lt.f32 	%p73, %f158, %f159;
	selp.f32 	%f339, %f159, %f158, %p73;
	add.s32 	%r167, %r167, 1024;
$L__BB6_42:
	setp.eq.s32 	%p74, %r36, 0;
	@%p74 bra 	$L__BB6_45;
	cvt.u64.u32 	%rd38, %r167;
	add.s64 	%rd39, %rd53, %rd38;
	shl.b64 	%rd40, %rd39, 2;
	add.s64 	%rd55, %rd2, %rd40;
	neg.s32 	%r170, %r36;
$L__BB6_44:
	.pragma "nounroll";
	ld.global.f32 	%f160, [%rd55];
	setp.lt.f32 	%p75, %f339, %f160;
	selp.f32 	%f339, %f160, %f339, %p75;
	add.s64 	%rd55, %rd55, 1024;
	add.s32 	%r170, %r170, 1;
	setp.ne.s32 	%p76, %r170, 0;
	@%p76 bra 	$L__BB6_44;
$L__BB6_45:
	// begin inline asm
	mov.u32 %r53, %laneid;
	// end inline asm
	mov.b32 	%r55, %f339;
	mov.b32 	%r56, 1;
	mov.b32 	%r77, 31;
	mov.b32 	%r78, -1;
	// begin inline asm
	shfl.sync.down.b32 %r54, %r55, %r56, %r77, %r78;
	// end inline asm
	mov.b32 	%f161, %r54;
	setp.gt.s32 	%p77, %r53, 30;
	setp.lt.f32 	%p78, %f339, %f161;
	selp.f32 	%f162, %f161, %f339, %p78;
	selp.f32 	%f163, %f339, %f162, %p77;
	mov.b32 	%r60, %f163;
	mov.b32 	%r61, 2;
	// begin inline asm
	shfl.sync.down.b32 %r59, %r60, %r61, %r77, %r78;
	// end inline asm
	mov.b32 	%f164, %r59;
	setp.gt.s32 	%p79, %r53, 29;
	setp.lt.f32 	%p80, %f163, %f164;
	selp.f32 	%f165, %f164, %f163, %p80;
	selp.f32 	%f166, %f163, %f165, %p79;
	mov.b32 	%r65, %f166;
	mov.b32 	%r66, 4;
	// begin inline asm
	shfl.sync.down.b32 %r64, %r65, %r66, %r77, %r78;
	// end inline asm
	mov.b32 	%f167, %r64;
	setp.gt.s32 	%p81, %r53, 27;
	setp.lt.f32 	%p82, %f166, %f167;
	selp.f32 	%f168, %f167, %f166, %p82;
	selp.f32 	%f169, %f166, %f168, %p81;
	mov.b32 	%r70, %f169;
	mov.b32 	%r71, 8;
	// begin inline asm
	shfl.sync.down.b32 %r69, %r70, %r71, %r77, %r78;
	// end inline asm
	mov.b32 	%f170, %r69;
	setp.gt.s32 	%p83, %r53, 23;
	setp.lt.f32 	%p84, %f169, %f170;
	selp.f32 	%f171, %f170, %f169, %p84;
	selp.f32 	%f172, %f169, %f171, %p83;
	mov.b32 	%r75, %f172;
	mov.b32 	%r76, 16;
	// begin inline asm
	shfl.sync.down.b32 %r74, %r75, %r76, %r77, %r78;
	// end inline asm
	mov.b32 	%f173, %r74;
	setp.gt.s32 	%p85, %r53, 15;
	setp.lt.f32 	%p86, %f172, %f173;
	selp.f32 	%f38, %f173, %f172, %p86;
	selp.f32 	%f340, %f172, %f38, %p85;
	setp.ne.s32 	%p87, %r53, 0;
	@%p87 bra 	$L__BB6_47;
	shr.u32 	%r79, %r24, 3;
	and.b32  	%r80, %r79, 124;
	mov.u32 	%r81, _ZZN3cub18CUB_300001_SM_10006detail6reduce28DeviceReduceSingleTileKernelINS2_10policy_hubIfyN4cuda3__47maximumIfEEE10Policy1000EN6thrust24THRUST_300001_SM_1000_NS10device_ptrIKfEEPfyS8_ffNS5_3std3__410__identityEEEvT0_T1_T2_T3_T4_T6_E12temp_storage;
	add.s32 	%r82, %r81, %r80;
	st.shared.f32 	[%r82+8], %f38;
$L__BB6_47:
	bar.sync 	0;
	setp.ne.s32 	%p88, %r24, 0;
	@%p88 bra 	$L__BB6_49;
	ld.shared.f32 	%f174, [_ZZN3cub18CUB_300001_SM_10006detail6reduce28DeviceReduceSingleTileKernelINS2_10policy_hubIfyN4cuda3__47maximumIfEEE10Policy1000EN6thrust24THRUST_300001_SM_1000_NS10device_ptrIKfEEPfyS8_ffNS5_3std3__410__identityEEEvT0_T1_T2_T3_T4_T6_E12temp_storage+12];
	setp.lt.f32 	%p89, %f340, %f174;
	selp.f32 	%f175, %f174, %f340, %p89;
	ld.shared.f32 	%f176, [_ZZN3cub18CUB_300001_SM_10006detail6reduce28DeviceReduceSingleTileKernelINS2_10policy_hubIfyN4cuda3__47maximumIfEEE10Policy1000EN6thrust24THRUST_300001_SM_1000_NS10device_ptrIKfEEPfyS8_ffNS5_3std3__410__identityEEEvT0_T1_T2_T3_T4_T6_E12temp_storage+16];
	setp.lt.f32 	%p90, %f175, %f176;
	selp.f32 	%f177, %f176, %f175, %p90;
	ld.shared.f32 	%f178, [_ZZN3cub18CUB_300001_SM_10006detail6reduce28DeviceReduceSingleTileKernelINS2_10policy_hubIfyN4cuda3__47maximumIfEEE10Policy1000EN6thrust24THRUST_300001_SM_1000_NS10device_ptrIKfEEPfyS8_ffNS5_3std3__410__identityEEEvT0_T1_T2_T3_T4_T6_E12temp_storage+20];
	setp.lt.f32 	%p91, %f177, %f178;
	selp.f32 	%f179, %f178, %f177, %p91;
	ld.shared.f32 	%f180, [_ZZN3cub18CUB_300001_SM_10006detail6reduce28DeviceReduceSingleTileKernelINS2_10policy_hubIfyN4cuda3__47maximumIfEEE10Policy1000EN6thrust24THRUST_300001_SM_1000_NS10device_ptrIKfEEPfyS8_ffNS5_3std3__410__identityEEEvT0_T1_T2_T3_T4_T6_E12temp_storage+24];
	setp.lt.f32 	%p92, %f179, %f180;
	selp.f32 	%f181, %f180, %f179, %p92;
	ld.shared.f32 	%f182, [_ZZN3cub18CUB_300001_SM_10006detail6reduce28DeviceReduceSingleTileKernelINS2_10policy_hubIfyN4cuda3__47maximumIfEEE10Policy1000EN6thrust24THRUST_300001_SM_1000_NS10device_ptrIKfEEPfyS8_ffNS5_3std3__410__identityEEEvT0_T1_T2_T3_T4_T6_E12temp_storage+28];
	setp.lt.f32 	%p93, %f181, %f182;
	selp.f32 	%f183, %f182, %f181, %p93;
	ld.shared.f32 	%f184, [_ZZN3cub18CUB_300001_SM_10006detail6reduce28DeviceReduceSingleTileKernelINS2_10policy_hubIfyN4cuda3__47maximumIfEEE10Policy1000EN6thrust24THRUST_300001_SM_1000_NS10device_ptrIKfEEPfyS8_ffNS5_3std3__410__identityEEEvT0_T1_T2_T3_T4_T6_E12temp_storage+32];
	setp.lt.f32 	%p94, %f183, %f184;
	selp.f32 	%f185, %f184, %f183, %p94;
	ld.shared.f32 	%f186, [_ZZN3cub18CUB_300001_SM_10006detail6reduce28DeviceReduceSingleTileKernelINS2_10policy_hubIfyN4cuda3__47maximumIfEEE10Policy1000EN6thrust24THRUST_300001_SM_1000_NS10device_ptrIKfEEPfyS8_ffNS5_3std3__410__identityEEEvT0_T1_T2_T3_T4_T6_E12temp_storage+36];
	setp.lt.f32 	%p95, %f185, %f186;
	selp.f32 	%f340, %f186, %f185, %p95;
$L__BB6_49:
	mov.u32 	%r155, %tid.x;
	setp.ne.s32 	%p182, %r155, 0;
	@%p182 bra 	$L__BB6_51;
	setp.lt.f32 	%p183, %f42, %f340;
	selp.f32 	%f318, %f340, %f42, %p183;
	st.global.f32 	[%rd1], %f318;
$L__BB6_51:
	ret;

}
	// .globl	_ZN3cub18CUB_300001_SM_10006detail6reduce18DeviceReduceKernelINS2_10policy_hubIfyN4cuda3__47maximumIfEEE10Policy1000EN6thrust24THRUST_300001_SM_1000_NS10device_ptrIKfEEyS8_fNS5_3std3__410__identityEEEvT0_PT3_T1_NS0_13GridEvenShareISM_EET2_T4_
.visible .entry _ZN3cub18CUB_300001_SM_10006detail6reduce18DeviceReduceKernelINS2_10policy_hubIfyN4cuda3__47maximumIfEEE10Policy1000EN6thrust24THRUST_300001_SM_1000_NS10device_ptrIKfEEyS8_fNS5_3std3__410__identityEEEvT0_PT3_T1_NS0_13GridEvenShareISM_EET2_T4_(
	.param .align 8 .b8 _ZN3cub18CUB_300001_SM_10006detail6reduce18DeviceReduceKernelINS2_10policy_hubIfyN4cuda3__47maximumIfEEE10Policy1000EN6thrust24THRUST_300001_SM_1000_NS10device_ptrIKfEEyS8_fNS5_3std3__410__identityEEEvT0_PT3_T1_NS0_13GridEvenShareISM_EET2_T4__param_0[8],
	.param .u64 .ptr .align 1 _ZN3cub18CUB_300001_SM_10006detail6reduce18DeviceReduceKernelINS2_10policy_hubIfyN4cuda3__47maximumIfEEE10Policy1000EN6thrust24THRUST_300001_SM_1000_NS10device_ptrIKfEEyS8_fNS5_3std3__410__identityEEEvT0_PT3_T1_NS0_13GridEvenShareISM_EET2_T4__param_1,
	.param .u64 _ZN3cub18CUB_300001_SM_10006detail6reduce18DeviceReduceKernelINS2_10policy_hubIfyN4cuda3__47maximumIfEEE10Policy1000EN6thrust24THRUST_300001_SM_1000_NS10device_ptrIKfEEyS8_fNS5_3std3__410__identityEEEvT0_PT3_T1_NS0_13GridEvenShareISM_EET2_T4__param_2,
	.param .align 8 .b8 _ZN3cub18CUB_300001_SM_10006detail6reduce18DeviceReduceKernelINS2_10policy_hubIfyN4cuda3__47maximumIfEEE10Policy1000EN6thrust24THRUST_300001_SM_1000_NS10device_ptrIKfEEyS8_fNS5_3std3__410__identityEEEvT0_PT3_T1_NS0_13GridEvenShareISM_EET2_T4__param_3[72],
	.param .align 1 .b8 _ZN3cub18CUB_300001_SM_10006detail6reduce18DeviceReduceKernelINS2_10policy_hubIfyN4cuda3__47maximumIfEEE10Policy1000EN6thrust24THRUST_300001_SM_1000_NS10device_ptrIKfEEyS8_fNS5_3std3__410__identityEEEvT0_PT3_T1_NS0_13GridEvenShareISM_EET2_T4__param_4[1],
	.param .align 1 .b8 _ZN3cub18CUB_300001_SM_10006detail6reduce18DeviceReduceKernelINS2_10policy_hubIfyN4cuda3__47maximumIfEEE10Policy1000EN6thrust24THRUST_300001_SM_1000_NS10device_ptrIKfEEyS8_fNS5_3std3__410__identityEEEvT0_PT3_T1_NS0_13GridEvenShareISM_EET2_T4__param_5[1]
)
.maxntid 256
{
	.reg .pred 	%p<182>;
	.reg .b16 	%rs<4>;
	.reg .b32 	%r<206>;
	.reg .b32 	%f<337>;
	.reg .b64 	%rd<78>;
	// demoted variable
	.shared .align 4 .b8 _ZZN3cub18CUB_300001_SM_10006detail6reduce18DeviceReduceKernelINS2_10policy_hubIfyN4cuda3__47maximumIfEEE10Policy1000EN6thrust24THRUST_300001_SM_1000_NS10device_ptrIKfEEyS8_fNS5_3std3__410__identityEEEvT0_PT3_T1_NS0_13GridEvenShareISM_EET2_T4_E12temp_storage[44];
	ld.param.u64 	%rd1, [_ZN3cub18CUB_300001_SM_10006detail6reduce18DeviceReduceKernelINS2_10policy_hubIfyN4cuda3__47maximumIfEEE10Policy1000EN6thrust24THRUST_300001_SM_1000_NS10device_ptrIKfEEyS8_fNS5_3std3__410__identityEEEvT0_PT3_T1_NS0_13GridEvenShareISM_EET2_T4__param_3+32];
	ld.param.u32 	%r1, [_ZN3cub18CUB_300001_SM_10006detail6reduce18DeviceReduceKernelINS2_10policy_hubIfyN4cuda3__47maximumIfEEE10Policy1000EN6thrust24THRUST_300001_SM_1000_NS10device_ptrIKfEEyS8_fNS5_3std3__410__identityEEEvT0_PT3_T1_NS0_13GridEvenShareISM_EET2_T4__param_3+40];
	ld.param.u64 	%rd25, [_ZN3cub18CUB_300001_SM_10006detail6reduce18DeviceReduceKernelINS2_10policy_hubIfyN4cuda3__47maximumIfEEE10Policy1000EN6thrust24THRUST_300001_SM_1000_NS10device_ptrIKfEEyS8_fNS5_3std3__410__identityEEEvT0_PT3_T1_NS0_13GridEvenShareISM_EET2_T4__param_0];
	cvta.to.global.u64 	%rd2, %rd25;
	mov.u32 	%r2, %ctaid.x;
	shl.b32 	%r50, %r1, 12;
	cvt.s64.s32 	%rd3, %r50;
	shl.b32 	%r51, %r2, 12;
	cvt.u64.u32 	%rd4, %r51;
	sub.s64 	%rd5, %rd1, %rd4;
	setp.gt.u64 	%p1, %rd5, 4095;
	@%p1 bra 	$L__BB7_25;
	cvt.u32.u64 	%r112, %rd4;
	cvt.u32.u64 	%r3, %rd1;
	sub.s32 	%r4, %r3, %r112;
	mov.u32 	%r5, %tid.x;
	setp.ge.s32 	%p95, %r5, %r4;
	mov.f32 	%f325, 0f00000000;
	mov.u32 	%r193, %r5;
	@%p95 bra 	$L__BB7_3;
	add.s32 	%r114, %r112, %r5;
	mul.wide.u32 	%rd51, %r114, 4;
	add.s64 	%rd52, %rd2, %rd51;
	ld.global.f32 	%f325, [%rd52];
	add.s32 	%r193, %r5, 256;
$L__BB7_3:
	setp.ge.s32 	%p96, %r193, %r4;
	@%p96 bra 	$L__BB7_16;
	not.b32 	%r116, %r193;
	add.s32 	%r117, %r116, %r3;
	sub.s32 	%r118, %r117, %r112;
	shr.u32 	%r119, %r118, 8;
	add.s32 	%r8, %r119, 1;
	and.b32  	%r9, %r8, 15;
	setp.lt.u32 	%p97, %r118, 3840;
	@%p97 bra 	$L__BB7_7;
	and.b32  	%r120, %r8, 33554416;
	neg.s32 	%r191, %r120;
	mul.wide.u32 	%rd53, %r2, 16384;
	mul.wide.u32 	%rd54, %r193, 4;
	or.b64  	%rd55, %rd53, %rd54;
	add.s64 	%rd56, %rd55, %rd2;
	add.s64 	%rd72, %rd56, 8192;
$L__BB7_6:
	.pragma "nounroll";
	ld.global.f32 	%f187, [%rd72+-8192];
	setp.lt.f32 	%p98, %f325, %f187;
	selp.f32 	%f188, %f187, %f325, %p98;
	ld.global.f32 	%f189, [%rd72+-7168];
	setp.lt.f32 	%p99, %f188, %f189;
	selp.f32 	%f190, %f189, %f188, %p99;
	ld.global.f32 	%f191, [%rd72+-6144];
	setp.lt.f32 	%p100, %f190, %f191;
	selp.f32 	%f192, %f191, %f190, %p100;
	ld.global.f32 	%f193, [%rd72+-5120];
	setp.lt.f32 	%p101, %f192, %f193;
	selp.f32 	%f194, %f193, %f192, %p101;
	ld.global.f32 	%f195, [%rd72+-4096];
	setp.lt.f32 	%p102, %f194, %f195;
	selp.f32 	%f196, %f195, %f194, %p102;
	ld.global.f32 	%f197, [%rd72+-3072];
	setp.lt.f32 	%p103, %f196, %f197;
	selp.f32 	%f198, %f197, %f196, %p103;
	ld.global.f32 	%f199, [%rd72+-2048];
	setp.lt.f32 	%p104, %f198, %f199;
	selp.f32 	%f200, %f199, %f198, %p104;
	ld.global.f32 	%f201, [%rd72+-1024];
	setp.lt.f32 	%p105, %f200, %f201;
	selp.f32 	%f202, %f201, %f200, %p105;
	ld.global.f32 	%f203, [%rd72];
	setp.lt.f32 	%p106, %f202, %f203;
	selp.f32 	%f204, %f203, %f202, %p106;
	ld.global.f32 	%f205, [%rd72+1024];
	setp.lt.f32 	%p107, %f204, %f205;
	selp.f32 	%f206, %f205, %f204, %p107;
	ld.global.f32 	%f207, [%rd72+2048];
	setp.lt.f32 	%p108, %f206, %f207;
	selp.f32 	%f208, %f207, %f206, %p108;
	ld.global.f32 	%f209, [%rd72+3072];
	setp.lt.f32 	%p109, %f208, %f209;
	selp.f32 	%f210, %f209, %f208, %p109;
	ld.global.f32 	%f211, [%rd72+4096];
	setp.lt.f32 	%p110, %f210, %f211;
	selp.f32 	%f212, %f211, %f210, %p110;
	ld.global.f32 	%f213, [%rd72+5120];
	setp.lt.f32 	%p111, %f212, %f213;
	selp.f32 	%f214, %f213, %f212, %p111;
	ld.global.f32 	%f215, [%rd72+6144];
	setp.lt.f32 	%p112, %f214, %f215;
	selp.f32 	%f216, %f215, %f214, %p112;
	ld.global.f32 	%f217, [%rd72+7168];
	setp.lt.f32 	%p113, %f216, %f217;
	selp.f32 	%f325, %f217, %f216, %p113;
	add.s32 	%r193, %r193, 4096;
	add.s32 	%r191, %r191, 16;
	add.s64 	%rd72, %rd72, 16384;
	setp.ne.s32 	%p114, %r191, 0;
	@%p114 bra 	$L__BB7_6;
$L__BB7_7:
	setp.eq.s32 	%p115, %r9, 0;
	@%p115 bra 	$L__BB7_16;
	and.b32  	%r16, %r8, 7;
	setp.lt.u32 	%p116, %r9, 8;
	@%p116 bra 	$L__BB7_10;
	cvt.s64.s32 	%rd57, %r193;
	add.s64 	%rd58, %rd57, %rd4;
	shl.b64 	%rd59, %rd58, 2;
	add.s64 	%rd60, %rd2, %rd59;
	ld.global.f32 	%f219, [%rd60];
	setp.lt.f32 	%p117, %f325, %f219;
	selp.f32 	%f220, %f219, %f325, %p117;
	ld.global.f32 	%f221, [%rd60+1024];
	setp.lt.f32 	%p118, %f220, %f221;
	selp.f32 	%f222, %f221, %f220, %p118;
	ld.global.f32 	%f223, [%rd60+2048];
	setp.lt.f32 	%p119, %f222, %f223;
	selp.f32 	%f224, %f223, %f222, %p119;
	ld.global.f32 	%f225, [%rd60+3072];
	setp.lt.f32 	%p120, %f224, %f225;
	selp.f32 	%f226, %f225, %f224, %p120;
	ld.global.f32 	%f227, [%rd60+4096];
	setp.lt.f32 	%p121, %f226, %f227;
	selp.f32 	%f228, %f227, %f226, %p121;
	ld.global.f32 	%f229, [%rd60+5120];
	setp.lt.f32 	%p122, %f228, %f229;
	selp.f32 	%f230, %f229, %f228, %p122;
	ld.global.f32 	%f231, [%rd60+6144];
	setp.lt.f32 	%p123, %f230, %f231;
	selp.f32 	%f232, %f231, %f230, %p123;
	ld.global.f32 	%f233, [%rd60+7168];
	setp.lt.f32 	%p124, %f232, %f233;
	selp.f32 	%f325, %f233, %f232, %p124;
	add.s32 	%r193, %r193, 2048;
$L__BB7_10:
	setp.eq.s32 	%p125, %r16, 0;
	@%p125 bra 	$L__BB7_16;
	and.b32  	%r19, %r8, 3;
	setp.lt.u32 	%p126, %r16, 4;
	@%p126 bra 	$L__BB7_13;
	cvt.s64.s32 	%rd61, %r193;
	add.s64 	%rd62, %rd61, %rd4;
	shl.b64 	%rd63, %rd62, 2;
	add.s64 	%rd64, %rd2, %rd63;
	ld.global.f32 	%f235, [%rd64];
	setp.lt.f32 	%p127, %f325, %f235;
	selp.f32 	%f236, %f235, %f325, %p127;
	ld.global.f32 	%f237, [%rd64+1024];
	setp.lt.f32 	%p128, %f236, %f237;
	selp.f32 	%f238, %f237, %f236, %p128;
	ld.global.f32 	%f239, [%rd64+2048];
	setp.lt.f32 	%p129, %f238, %f239;
	selp.f32 	%f240, %f239, %f238, %p129;
	ld.global.f32 	%f241, [%rd64+3072];
	setp.lt.f32 	%p130, %f240, %f241;
	selp.f32 	%f325, %f241, %f240, %p130;
	add.s32 	%r193, %r193, 1024;
$L__BB7_13:
	setp.eq.s32 	%p131, %r19, 0;
	@%p131 bra 	$L__BB7_16;
	mul.wide.u32 	%rd65, %r2, 16384;
	add.s64 	%rd9, %rd2, %rd65;
	neg.s32 	%r196, %r19;
$L__BB7_15:
	.pragma "nounroll";
	mul.wide.s32 	%rd66, %r193, 4;
	add.s64 	%rd67, %rd9, %rd66;
	ld.global.f32 	%f242, [%rd67];
	setp.lt.f32 	%p132, %f325, %f242;
	selp.f32 	%f325, %f242, %f325, %p132;
	add.s32 	%r193, %r193, 256;
	add.s32 	%r196, %r196, 1;
	setp.ne.s32 	%p133, %r196, 0;
	@%p133 bra 	$L__BB7_15;
$L__BB7_16:
	setp.lt.s32 	%p134, %r4, 256;
	@%p134 bra 	$L__BB7_21;
	// begin inline asm
	mov.u32 %r159, %laneid;
	// end inline asm
	mov.b32 	%r161, %f325;
	mov.b32 	%r162, 1;
	mov.b32 	%r183, 31;
	mov.b32 	%r184, -1;
	// begin inline asm
	shfl.sync.down.b32 %r160, %r161, %r162, %r183, %r184;
	// end inline asm
	mov.b32 	%f290, %r160;
	setp.gt.s32 	%p162, %r159, 30;
	setp.lt.f32 	%p163, %f325, %f290;
	selp.f32 	%f291, %f290, %f325, %p163;
	selp.f32 	%f292, %f325, %f291, %p162;
	mov.b32 	%r166, %f292;
	mov.b32 	%r167, 2;
	// begin inline asm
	shfl.sync.down.b32 %r165, %r166, %r167, %r183, %r184;
	// end inline asm
	mov.b32 	%f293, %r165;
	setp.gt.s32 	%p164, %r159, 29;
	setp.lt.f32 	%p165, %f292, %f293;
	selp.f32 	%f294, %f293, %f292, %p165;
	selp.f32 	%f295, %f292, %f294, %p164;
	mov.b32 	%r171, %f295;
	mov.b32 	%r172, 4;
	// begin inline asm
	shfl.sync.down.b32 %r170, %r171, %r172, %r183, %r184;
	// end inline asm
	mov.b32 	%f296, %r170;
	setp.gt.s32 	%p166, %r159, 27;
	setp.lt.f32 	%p167, %f295, %f296;
	selp.f32 	%f297, %f296, %f295, %p167;
	selp.f32 	%f298, %f295, %f297, %p166;
	mov.b32 	%r176, %f298;
	mov.b32 	%r177, 8;
	// begin inline asm
	shfl.sync.down.b32 %r175, %r176, %r177, %r183, %r184;
	// end inline asm
	mov.b32 	%f299, %r175;
	setp.gt.s32 	%p168, %r159, 23;
	setp.lt.f32 	%p169, %f298, %f299;
	selp.f32 	%f300, %f299, %f298, %p169;
	selp.f32 	%f301, %f298, %f300, %p168;
	mov.b32 	%r181, %f301;
	mov.b32 	%r182, 16;
	// begin inline asm
	shfl.sync.down.b32 %r180, %r181, %r182, %r183, %r184;
	// end inline asm
	mov.b32 	%f302, %r180;
	setp.gt.s32 	%p170, %r159, 15;
	setp.lt.f32 	%p171, %f301, %f302;
	selp.f32 	%f16, %f302, %f301, %p171;
	selp.f32 	%f336, %f301, %f16, %p170;
	setp.ne.s32 	%p172, %r159, 0;
	@%p172 bra 	$L__BB7_19;
	shr.u32 	%r185, %r5, 3;
	and.b32  	%r186, %r185, 124;
	mov.u32 	%r187, _ZZN3cub18CUB_300001_SM_10006detail6reduce18DeviceReduceKernelINS2_10policy_hubIfyN4cuda3__47maximumIfEEE10Policy1000EN6thrust24THRUST_300001_SM_1000_NS10device_ptrIKfEEyS8_fNS5_3std3__410__identityEEEvT0_PT3_T1_NS0_13GridEvenShareISM_EET2_T4_E12temp_storage;
	add.s32 	%r188, %r187, %r186;
	st.shared.f32 	[%r188+8], %f16;
$L__BB7_19:
	bar.sync 	0;
	setp.ne.s32 	%p173, %r5, 0;
	@%p173 bra 	$L__BB7_46;
	ld.shared.f32 	%f303, [_ZZN3cub18CUB_300001_SM_10006detail6reduce18DeviceReduceKernelINS2_10policy_hubIfyN4cuda3__47maximumIfEEE10Policy1000EN6thrust24THRUST_300001_SM_1000_NS10device_ptrIKfEEyS8_fNS5_3std3__410__identityEEEvT0_PT3_T1_NS0_13GridEvenShareISM_EET2_T4_E12temp_storage+12];
	setp.lt.f32 	%p174, %f336, %f303;
	selp.f32 	%f304, %f303, %f336, %p174;
	ld.shared.f32 	%f305, [_ZZN3cub18CUB_300001_SM_10006detail6reduce18DeviceReduceKernelINS2_10policy_hubIfyN4cuda3__47maximumIfEEE10Policy1000EN6thrust24THRUST_300001_SM_1000_NS10device_ptrIKfEEyS8_fNS5_3std3__410__identityEEEvT0_PT3_T1_NS0_13GridEvenShareISM_EET2_T4_E12temp_storage+16];
	setp.lt.f32 	%p175, %f304, %f305;
	selp.f32 	%f306, %f305, %f304, %p175;
	ld.shared.f32 	%f307, [_ZZN3cub18CUB_300001_SM_10006detail6reduce18DeviceReduceKernelINS2_10policy_hubIfyN4cuda3__47maximumIfEEE10Policy1000EN6thrust24THRUST_300001_SM_1000_NS10device_ptrIKfEEyS8_fNS5_3std3__410__identityEEEvT0_PT3_T1_NS0_13GridEvenShareISM_EET2_T4_E12temp_storage+20];
	setp.lt.f32 	%p176, %f306, %f307;
	selp.f32 	%f308, %f307, %f306, %p176;
	ld.shared.f32 	%f309, [_ZZN3cub18CUB_300001_SM_10006detail6reduce18DeviceReduceKernelINS2_10policy_hubIfyN4cuda3__47maximumIfEEE10Policy1000EN6thrust24THRUST_300001_SM_1000_NS10device_ptrIKfEEyS8_fNS5_3std3__410__identityEEEvT0_PT3_T1_NS0_13GridEvenShareISM_EET2_T4_E12temp_storage+24];
	setp.lt.f32 	%p177, %f308, %f309;
	selp.f32 	%f310, %f309, %f308, %p177;
	ld.shared.f32 	%f311, [_ZZN3cub18CUB_300001_SM_10006detail6reduce18DeviceReduceKernelINS2_10policy_hubIfyN4cuda3__47maximumIfEEE10Policy1000EN6thrust24THRUST_300001_SM_1000_NS10device_ptrIKfEEyS8_fNS5_3std3__410__identityEEEvT0_PT3_T1_NS0_13GridEvenShareISM_EET2_T4_E12temp_storage+28];
	setp.lt.f32 	%p178, %f310, %f311;
	selp.f32 	%f312, %f311, %f310, %p178;
	ld.shared.f32 	%f313, [_ZZN3cub18CUB_300001_SM_10006detail6reduce18DeviceReduceKernelINS2_10policy_hubIfyN4cuda3__47maximumIfEEE10Policy1000EN6thrust24THRUST_300001_SM_1000_NS10device_ptrIKfEEyS8_fNS5_3std3__410__identityEEEvT0_PT3_T1_NS0_13GridEvenShareISM_EET2_T4_E12temp_storage+32];
	setp.lt.f32 	%p179, %f312, %f313;
	selp.f32 	%f314, %f313, %f312, %p179;
	ld.shared.f32 	%f315, [_ZZN3cub18CUB_300001_SM_10006detail6reduce18DeviceReduceKernelINS2_10policy_hubIfyN4cuda3__47maximumIfEEE10Policy1000EN6thrust24THRUST_300001_SM_1000_NS10device_ptrIKfEEyS8_fNS5_3std3__410__identityEEEvT0_PT3_T1_NS0_13GridEvenShareISM_EET2_T4_E12temp_storage+36];
	setp.lt.f32 	%p180, %f314, %f315;
	selp.f32 	%f336, %f315, %f314, %p180;
	bra.uni 	$L__BB7_46;
$L__BB7_21:
	// begin inline asm
	mov.u32 %r121, %laneid;
	// end inline asm
	and.b32  	%r147, %r5, 992;
	add.s32 	%r148, %r147, 32;
	setp.gt.s32 	%p135, %r148, %r4;
	not.b32 	%r149, %r147;
	add.s32 	%r150, %r4, %r149;
	selp.b32 	%r145, %r150, 31, %p135;
	mov.b32 	%r123, %f325;
	mov.b32 	%r124, 1;
	mov.b32 	%r146, -1;
	// begin inline asm
	shfl.sync.down.b32 %r122, %r123, %r124, %r145, %r146;
	// end inline asm
	mov.b32 	%f243, %r122;
	setp.lt.s32 	%p136, %r121, %r145;
	setp.lt.f32 	%p137, %f325, %f243;
	selp.f32 	%f244, %f243, %f325, %p137;
	selp.f32 	%f245, %f244, %f325, %p136;
	mov.b32 	%r128, %f245;
	mov.b32 	%r129, 2;
	// begin inline asm
	shfl.sync.down.b32 %r127, %r128, %r129, %r145, %r146;
	// end inline asm
	mov.b32 	%f246, %r127;
	add.s32 	%r151, %r121, 2;
	setp.gt.s32 	%p138, %r151, %r145;
	setp.lt.f32 	%p139, %f245, %f246;
	selp.f32 	%f247, %f246, %f245, %p139;
	selp.f32 	%f248, %f245, %f247, %p138;
	mov.b32 	%r133, %f248;
	mov.b32 	%r134, 4;
	// begin inline asm
	shfl.sync.down.b32 %r132, %r133, %r134, %r145, %r146;
	// end inline asm
	mov.b32 	%f249, %r132;
	add.s32 	%r152, %r121, 4;
	setp.gt.s32 	%p140, %r152, %r145;
	setp.lt.f32 	%p141, %f248, %f249;
	selp.f32 	%f250, %f249, %f248, %p141;
	selp.f32 	%f251, %f248, %f250, %p140;
	mov.b32 	%r138, %f251;
	mov.b32 	%r139, 8;
	// begin inline asm
	shfl.sync.down.b32 %r137, %r138, %r139, %r145, %r146;
	// end inline asm
	mov.b32 	%f252, %r137;
	add.s32 	%r153, %r121, 8;
	setp.gt.s32 	%p142, %r153, %r145;
	setp.lt.f32 	%p143, %f251, %f252;
	selp.f32 	%f253, %f252, %f251, %p143;
	selp.f32 	%f254, %f251, %f253, %p142;
	mov.b32 	%r143, %f254;
	mov.b32 	%r144, 16;
	// begin inline asm
	shfl.sync.down.b32 %r142, %r143, %r144, %r145, %r146;
	// end inline asm
	mov.b32 	%f255, %r142;
	add.s32 	%r154, %r121, 16;
	setp.gt.s32 	%p144, %r154, %r145;
	setp.lt.f32 	%p145, %f254, %f255;
	selp.f32 	%f256, %f255, %f254, %p145;
	selp.f32 	%f336, %f254, %f256, %p144;
	setp.ne.s32 	%p146, %r121, 0;
	@%p146 bra 	$L__BB7_23;
	shr.u32 	%r155, %r5, 3;
	and.b32  	%r156, %r155, 124;
	mov.u32 	%r157, _ZZN3cub18CUB_300001_SM_10006detail6reduce18DeviceReduceKernelINS2_10policy_hubIfyN4cuda3__47maximumIfEEE10Policy1000EN6thrust24THRUST_300001_SM_1000_NS10device_ptrIKfEEyS8_fNS5_3std3__410__identityEEEvT0_PT3_T1_NS0_13GridEvenShareISM_EET2_T4_E12temp_storage;
	add.s32 	%r158, %r157, %r156;
	st.shared.f32 	[%r158+8], %f336;
$L__BB7_23:
	bar.sync 	0;
	setp.ne.s32 	%p147, %r5, 0;
	@%p147 bra 	$L__BB7_46;
	setp.gt.s32 	%p148, %r4, 32;
	ld.shared.f32 	%f257, [_ZZN3cub18CUB_300001_SM_10006detail6reduce18DeviceReduceKernelINS2_10policy_hubIfyN4cuda3__47maximumIfEEE10Policy1000EN6thrust24THRUST_300001_SM_1000_NS10device_ptrIKfEEyS8_fNS5_3std3__410__identityEEEvT0_PT3_T1_NS0_13GridEvenShareISM_EET2_T4_E12temp_storage+12];
	setp.lt.f32 	%p149, %f336, %f257;
	selp.f32 	%f259, %f257, %f336, %p149;
	selp.f32 	%f260, %f259, %f336, %p148;
	setp.gt.s32 	%p150, %r4, 64;
	ld.shared.f32 	%f262, [_ZZN3cub18CUB_300001_SM_10006detail6reduce18DeviceReduceKernelINS2_10policy_hubIfyN4cuda3__47maximumIfEEE10Policy1000EN6thrust24THRUST_300001_SM_1000_NS10device_ptrIKfEEyS8_fNS5_3std3__410__identityEEEvT0_PT3_T1_NS0_13GridEvenShareISM_EET2_T4_E12temp_storage+16];
	setp.lt.f32 	%p151, %f260, %f262;
	selp.f32 	%f264, %f262, %f260, %p151;
	selp.f32 	%f265, %f264, %f260, %p150;
	setp.gt.s32 	%p152, %r4, 96;
	ld.shared.f32 	%f267, [_ZZN3cub18CUB_300001_SM_10006detail6reduce18DeviceReduceKernelINS2_10policy_hubIfyN4cuda3__47maximumIfEEE10Policy1000EN6thrust24THRUST_300001_SM_1000_NS10device_ptrIKfEEyS8_fNS5_3std3__410__identityEEEvT0_PT3_T1_NS0_13GridEvenShareISM_EET2_T4_E12temp_storage+20];
	setp.lt.f32 	%p153, %f265, %f267;
	selp.f32 	%f269, %f267, %f265, %p153;
	selp.f32 	%f270, %f269, %f265, %p152;
	setp.gt.s32 	%p154, %r4, 128;
	ld.shared.f32 	%f272, [_ZZN3cub18CUB_300001_SM_10006detail6reduce18DeviceReduceKernelINS2_10policy_hubIfyN4cuda3__47maximumIfEEE10Policy1000EN6thrust24THRUST_300001_SM_1000_NS10device_ptrIKfEEyS8_fNS5_3std3__410__identityEEEvT0_PT3_T1_NS0_13GridEvenShareISM_EET2_T4_E12temp_storage+24];
	setp.lt.f32 	%p155, %f270, %f272;
	selp.f32 	%f274, %f272, %f270, %p155;
	selp.f32 	%f275, %f274, %f270, %p154;
	setp.gt.s32 	%p156, %r4, 160;
	ld.shared.f32 	%f277, [_ZZN3cub18CUB_300001_SM_10006detail6reduce18DeviceReduceKernelINS2_10policy_hubIfyN4cuda3__47maximumIfEEE10Policy1000EN6thrust24THRUST_300001_SM_1000_NS10device_ptrIKfEEyS8_fNS5_3std3__410__identityEEEvT0_PT3_T1_NS0_13GridEvenShareISM_EET2_T4_E12temp_storage+28];
	setp.lt.f32 	%p157, %f275, %f277;
	selp.f32 	%f279, %f277, %f275, %p157;
	selp.f32 	%f280, %f279, %f275, %p156;
	setp.gt.s32 	%p158, %r4, 192;
	ld.shared.f32 	%f282, [_ZZN3cub18CUB_300001_SM_10006detail6reduce18DeviceReduceKernelINS2_10policy_hubIfyN4cuda3__47maximumIfEEE10Policy1000EN6thrust24THRUST_300001_SM_1000_NS10device_ptrIKfEEyS8_fNS5_3std3__410__identityEEEvT0_PT3_T1_NS0_13GridEvenShareISM_EET2_T4_E12temp_storage+32];
	setp.lt.f32 	%p159, %f280, %f282;
	selp.f32 	%f284, %f282, %f280, %p159;
	selp.f32 	%f285, %f284, %f280, %p158;
	setp.gt.s32 	%p160, %r4, 224;
	ld.shared.f32 	%f287, [_ZZN3cub18CUB_300001_SM_10006detail6reduce18DeviceReduceKernelINS2_10policy_hubIfyN4cuda3__47maximumIfEEE10Policy1000EN6thrust24THRUST_300001_SM_1000_NS10device_ptrIKfEEyS8_fNS5_3std3__410__identityEEEvT0_PT3_T1_NS0_13GridEvenShareISM_EET2_T4_E12temp_storage+36];
	setp.lt.f32 	%p161, %f285, %f287;
	selp.f32 	%f289, %f287, %f285, %p161;
	selp.f32 	%f336, %f289, %f285, %p160;
	bra.uni 	$L__BB7_46;
$L__BB7_25:
	cvt.u32.u64 	%r52, %rd4;
	mov.u32 	%r27, %tid.x;
	add.s32 	%r53, %r27, %r52;
	mul.wide.u32 	%rd26, %r53, 4;
	add.s64 	%rd27, %rd2, %rd26;
	ld.global.f32 	%f41, [%rd27];
	ld.global.f32 	%f42, [%rd27+1024];
	ld.global.f32 	%f43, [%rd27+2048];
	ld.global.f32 	%f44, [%rd27+3072];
	ld.global.f32 	%f45, [%rd27+4096];
	ld.global.f32 	%f46, [%rd27+5120];
	ld.global.f32 	%f47, [%rd27+6144];
	ld.global.f32 	%f48, [%rd27+7168];
	ld.global.f32 	%f49, [%rd27+8192];
	ld.global.f32 	%f50, [%rd27+9216];
	ld.global.f32 	%f51, [%rd27+10240];
	ld.global.f32 	%f52, [%rd27+11264];
	ld.global.f32 	%f53, [%rd27+12288];
	ld.global.f32 	%f54, [%rd27+13312];
	ld.global.f32 	%f55, [%rd27+14336];
	ld.global.f32 	%f56, [%rd27+15360];
	setp.lt.f32 	%p2, %f41, %f42;
	selp.f32 	%f57, %f42, %f41, %p2;
	setp.lt.f32 	%p3, %f43, %f44;
	selp.f32 	%f58, %f44, %f43, %p3;
	setp.lt.f32 	%p4, %f45, %f46;
	selp.f32 	%f59, %f46, %f45, %p4;
	setp.lt.f32 	%p5, %f47, %f48;
	selp.f32 	%f60, %f48, %f47, %p5;
	setp.lt.f32 	%p6, %f49, %f50;
	selp.f32 	%f61, %f50, %f49, %p6;
	setp.lt.f32 	%p7, %f51, %f52;
	selp.f32 	%f62, %f52, %f51, %p7;
	setp.lt.f32 	%p8, %f53, %f54;
	selp.f32 	%f63, %f54, %f53, %p8;
	setp.lt.f32 	%p9, %f55, %f56;
	selp.f32 	%f64, %f56, %f55, %p9;
	setp.lt.f32 	%p10, %f57, %f58;
	selp.f32 	%f65, %f58, %f57, %p10;
	setp.lt.f32 	%p11, %f59, %f60;
	selp.f32 	%f66, %f60, %f59, %p11;
	setp.lt.f32 	%p12, %f61, %f62;
	selp.f32 	%f67, %f62, %f61, %p12;
	setp.lt.f32 	%p13, %f63, %f64;
	selp.f32 	%f68, %f64, %f63, %p13;
	setp.lt.f32 	%p14, %f65, %f66;
	selp.f32 	%f69, %f66, %f65, %p14;
	setp.lt.f32 	%p15, %f67, %f68;
	selp.f32 	%f70, %f68, %f67, %p15;
	setp.lt.f32 	%p16, %f69, %f70;
	selp.f32 	%f335, %f70, %f69, %p16;
	setp.lt.u64 	%p17, %rd5, %rd3;
	@%p17 bra 	$L__BB7_42;
	cvt.u32.u64 	%r55, %rd3;
	cvt.u64.u32 	%rd28, %r27;
	add.s64 	%rd74, %rd4, %rd3;
	cvt.u32.u64 	%r28, %rd1;
	not.b32 	%r57, %r27;
	add.s32 	%r58, %r57, %r28;
	sub.s32 	%r59, %r58, %r55;
	sub.s32 	%r198, %r59, %r52;
	add.s64 	%rd29, %rd74, %rd28;
	shl.b64 	%rd30, %rd29, 2;
	add.s64 	%rd31, %rd30, %rd2;
	add.s64 	%rd73, %rd31, 8192;
	mov.b32 	%r199, 0;
	shl.b32 	%r60, %r1, 12;
	mov.u64 	%rd75, %rd4;
$L__BB7_27:
	cvt.s64.s32 	%rd15, %r60;
	add.s64 	%rd75, %rd75, %rd15;
	add.s64 	%rd32, %rd1, -4096;
	setp.gt.u64 	%p18, %rd75, %rd32;
	@%p18 bra 	$L__BB7_29;
	shl.b32 	%r61, %r1, 12;
	cvt.s64.s32 	%rd33, %r61;
	cvt.u64.u32 	%rd34, %r27;
	add.s64 	%rd35, %rd75, %rd34;
	shl.b64 	%rd36, %rd35, 2;
	add.s64 	%rd37, %rd2, %rd36;
	ld.global.f32 	%f71, [%rd37];
	ld.global.f32 	%f72, [%rd37+1024];
	ld.global.f32 	%f73, [%rd37+2048];
	ld.global.f32 	%f74, [%rd37+3072];
	ld.global.f32 	%f75, [%rd37+4096];
	ld.global.f32 	%f76, [%rd37+5120];
	ld.global.f32 	%f77, [%rd37+6144];
	ld.global.f32 	%f78, [%rd37+7168];
	ld.global.f32 	%f79, [%rd37+8192];
	ld.global.f32 	%f80, [%rd37+9216];
	ld.global.f32 	%f81, [%rd37+10240];
	ld.global.f32 	%f82, [%rd37+11264];
	ld.global.f32 	%f83, [%rd37+12288];
	ld.global.f32 	%f84, [%rd37+13312];
	ld.global.f32 	%f85, [%rd37+14336];
	ld.global.f32 	%f86, [%rd37+15360];
	setp.lt.f32 	%p19, %f335, %f71;
	selp.f32 	%f87, %f71, %f335, %p19;
	setp.lt.f32 	%p20, %f72, %f73;
	selp.f32 	%f88, %f73, %f72, %p20;
	setp.lt.f32 	%p21, %f74, %f75;
	selp.f32 	%f89, %f75, %f74, %p21;
	setp.lt.f32 	%p22, %f76, %f77;
	selp.f32 	%f90, %f77, %f76, %p22;
	setp.lt.f32 	%p23, %f78, %f79;
	selp.f32 	%f91, %f79, %f78, %p23;
	setp.lt.f32 	%p24, %f80, %f81;
	selp.f32 	%f92, %f81, %f80, %p24;
	setp.lt.f32 	%p25, %f82, %f83;
	selp.f32 	%f93, %f83, %f82, %p25;
	setp.lt.f32 	%p26, %f84, %f85;
	selp.f32 	%f94, %f85, %f84, %p26;
	setp.lt.f32 	%p27, %f87, %f88;
	selp.f32 	%f95, %f88, %f87, %p27;
	setp.lt.f32 	%p28, %f89, %f90;
	selp.f32 	%f96, %f90, %f89, %p28;
	setp.lt.f32 	%p29, %f91, %f92;
	selp.f32 	%f97, %f92, %f91, %p29;
	setp.lt.f32 	%p30, %f93, %f94;
	selp.f32 	%f98, %f94, %f93, %p30;
	setp.lt.f32 	%p31, %f95, %f96;
	selp.f32 	%f99, %f96, %f95, %p31;
	setp.lt.f32 	%p32, %f97, %f98;
	selp.f32 	%f100, %f98, %f97, %p32;
	setp.lt.f32 	%p33, %f99, %f100;
	selp.f32 	%f101, %f100, %f99, %p33;
	setp.lt.f32 	%p34, %f101, %f86;
	selp.f32 	%f335, %f86, %f101, %p34;
	sub.s64 	%rd38, %rd1, %rd75;
	setp.lt.u64 	%p35, %rd38, %rd33;
	add.s32 	%r199, %r199, 1;
	add.s64 	%rd74, %rd74, %rd33;
	sub.s32 	%r198, %r198, %r61;
	mul.wide.s32 	%rd39, %r61, 4;
	add.s64 	%rd73, %rd73, %rd39;
	@%p35 bra 	$L__BB7_42;
	bra.uni 	$L__BB7_27;
$L__BB7_29:
	setp.le.u64 	%p36, %rd1, %rd75;
	cvt.u32.u64 	%r62, %rd75;
	cvt.u32.u64 	%r63, %rd1;
	sub.s32 	%r64, %r63, %r62;
	setp.ge.s32 	%p37, %r27, %r64;
	or.pred  	%p38, %p36, %p37;
	@%p38 bra 	$L__BB7_42;
	cvt.u32.u64 	%r66, %rd15;
	cvt.u32.u64 	%r67, %rd4;
	not.b32 	%r68, %r27;
	add.s32 	%r69, %r68, %r28;
	add.s32 	%r70, %r66, %r67;
	sub.s32 	%r71, %r69, %r70;
	mul.lo.s32 	%r72, %r1, %r199;
	shl.b32 	%r73, %r72, 12;
	sub.s32 	%r74, %r71, %r73;
	shr.u32 	%r75, %r74, 8;
	add.s32 	%r34, %r75, 1;
	and.b32  	%r35, %r34, 15;
	setp.lt.u32 	%p39, %r74, 3840;
	mov.u32 	%r202, %r27;
	@%p39 bra 	$L__BB7_33;
	shr.u32 	%r76, %r198, 8;
	add.s32 	%r77, %r76, 1;
	and.b32  	%r78, %r77, 33554416;
	neg.s32 	%r200, %r78;
	mov.u32 	%r202, %r27;
$L__BB7_32:
	.pragma "nounroll";
	ld.global.f32 	%f103, [%rd73+-8192];
	setp.lt.f32 	%p40, %f335, %f103;
	selp.f32 	%f104, %f103, %f335, %p40;
	ld.global.f32 	%f105, [%rd73+-7168];
	setp.lt.f32 	%p41, %f104, %f105;
	selp.f32 	%f106, %f105, %f104, %p41;
	ld.global.f32 	%f107, [%rd73+-6144];
	setp.lt.f32 	%p42, %f106, %f107;
	selp.f32 	%f108, %f107, %f106, %p42;
	ld.global.f32 	%f109, [%rd73+-5120];
	setp.lt.f32 	%p43, %f108, %f109;
	selp.f32 	%f110, %f109, %f108, %p43;
	ld.global.f32 	%f111, [%rd73+-4096];
	setp.lt.f32 	%p44, %f110, %f111;
	selp.f32 	%f112, %f111, %f110, %p44;
	ld.global.f32 	%f113, [%rd73+-3072];
	setp.lt.f32 	%p45, %f112, %f113;
	selp.f32 	%f114, %f113, %f112, %p45;
	ld.global.f32 	%f115, [%rd73+-2048];
	setp.lt.f32 	%p46, %f114, %f115;
	selp.f32 	%f116, %f115, %f114, %p46;
	ld.global.f32 	%f117, [%rd73+-1024];
	setp.lt.f32 	%p47, %f116, %f117;
	selp.f32 	%f118, %f117, %f116, %p47;
	ld.global.f32 	%f119, [%rd73];
	setp.lt.f32 	%p48, %f118, %f119;
	selp.f32 	%f120, %f119, %f118, %p48;
	ld.global.f32 	%f121, [%rd73+1024];
	setp.lt.f32 	%p49, %f120, %f121;
	selp.f32 	%f122, %f121, %f120, %p49;
	ld.global.f32 	%f123, [%rd73+2048];
	setp.lt.f32 	%p50, %f122, %f123;
	selp.f32 	%f124, %f123, %f122, %p50;
	ld.global.f32 	%f125, [%rd73+3072];
	setp.lt.f32 	%p51, %f124, %f125;
	selp.f32 	%f126, %f125, %f124, %p51;
	ld.global.f32 	%f127, [%rd73+4096];
	setp.lt.f32 	%p52, %f126, %f127;
	selp.f32 	%f128, %f127, %f126, %p52;
	ld.global.f32 	%f129, [%rd73+5120];
	setp.lt.f32 	%p53, %f128, %f129;
	selp.f32 	%f130, %f129, %f128, %p53;
	ld.global.f32 	%f131, [%rd73+6144];
	setp.lt.f32 	%p54, %f130, %f131;
	selp.f32 	%f132, %f131, %f130, %p54;
	ld.global.f32 	%f133, [%rd73+7168];
	setp.lt.f32 	%p55, %f132, %f133;
	selp.f32 	%f335, %f133, %f132, %p55;
	add.s32 	%r202, %r202, 4096;
	add.s32 	%r200, %r200, 16;
	add.s64 	%rd73, %rd73, 16384;
	setp.ne.s32 	%p56, %r200, 0;
	@%p56 bra 	$L__BB7_32;
$L__BB7_33:
	setp.eq.s32 	%p57, %r35, 0;
	@%p57 bra 	$L__BB7_42;
	and.b32  	%r42, %r34, 7;
	setp.lt.u32 	%p58, %r35, 8;
	@%p58 bra 	$L__BB7_36;
	cvt.u64.u32 	%rd40, %r202;
	add.s64 	%rd41, %rd75, %rd40;
	shl.b64 	%rd42, %rd41, 2;
	add.s64 	%rd43, %rd2, %rd42;
	ld.global.f32 	%f135, [%rd43];
	setp.lt.f32 	%p59, %f335, %f135;
	selp.f32 	%f136, %f135, %f335, %p59;
	ld.global.f32 	%f137, [%rd43+1024];
	setp.lt.f32 	%p60, %f136, %f137;
	selp.f32 	%f138, %f137, %f136, %p60;
	ld.global.f32 	%f139, [%rd43+2048];
	setp.lt.f32 	%p61, %f138, %f139;
	selp.f32 	%f140, %f139, %f138, %p61;
	ld.global.f32 	%f141, [%rd43+3072];
	setp.lt.f32 	%p62, %f140, %f141;
	selp.f32 	%f142, %f141, %f140, %p62;
	ld.global.f32 	%f143, [%rd43+4096];
	setp.lt.f32 	%p63, %f142, %f143;
	selp.f32 	%f144, %f143, %f142, %p63;
	ld.global.f32 	%f145, [%rd43+5120];
	setp.lt.f32 	%p64, %f144, %f145;
	selp.f32 	%f146, %f145, %f144, %p64;
	ld.global.f32 	%f147, [%rd43+6144];
	setp.lt.f32 	%p65, %f146, %f147;
	selp.f32 	%f148, %f147, %f146, %p65;
	ld.global.f32 	%f149, [%rd43+7168];
	setp.lt.f32 	%p66, %f148, %f149;
	selp.f32 	%f335, %f149, %f148, %p66;
	add.s32 	%r202, %r202, 2048;
$L__BB7_36:
	setp.eq.s32 	%p67, %r42, 0;
	@%p67 bra 	$L__BB7_42;
	setp.lt.u32 	%p68, %r42, 4;
	@%p68 bra 	$L__BB7_39;
	cvt.u64.u32 	%rd44, %r202;
	add.s64 	%rd45, %rd75, %rd44;
	shl.b64 	%rd46, %rd45, 2;
	add.s64 	%rd47, %rd2, %rd46;
	ld.global.f32 	%f151, [%rd47];
	setp.lt.f32 	%p69, %f335, %f151;
	selp.f32 	%f152, %f151, %f335, %p69;
	ld.global.f32 	%f153, [%rd47+1024];
	setp.lt.f32 	%p70, %f152, %f153;
	selp.f32 	%f154, %f153, %f152, %p70;
	ld.global.f32 	%f155, [%rd47+2048];
	setp.lt.f32 	%p71, %f154, %f155;
	selp.f32 	%f156, %f155, %f154, %p71;
	ld.global.f32 	%f157, [%rd47+3072];
	setp.lt.f32 	%p72, %f156, %f157;
	selp.f32 	%f335, %f157, %f156, %p72;
	add.s32 	%r202, %r202, 1024;
$L__BB7_39:
	and.b32  	%r79, %r34, 3;
	setp.eq.s32 	%p73, %r79, 0;
	@%p73 bra 	$L__BB7_42;
	cvt.u64.u32 	%rd48, %r202;
	add.s64 	%rd49, %rd48, %rd74;
	shl.b64 	%rd50, %rd49, 2;
	add.s64 	%rd77, %rd2, %rd50;
	cvt.u16.u32 	%rs1, %r198;
	shr.u16 	%rs2, %rs1, 8;
	add.s16 	%rs3, %rs2, 1;
	cvt.u32.u16 	%r80, %rs3;
	and.b32  	%r81, %r80, 3;
	neg.s32 	%r205, %r81;
$L__BB7_41:
	.pragma "nounroll";
	ld.global.f32 	%f158, [%rd77];
	setp.lt.f32 	%p74, %f335, %f158;
	selp.f32 	%f335, %f158, %f335, %p74;
	add.s64 	%rd77, %rd77, 1024;
	add.s32 	%r205, %r205, 1;
	setp.ne.s32 	%p75, %r205, 0;
	@%p75 bra 	$L__BB7_41;
$L__BB7_42:
	// begin inline asm
	mov.u32 %r82, %laneid;
	// end inline asm
	mov.b32 	%r84, %f335;
	mov.b32 	%r85, 1;
	mov.b32 	%r106, 31;
	mov.b32 	%r107, -1;
	// begin inline asm
	shfl.sync.down.b32 %r83, %r84, %r85, %r106, %r107;
	// end inline asm
	mov.b32 	%f159, %r83;
	setp.gt.s32 	%p76, %r82, 30;
	setp.lt.f32 	%p77, %f335, %f159;
	selp.f32 	%f160, %f159, %f335, %p77;
	selp.f32 	%f161, %f335, %f160, %p76;
	mov.b32 	%r89, %f161;
	mov.b32 	%r90, 2;
	// begin inline asm
	shfl.sync.down.b32 %r88, %r89, %r90, %r106, %r107;
	// end inline asm
	mov.b32 	%f162, %r88;
	setp.gt.s32 	%p78, %r82, 29;
	setp.lt.f32 	%p79, %f161, %f162;
	selp.f32 	%f163, %f162, %f161, %p79;
	selp.f32 	%f164, %f161, %f163, %p78;
	mov.b32 	%r94, %f164;
	mov.b32 	%r95, 4;
	// begin inline asm
	shfl.sync.down.b32 %r93, %r94, %r95, %r106, %r107;
	// end inline asm
	mov.b32 	%f165, %r93;
	setp.gt.s32 	%p80, %r82, 27;
	setp.lt.f32 	%p81, %f164, %f165;
	selp.f32 	%f166, %f165, %f164, %p81;
	selp.f32 	%f167, %f164, %f166, %p80;
	mov.b32 	%r99, %f167;
	mov.b32 	%r100, 8;
	// begin inline asm
	shfl.sync.down.b32 %r98, %r99, %r100, %r106, %r107;
	// end inline asm
	mov.b32 	%f168, %r98;
	setp.gt.s32 	%p82, %r82, 23;
	setp.lt.f32 	%p83, %f167, %f168;
	selp.f32 	%f169, %f168, %f167, %p83;
	selp.f32 	%f170, %f167, %f169, %p82;
	mov.b32 	%r104, %f170;
	mov.b32 	%r105, 16;
	// begin inline asm
	shfl.sync.down.b32 %r103, %r104, %r105, %r106, %r107;
	// end inline asm
	mov.b32 	%f171, %r103;
	setp.gt.s32 	%p84, %r82, 15;
	setp.lt.f32 	%p85, %f170, %f171;
	selp.f32 	%f37, %f171, %f170, %p85;
	selp.f32 	%f336, %f170, %f37, %p84;
	setp.ne.s32 	%p86, %r82, 0;
	@%p86 bra 	$L__BB7_44;
	shr.u32 	%r108, %r27, 3;
	and.b32  	%r109, %r108, 124;
	mov.u32 	%r110, _ZZN3cub18CUB_300001_SM_10006detail6reduce18DeviceReduceKernelINS2_10policy_hubIfyN4cuda3__47maximumIfEEE10Policy1000EN6thrust24THRUST_300001_SM_1000_NS10device_ptrIKfEEyS8_fNS5_3std3__410__identityEEEvT0_PT3_T1_NS0_13GridEvenShareISM_EET2_T4_E12temp_storage;
	add.s32 	%r111, %r110, %r109;
	st.shared.f32 	[%r111+8], %f37;
$L__BB7_44:
	bar.sync 	0;
	setp.ne.s32 	%p87, %r27, 0;
	@%p87 bra 	$L__BB7_46;
	ld.shared.f32 	%f172, [_ZZN3cub18CUB_300001_SM_10006detail6reduce18DeviceReduceKernelINS2_10policy_hubIfyN4cuda3__47maximumIfEEE10Policy1000EN6thrust24THRUST_300001_SM_1000_NS10device_ptrIKfEEyS8_fNS5_3std3__410__identityEEEvT0_PT3_T1_NS0_13GridEvenShareISM_EET2_T4_E12temp_storage+12];
	setp.lt.f32 	%p88, %f336, %f172;
	selp.f32 	%f173, %f172, %f336, %p88;
	ld.shared.f32 	%f174, [_ZZN3cub18CUB_300001_SM_10006detail6reduce18DeviceReduceKernelINS2_10policy_hubIfyN4cuda3__47maximumIfEEE10Policy1000EN6thrust24THRUST_300001_SM_1000_NS10device_ptrIKfEEyS8_fNS5_3std3__410__identityEEEvT0_PT3_T1_NS0_13GridEvenShareISM_EET2_T4_E12temp_storage+16];
	setp.lt.f32 	%p89, %f173, %f174;
	selp.f32 	%f175, %f174, %f173, %p89;
	ld.shared.f32 	%f176, [_ZZN3cub18CUB_300001_SM_10006detail6reduce18DeviceReduceKernelINS2_10policy_hubIfyN4cuda3__47maximumIfEEE10Policy1000EN6thrust24THRUST_300001_SM_1000_NS10device_ptrIKfEEyS8_fNS5_3std3__410__identityEEEvT0_PT3_T1_NS0_13GridEvenShareISM_EET2_T4_E12temp_storage+20];
	setp.lt.f32 	%p90, %f175, %f176;
	selp.f32 	%f177, %f176, %f175, %p90;
	ld.shared.f32 	%f178, [_ZZN3cub18CUB_300001_SM_10006detail6reduce18DeviceReduceKernelINS2_10policy_hubIfyN4cuda3__47maximumIfEEE10Policy1000EN6thrust24THRUST_300001_SM_1000_NS10device_ptrIKfEEyS8_fNS5_3std3__410__identityEEEvT0_PT3_T1_NS0_13GridEvenShareISM_EET2_T4_E12temp_storage+24];
	setp.lt.f32 	%p91, %f177, %f178;
	selp.f32 	%f179, %f178, %f177, %p91;
	ld.shared.f32 	%f180, [_ZZN3cub18CUB_300001_SM_10006detail6reduce18DeviceReduceKernelINS2_10policy_hubIfyN4cuda3__47maximumIfEEE10Policy1000EN6thrust24THRUST_300001_SM_1000_NS10device_ptrIKfEEyS8_fNS5_3std3__410__identityEEEvT0_PT3_T1_NS0_13GridEvenShareISM_EET2_T4_E12temp_storage+28];
	setp.lt.f32 	%p92, %f179, %f180;
	selp.f32 	%f181, %f180, %f179, %p92;
	ld.shared.f32 	%f182, [_ZZN3cub18CUB_300001_SM_10006detail6reduce18DeviceReduceKernelINS2_10policy_hubIfyN4cuda3__47maximumIfEEE10Policy1000EN6thrust24THRUST_300001_SM_1000_NS10device_ptrIKfEEyS8_fNS5_3std3__410__identityEEEvT0_PT3_T1_NS0_13GridEvenShareISM_EET2_T4_E12temp_storage+32];
	setp.lt.f32 	%p93, %f181, %f182;
	selp.f32 	%f183, %f182, %f181, %p93;
	ld.shared.f32 	%f184, [_ZZN3cub18CUB_300001_SM_10006detail6reduce18DeviceReduceKernelINS2_10policy_hubIfyN4cuda3__47maximumIfEEE10Policy1000EN6thrust24THRUST_300001_SM_1000_NS10device_ptrIKfEEyS8_fNS5_3std3__410__identityEEEvT0_PT3_T1_NS0_13GridEvenShareISM_EET2_T4_E12temp_storage+36];
	setp.lt.f32 	%p94, %f183, %f184;
	selp.f32 	%f336, %f184, %f183, %p94;
$L__BB7_46:
	mov.u32 	%r189, %tid.x;
	setp.ne.s32 	%p181, %r189, 0;
	@%p181 bra 	$L__BB7_48;
	ld.param.u64 	%rd71, [_ZN3cub18CUB_300001_SM_10006detail6reduce18DeviceReduceKernelINS2_10policy_hubIfyN4cuda3__47maximumIfEEE10Policy1000EN6thrust24THRUST_300001_SM_1000_NS10device_ptrIKfEEyS8_fNS5_3std3__410__identityEEEvT0_PT3_T1_NS0_13GridEvenShareISM_EET2_T4__param_1];
	cvta.to.global.u64 	%rd68, %rd71;
	mul.wide.u32 	%rd69, %r2, 4;
	add.s64 	%rd70, %rd68, %rd69;
	st.global.f32 	[%rd70], %f336;
$L__BB7_48:
	ret;

}
	// .globl	_ZN3cub18CUB_300001_SM_10006detail6reduce28DeviceReduceSingleTileKernelINS2_10policy_hubIfyN4cuda3__47maximumIfEEE10Policy1000EPfSB_iS8_ffNS5_3std3__410__identityEEEvT0_T1_T2_T3_T4_T6_
.visible .entry _ZN3cub18CUB_300001_SM_10006detail6reduce28DeviceReduceSingleTileKernelINS2_10policy_hubIfyN4cuda3__47maximumIfEEE10Policy1000EPfSB_iS8_ffNS5_3std3__410__identityEEEvT0_T1_T2_T3_T4_T6_(
	.param .u64 .ptr .align 1 _ZN3cub18CUB_300001_SM_10006detail6reduce28DeviceReduceSingleTileKernelINS2_10policy_hubIfyN4cuda3__47maximumIfEEE10Policy1000EPfSB_iS8_ffNS5_3std3__410__identityEEEvT0_T1_T2_T3_T4_T6__param_0,
	.param .u64 .ptr .align 1 _ZN3cub18CUB_300001_SM_10006detail6reduce28DeviceReduceSingleTileKernelINS2_10policy_hubIfyN4cuda3__47maximumIfEEE10Policy1000EPfSB_iS8_ffNS5_3std3__410__identityEEEvT0_T1_T2_T3_T4_T6__param_1,
	.param .u32 _ZN3cub18CUB_300001_SM_10006detail6reduce28DeviceReduceSingleTileKernelINS2_10policy_hubIfyN4cuda3__47maximumIfEEE10Policy1000EPfSB_iS8_ffNS5_3std3__410__identityEEEvT0_T1_T2_T3_T4_T6__param_2,
	.param .align 1 .b8 _ZN3cub18CUB_300001_SM_10006detail6reduce28DeviceReduceSingleTileKernelINS2_10policy_hubIfyN4cuda3__47maximumIfEEE10Policy1000EPfSB_iS8_ffNS5_3std3__410__identityEEEvT0_T1_T2_T3_T4_T6__param_3[1],
	.param .f32 _ZN3cub18CUB_300001_SM_10006detail6reduce28DeviceReduceSingleTileKernelINS2_10policy_hubIfyN4cuda3__47maximumIfEEE10Policy1000EPfSB_iS8_ffNS5_3std3__410__identityEEEvT0_T1_T2_T3_T4_T6__param_4,
	.param .align 1 .b8 _ZN3cub18CUB_300001_SM_10006detail6reduce28DeviceReduceSingleTileKernelINS2_10policy_hubIfyN4cuda3__47maximumIfEEE10Policy1000EPfSB_iS8_ffNS5_3std3__410__identityEEEvT0_T1_T2_T3_T4_T6__param_5[1]
)
.maxntid 256
.minnctapersm 1
{
	.reg .pred 	%p<252>;
	.reg .b32 	%r<407>;
	.reg .b32 	%f<445>;
	.reg .b64 	%rd<125>;
	// demoted variable
	.shared .align 4 .b8 _ZZN3cub18CUB_300001_SM_10006detail6reduce28DeviceReduceSingleTileKernelINS2_10policy_hubIfyN4cuda3__47maximumIfEEE10Policy1000EPfSB_iS8_ffNS5_3std3__410__identityEEEvT0_T1_T2_T3_T4_T6_E12temp_storage[44];
	ld.param.u64 	%rd16, [_ZN3cub18CUB_300001_SM_10006detail6reduce28DeviceReduceSingleTileKernelINS2_10policy_hubIfyN4cuda3__47maximumIfEEE10Policy1000EPfSB_iS8_ffNS5_3std3__410__identityEEEvT0_T1_T2_T3_T4_T6__param_0];
	ld.param.u64 	%rd17, [_ZN3cub18CUB_300001_SM_10006detail6reduce28DeviceReduceSingleTileKernelINS2_10policy_hubIfyN4cuda3__47maximumIfEEE10Policy1000EPfSB_iS8_ffNS5_3std3__410__identityEEEvT0_T1_T2_T3_T4_T6__param_1];
	ld.param.u32 	%r67, [_ZN3cub18CUB_300001_SM_10006detail6reduce28DeviceReduceSingleTileKernelINS2_10policy_hubIfyN4cuda3__47maximumIfEEE10Policy1000EPfSB_iS8_ffNS5_3std3__410__identityEEEvT0_T1_T2_T3_T4_T6__param_2];
	ld.param.f32 	%f58, [_ZN3cub18CUB_300001_SM_10006detail6reduce28DeviceReduceSingleTileKernelINS2_10policy_hubIfyN4cuda3__47maximumIfEEE10Policy1000EPfSB_iS8_ffNS5_3std3__410__identityEEEvT0_T1_T2_T3_T4_T6__param_4];
	cvta.to.global.u64 	%rd1, %rd17;
	setp.ne.s32 	%p1, %r67, 0;
	@%p1 bra 	$L__BB8_3;
	mov.u32 	%r380, %tid.x;
	setp.ne.s32 	%p251, %r380, 0;
	@%p251 bra 	$L__BB8_74;
	st.global.f32 	[%rd1], %f58;
	bra.uni 	$L__BB8_74;
$L__BB8_3:
	and.b64  	%rd18, %rd16, 15;
	setp.ne.s64 	%p2, %rd18, 0;
	@%p2 bra 	$L__BB8_38;
	setp.gt.s32 	%p126, %r67, 4095;
	@%p126 bra 	$L__BB8_22;
	mov.u32 	%r1, %tid.x;
	setp.ge.s32 	%p191, %r1, %r67;
	mov.f32 	%f423, 0f00000000;
	mov.u32 	%r384, %r1;
	@%p191 bra 	$L__BB8_7;
	mul.wide.u32 	%rd113, %r1, 4;
	add.s64 	%rd112, %rd16, %rd113;
	// begin inline asm
	ld.global.nc.u32 %r300, [%rd112];
	// end inline asm
	mov.b32 	%f423, %r300;
	add.s32 	%r384, %r1, 256;
$L__BB8_7:
	setp.ge.s32 	%p192, %r384, %r67;
	@%p192 bra 	$L__BB8_13;
	not.b32 	%r301, %r384;
	add.s32 	%r4, %r67, %r301;
	and.b32  	%r302, %r4, 768;
	setp.eq.s32 	%p193, %r302, 768;
	@%p193 bra 	$L__BB8_11;
	mul.wide.u32 	%rd114, %r384, 4;
	add.s64 	%rd121, %rd16, %rd114;
	shr.u32 	%r303, %r4, 8;
	add.s32 	%r304, %r303, 1;
	and.b32  	%r305, %r304, 3;
	neg.s32 	%r382, %r305;
$L__BB8_10:
	.pragma "nounroll";
	// begin inline asm
	ld.global.nc.u32 %r306, [%rd121];
	// end inline asm
	mov.b32 	%f336, %r306;
	setp.lt.f32 	%p194, %f423, %f336;
	selp.f32 	%f423, %f336, %f423, %p194;
	add.s32 	%r384, %r384, 256;
	add.s64 	%rd121, %rd121, 1024;
	add.s32 	%r382, %r382, 1;
	setp.ne.s32 	%p195, %r382, 0;
	@%p195 bra 	$L__BB8_10;
$L__BB8_11:
	setp.lt.u32 	%p196, %r4, 768;
	@%p196 bra 	$L__BB8_13;
$L__BB8_12:
	mul.wide.s32 	%rd120, %r384, 4;
	add.s64 	%rd116, %rd16, %rd120;
	// begin inline asm
	ld.global.nc.u32 %r307, [%rd116];
	// end inline asm
	mov.b32 	%f337, %r307;
	setp.lt.f32 	%p197, %f423, %f337;
	selp.f32 	%f338, %f337, %f423, %p197;
	add.s64 	%rd117, %rd116, 1024;
	// begin inline asm
	ld.global.nc.u32 %r308, [%rd117];
	// end inline asm
	mov.b32 	%f339, %r308;
	setp.lt.f32 	%p198, %f338, %f339;
	selp.f32 	%f340, %f339, %f338, %p198;
	add.s64 	%rd118, %rd116, 2048;
	// begin inline asm
	ld.global.nc.u32 %r309, [%rd118];
	// end inline asm
	mov.b32 	%f341, %r309;
	setp.lt.f32 	%p199, %f340, %f341;
	selp.f32 	%f342, %f341, %f340, %p199;
	add.s64 	%rd119, %rd116, 3072;
	// begin inline asm
	ld.global.nc.u32 %r310, [%rd119];
	// end inline asm
	mov.b32 	%f343, %r310;
	setp.lt.f32 	%p200, %f342, %f343;
	selp.f32 	%f423, %f343, %f342, %p200;
	add.s32 	%r384, %r384, 1024;
	setp.lt.s32 	%p201, %r384, %r67;
	@%p201 bra 	$L__BB8_12;
$L__BB8_13:
	setp.lt.s32 	%p202, %r67, 256;
	@%p202 bra 	$L__BB8_18;
	// begin inline asm
	mov.u32 %r349, %laneid;
	// end inline asm
	mov.b32 	%r351, %f423;
	mov.b32 	%r352, 1;
	mov.b32 	%r373, 31;
	mov.b32 	%r374, -1;
	// begin inline asm
	shfl.sync.down.b32 %r350, %r351, %r352, %r373, %r374;
	// end inline asm
	mov.b32 	%f391, %r350;
	setp.gt.s32 	%p230, %r349, 30;
	setp.lt.f32 	%p231, %f423, %f391;
	selp.f32 	%f392, %f391, %f423, %p231;
	selp.f32 	%f393, %f423, %f392, %p230;
	mov.b32 	%r356, %f393;
	mov.b32 	%r357, 2;
	// begin inline asm
	shfl.sync.down.b32 %r355, %r356, %r357, %r373, %r374;
	// end inline asm
	mov.b32 	%f394, %r355;
	setp.gt.s32 	%p232, %r349, 29;
	setp.lt.f32 	%p233, %f393, %f394;
	selp.f32 	%f395, %f394, %f393, %p233;
	selp.f32 	%f396, %f393, %f395, %p232;
	mov.b32 	%r361, %f396;
	mov.b32 	%r362, 4;
	// begin inline asm
	shfl.sync.down.b32 %r360, %r361, %r362, %r373, %r374;
	// end inline asm
	mov.b32 	%f397, %r360;
	setp.gt.s32 	%p234, %r349, 27;
	setp.lt.f32 	%p235, %f396, %f397;
	selp.f32 	%f398, %f397, %f396, %p235;
	selp.f32 	%f399, %f396, %f398, %p234;
	mov.b32 	%r366, %f399;
	mov.b32 	%r367, 8;
	// begin inline asm
	shfl.sync.down.b32 %r365, %r366, %r367, %r373, %r374;
	// end inline asm
	mov.b32 	%f400, %r365;
	setp.gt.s32 	%p236, %r349, 23;
	setp.lt.f32 	%p237, %f399, %f400;
	selp.f32 	%f401, %f400, %f399, %p237;
	selp.f32 	%f402, %f399, %f401, %p236;
	mov.b32 	%r371, %f402;
	mov.b32 	%r372, 16;
	// begin inline asm
	shfl.sync.down.b32 %r370, %r371, %r372, %r373, %r374;
	// end inline asm
	mov.b32 	%f403, %r370;
	setp.gt.s32 	%p238, %r349, 15;
	setp.lt.f32 	%p239, %f402, %f403;
	selp.f32 	%f10, %f403, %f402, %p239;
	selp.f32 	%f444, %f402, %f10, %p238;
	setp.ne.s32 	%p240, %r349, 0;
	@%p240 bra 	$L__BB8_16;
	shr.u32 	%r375, %r1, 3;
	and.b32  	%r376, %r375, 124;
	mov.u32 	%r377, _ZZN3cub18CUB_300001_SM_10006detail6reduce28DeviceReduceSingleTileKernelINS2_10policy_hubIfyN4cuda3__47maximumIfEEE10Policy1000EPfSB_iS8_ffNS5_3std3__410__identityEEEvT0_T1_T2_T3_T4_T6_E12temp_storage;
	add.s32 	%r378, %r377, %r376;
	st.shared.f32 	[%r378+8], %f10;
$L__BB8_16:
	bar.sync 	0;
	setp.ne.s32 	%p241, %r1, 0;
	@%p241 bra 	$L__BB8_72;
	ld.shared.f32 	%f404, [_ZZN3cub18CUB_300001_SM_10006detail6reduce28DeviceReduceSingleTileKernelINS2_10policy_hubIfyN4cuda3__47maximumIfEEE10Policy1000EPfSB_iS8_ffNS5_3std3__410__identityEEEvT0_T1_T2_T3_T4_T6_E12temp_storage+12];
	setp.lt.f32 	%p242, %f444, %f404;
	selp.f32 	%f405, %f404, %f444, %p242;
	ld.shared.f32 	%f406, [_ZZN3cub18CUB_300001_SM_10006detail6reduce28DeviceReduceSingleTileKernelINS2_10policy_hubIfyN4cuda3__47maximumIfEEE10Policy1000EPfSB_iS8_ffNS5_3std3__410__identityEEEvT0_T1_T2_T3_T4_T6_E12temp_storage+16];
	setp.lt.f32 	%p243, %f405, %f406;
	selp.f32 	%f407, %f406, %f405, %p243;
	ld.shared.f32 	%f408, [_ZZN3cub18CUB_300001_SM_10006detail6reduce28DeviceReduceSingleTileKernelINS2_10policy_hubIfyN4cuda3__47maximumIfEEE10Policy1000EPfSB_iS8_ffNS5_3std3__410__identityEEEvT0_T1_T2_T3_T4_T6_E12temp_storage+20];
	setp.lt.f32 	%p244, %f407, %f408;
	selp.f32 	%f409, %f408, %f407, %p244;
	ld.shared.f32 	%f410, [_ZZN3cub18CUB_300001_SM_10006detail6reduce28DeviceReduceSingleTileKernelINS2_10policy_hubIfyN4cuda3__47maximumIfEEE10Policy1000EPfSB_iS8_ffNS5_3std3__410__identityEEEvT0_T1_T2_T3_T4_T6_E12temp_storage+24];
	setp.lt.f32 	%p245, %f409, %f410;
	selp.f32 	%f411, %f410, %f409, %p245;
	ld.shared.f32 	%f412, [_ZZN3cub18CUB_300001_SM_10006detail6reduce28DeviceReduceSingleTileKernelINS2_10policy_hubIfyN4cuda3__47maximumIfEEE10Policy1000EPfSB_iS8_ffNS5_3std3__410__identityEEEvT0_T1_T2_T3_T4_T6_E12temp_storage+28];
	setp.lt.f32 	%p246, %f411, %f412;
	selp.f32 	%f413, %f412, %f411, %p246;
	ld.shared.f32 	%f414, [_ZZN3cub18CUB_300001_SM_10006detail6reduce28DeviceReduceSingleTileKernelINS2_10policy_hubIfyN4cuda3__47maximumIfEEE10Policy1000EPfSB_iS8_ffNS5_3std3__410__identityEEEvT0_T1_T2_T3_T4_T6_E12temp_storage+32];
	setp.lt.f32 	%p247, %f413, %f414;
	selp.f32 	%f415, %f414, %f413, %p247;
	ld.shared.f32 	%f416, [_ZZN3cub18CUB_300001_SM_10006detail6reduce28DeviceReduceSingleTileKernelINS2_10policy_hubIfyN4cuda3__47maximumIfEEE10Policy1000EPfSB_iS8_ffNS5_3std3__410__identityEEEvT0_T1_T2_T3_T4_T6_E12temp_storage+36];
	setp.lt.f32 	%p248, %f415, %f416;
	selp.f32 	%f444, %f416, %f415, %p248;
	bra.uni 	$L__BB8_72;
$L__BB8_18:
	// begin inline asm
	mov.u32 %r311, %laneid;
	// end inline asm
	and.b32  	%r337, %r1, 992;
	add.s32 	%r338, %r337, 32;
	setp.gt.s32 	%p203, %r338, %r67;
	not.b32 	%r339, %r337;
	add.s32 	%r340, %r67, %r339;
	selp.b32 	%r335, %r340, 31, %p203;
	mov.b32 	%r313, %f423;
	mov.b32 	%r314, 1;
	mov.b32 	%r336, -1;
	// begin inline asm
	shfl.sync.down.b32 %r312, %r313, %r314, %r335, %r336;
	// end inline asm
	mov.b32 	%f344, %r312;
	setp.lt.s32 	%p204, %r311, %r335;
	setp.lt.f32 	%p205, %f423, %f344;
	selp.f32 	%f345, %f344, %f423, %p205;
	selp.f32 	%f346, %f345, %f423, %p204;
	mov.b32 	%r318, %f346;
	mov.b32 	%r319, 2;
	// begin inline asm
	shfl.sync.down.b32 %r317, %r318, %r319, %r335, %r336;
	// end inline asm
	mov.b32 	%f347, %r317;
	add.s32 	%r341, %r311, 2;
	setp.gt.s32 	%p206, %r341, %r335;
	setp.lt.f32 	%p207, %f346, %f347;
	selp.f32 	%f348, %f347, %f346, %p207;
	selp.f32 	%f349, %f346, %f348, %p206;
	mov.b32 	%r323, %f349;
	mov.b32 	%r324, 4;
	// begin inline asm
	shfl.sync.down.b32 %r322, %r323, %r324, %r335, %r336;
	// end inline asm
	mov.b32 	%f350, %r322;
	add.s32 	%r342, %r311, 4;
	setp.gt.s32 	%p208, %r342, %r335;
	setp.lt.f32 	%p209, %f349, %f350;
	selp.f32 	%f351, %f350, %f349, %p209;
	selp.f32 	%f352, %f349, %f351, %p208;
	mov.b32 	%r328, %f352;
	mov.b32 	%r329, 8;
	// begin inline asm
	shfl.sync.down.b32 %r327, %r328, %r329, %r335, %r336;
	// end inline asm
	mov.b32 	%f353, %r327;
	add.s32 	%r343, %r311, 8;
	setp.gt.s32 	%p210, %r343, %r335;
	setp.lt.f32 	%p211, %f352, %f353;
	selp.f32 	%f354, %f353, %f352, %p211;
	selp.f32 	%f355, %f352, %f354, %p210;
	mov.b32 	%r333, %f355;
	mov.b32 	%r334, 16;
	// begin inline asm
	shfl.sync.down.b32 %r332, %r333, %r334, %r335, %r336;
	// end inline asm
	mov.b32 	%f356, %r332;
	add.s32 	%r344, %r311, 16;
	setp.gt.s32 	%p212, %r344, %r335;
	setp.lt.f32 	%p213, %f355, %f356;
	selp.f32 	%f357, %f356, %f355, %p213;
	selp.f32 	%f444, %f355, %f357, %p212;
	setp.ne.s32 	%p214, %r311, 0;
	@%p214 bra 	$L__BB8_20;
	shr.u32 	%r345, %r1, 3;
	and.b32  	%r346, %r345, 124;
	mov.u32 	%r347, _ZZN3cub18CUB_300001_SM_10006detail6reduce28DeviceReduceSingleTileKernelINS2_10policy_hubIfyN4cuda3__47maximumIfEEE10Policy1000EPfSB_iS8_ffNS5_3std3__410__identityEEEvT0_T1_T2_T3_T4_T6_E12temp_storage;
	add.s32 	%r348, %r347, %r346;
	st.shared.f32 	[%r348+8], %f444;
$L__BB8_20:
	bar.sync 	0;
	setp.ne.s32 	%p215, %r1, 0;
	@%p215 bra 	$L__BB8_72;
	setp.gt.s32 	%p216, %r67, 32;
	ld.shared.f32 	%f358, [_ZZN3cub18CUB_300001_SM_10006detail6reduce28DeviceReduceSingleTileKernelINS2_10policy_hubIfyN4cuda3__47maximumIfEEE10Policy1000EPfSB_iS8_ffNS5_3std3__410__identityEEEvT0_T1_T2_T3_T4_T6_E12temp_storage+12];
	setp.lt.f32 	%p217, %f444, %f358;
	selp.f32 	%f360, %f358, %f444, %p217;
	selp.f32 	%f361, %f360, %f444, %p216;
	setp.gt.s32 	%p218, %r67, 64;
	ld.shared.f32 	%f363, [_ZZN3cub18CUB_300001_SM_10006detail6reduce28DeviceReduceSingleTileKernelINS2_10policy_hubIfyN4cuda3__47maximumIfEEE10Policy1000EPfSB_iS8_ffNS5_3std3__410__identityEEEvT0_T1_T2_T3_T4_T6_E12temp_storage+16];
	setp.lt.f32 	%p219, %f361, %f363;
	selp.f32 	%f365, %f363, %f361, %p219;
	selp.f32 	%f366, %f365, %f361, %p218;
	setp.gt.s32 	%p220, %r67, 96;
	ld.shared.f32 	%f368, [_ZZN3cub18CUB_300001_SM_10006detail6reduce28DeviceReduceSingleTileKernelINS2_10policy_hubIfyN4cuda3__47maximumIfEEE10Policy1000EPfSB_iS8_ffNS5_3std3__410__identityEEEvT0_T1_T2_T3_T4_T6_E12temp_storage+20];
	setp.lt.f32 	%p221, %f366, %f368;
	selp.f32 	%f370, %f368, %f366, %p221;
	selp.f32 	%f371, %f370, %f366, %p220;
	setp.gt.s32 	%p222, %r67, 128;
	ld.shared.f32 	%f373, [_ZZN3cub18CUB_300001_SM_10006detail6reduce28DeviceReduceSingleTileKernelINS2_10policy_hubIfyN4cuda3__47maximumIfEEE10Policy1000EPfSB_iS8_ffNS5_3std3__410__identityEEEvT0_T1_T2_T3_T4_T6_E12temp_storage+24];
	setp.lt.f32 	%p223, %f371, %f373;
	selp.f32 	%f375, %f373, %f371, %p223;
	selp.f32 	%f376, %f375, %f371, %p222;
	setp.gt.s32 	%p224, %r67, 160;
	ld.shared.f32 	%f378, [_ZZN3cub18CUB_300001_SM_10006detail6reduce28DeviceReduceSingleTileKernelINS2_10policy_hubIfyN4cuda3__47maximumIfEEE10Policy1000EPfSB_iS8_ffNS5_3std3__410__identityEEEvT0_T1_T2_T3_T4_T6_E12temp_storage+28];
	setp.lt.f32 	%p225, %f376, %f378;
	selp.f32 	%f380, %f378, %f376, %p225;
	selp.f32 	%f381, %f380, %f376, %p224;
	setp.gt.s32 	%p226, %r67, 192;
	ld.shared.f32 	%f383, [_ZZN3cub18CUB_300001_SM_10006detail6reduce28DeviceReduceSingleTileKernelINS2_10policy_hubIfyN4cuda3__47maximumIfEEE10Policy1000EPfSB_iS8_ffNS5_3std3__410__identityEEEvT0_T1_T2_T3_T4_T6_E12temp_storage+32];
	setp.lt.f32 	%p227, %f381, %f383;
	selp.f32 	%f385, %f383, %f381, %p227;
	selp.f32 	%f386, %f385, %f381, %p226;
	setp.gt.s32 	%p228, %r67, 224;
	ld.shared.f32 	%f388, [_ZZN3cub18CUB_300001_SM_10006detail6reduce28DeviceReduceSingleTileKernelINS2_10policy_hubIfyN4cuda3__47maximumIfEEE10Policy1000EPfSB_iS8_ffNS5_3std3__410__identityEEEvT0_T1_T2_T3_T4_T6_E12temp_storage+36];
	setp.lt.f32 	%p229, %f386, %f388;
	selp.f32 	%f390, %f388, %f386, %p229;
	selp.f32 	%f444, %f390, %f386, %p228;
	bra.uni 	$L__BB8_72;
$L__BB8_22:
	mov.u32 	%r13, %tid.x;
	shl.b32 	%r224, %r13, 2;
	mul.wide.u32 	%rd86, %r224, 4;
	add.s64 	%rd76, %rd16, %rd86;
	// begin inline asm
	ld.global.nc.v2.u64 {%rd74, %rd75}, [%rd76];
	// end inline asm
	mov.b64 	{%r225, %r226}, %rd75;
	mov.b64 	{%r227, %r228}, %rd74;
	mov.b32 	%f238, %r228;
	mov.b32 	%f239, %r227;
	mov.b32 	%f240, %r226;
	mov.b32 	%f241, %r225;
	add.s64 	%rd79, %rd76, 4096;
	// begin inline asm
	ld.global.nc.v2.u64 {%rd77, %rd78}, [%rd79];
	// end inline asm
	mov.b64 	{%r229, %r230}, %rd78;
	mov.b64 	{%r231, %r232}, %rd77;
	mov.b32 	%f242, %r232;
	mov.b32 	%f243, %r231;
	mov.b32 	%f244, %r230;
	mov.b32 	%f245, %r229;
	add.s64 	%rd82, %rd76, 8192;
	// begin inline asm
	ld.global.nc.v2.u64 {%rd80, %rd81}, [%rd82];
	// end inline asm
	mov.b64 	{%r233, %r234}, %rd81;
	mov.b64 	{%r235, %r236}, %rd80;
	mov.b32 	%f246, %r236;
	mov.b32 	%f247, %r235;
	mov.b32 	%f248, %r234;
	mov.b32 	%f249, %r233;
	add.s64 	%rd85, %rd76, 12288;
	// begin inline asm
	ld.global.nc.v2.u64 {%rd83, %rd84}, [%rd85];
	// end inline asm
	mov.b64 	{%r237, %r238}, %rd84;
	mov.b64 	{%r239, %r240}, %rd83;
	mov.b32 	%f250, %r240;
	mov.b32 	%f251, %r239;
	mov.b32 	%f252, %r238;
	mov.b32 	%f253, %r237;
	setp.lt.f32 	%p127, %f239, %f238;
	selp.f32 	%f254, %f238, %f239, %p127;
	setp.lt.f32 	%p128, %f241, %f240;
	selp.f32 	%f255, %f240, %f241, %p128;
	setp.lt.f32 	%p129, %f243, %f242;
	selp.f32 	%f256, %f242, %f243, %p129;
	setp.lt.f32 	%p130, %f245, %f244;
	selp.f32 	%f257, %f244, %f245, %p130;
	setp.lt.f32 	%p131, %f247, %f246;
	selp.f32 	%f258, %f246, %f247, %p131;
	setp.lt.f32 	%p132, %f249, %f248;
	selp.f32 	%f259, %f248, %f249, %p132;
	setp.lt.f32 	%p133, %f251, %f250;
	selp.f32 	%f260, %f250, %f251, %p133;
	setp.lt.f32 	%p134, %f253, %f252;
	selp.f32 	%f261, %f252, %f253, %p134;
	setp.lt.f32 	%p135, %f254, %f255;
	selp.f32 	%f262, %f255, %f254, %p135;
	setp.lt.f32 	%p136, %f256, %f257;
	selp.f32 	%f263, %f257, %f256, %p136;
	setp.lt.f32 	%p137, %f258, %f259;
	selp.f32 	%f264, %f259, %f258, %p137;
	setp.lt.f32 	%p138, %f260, %f261;
	selp.f32 	%f265, %f261, %f260, %p138;
	setp.lt.f32 	%p139, %f262, %f263;
	selp.f32 	%f266, %f263, %f262, %p139;
	setp.lt.f32 	%p140, %f264, %f265;
	selp.f32 	%f267, %f265, %f264, %p140;
	setp.lt.f32 	%p141, %f266, %f267;
	selp.f32 	%f430, %f267, %f266, %p141;
	setp.lt.u32 	%p142, %r67, 8192;
	mov.b32 	%r387, 4096;
	@%p142 bra 	$L__BB8_26;
	add.s32 	%r14, %r67, -4096;
	mov.b32 	%r387, 4096;
$L__BB8_24:
	mul.wide.s32 	%rd99, %r387, 4;
	add.s64 	%rd89, %rd76, %rd99;
	// begin inline asm
	ld.global.nc.v2.u64 {%rd87, %rd88}, [%rd89];
	// end inline asm
	mov.b64 	{%r242, %r243}, %rd88;
	mov.b64 	{%r244, %r245}, %rd87;
	mov.b32 	%f268, %r245;
	mov.b32 	%f269, %r244;
	mov.b32 	%f270, %r243;
	mov.b32 	%f271, %r242;
	add.s64 	%rd92, %rd89, 4096;
	// begin inline asm
	ld.global.nc.v2.u64 {%rd90, %rd91}, [%rd92];
	// end inline asm
	mov.b64 	{%r246, %r247}, %rd91;
	mov.b64 	{%r248, %r249}, %rd90;
	mov.b32 	%f272, %r249;
	mov.b32 	%f273, %r248;
	mov.b32 	%f274, %r247;
	mov.b32 	%f275, %r246;
	add.s64 	%rd95, %rd89, 8192;
	// begin inline asm
	ld.global.nc.v2.u64 {%rd93, %rd94}, [%rd95];
	// end inline asm
	mov.b64 	{%r250, %r251}, %rd94;
	mov.b64 	{%r252, %r253}, %rd93;
	mov.b32 	%f276, %r253;
	mov.b32 	%f277, %r252;
	mov.b32 	%f278, %r251;
	mov.b32 	%f279, %r250;
	add.s64 	%rd98, %rd89, 12288;
	// begin inline asm
	ld.global.nc.v2.u64 {%rd96, %rd97}, [%rd98];
	// end inline asm
	mov.b64 	{%r254, %r255}, %rd97;
	mov.b64 	{%r256, %r257}, %rd96;
	mov.b32 	%f280, %r257;
	mov.b32 	%f281, %r256;
	mov.b32 	%f282, %r255;
	mov.b32 	%f283, %r254;
	setp.lt.f32 	%p143, %f430, %f269;
	selp.f32 	%f284, %f269, %f430, %p143;
	setp.lt.f32 	%p144, %f268, %f271;
	selp.f32 	%f285, %f271, %f268, %p144;
	setp.lt.f32 	%p145, %f270, %f273;
	selp.f32 	%f286, %f273, %f270, %p145;
	setp.lt.f32 	%p146, %f272, %f275;
	selp.f32 	%f287, %f275, %f272, %p146;
	setp.lt.f32 	%p147, %f274, %f277;
	selp.f32 	%f288, %f277, %f274, %p147;
	setp.lt.f32 	%p148, %f276, %f279;
	selp.f32 	%f289, %f279, %f276, %p148;
	setp.lt.f32 	%p149, %f278, %f281;
	selp.f32 	%f290, %f281, %f278, %p149;
	setp.lt.f32 	%p150, %f280, %f283;
	selp.f32 	%f291, %f283, %f280, %p150;
	setp.lt.f32 	%p151, %f284, %f285;
	selp.f32 	%f292, %f285, %f284, %p151;
	setp.lt.f32 	%p152, %f286, %f287;
	selp.f32 	%f293, %f287, %f286, %p152;
	setp.lt.f32 	%p153, %f288, %f289;
	selp.f32 	%f294, %f289, %f288, %p153;
	setp.lt.f32 	%p154, %f290, %f291;
	selp.f32 	%f295, %f291, %f290, %p154;
	setp.lt.f32 	%p155, %f292, %f293;
	selp.f32 	%f296, %f293, %f292, %p155;
	setp.lt.f32 	%p156, %f294, %f295;
	selp.f32 	%f297, %f295, %f294, %p156;
	setp.lt.f32 	%p157, %f296, %f297;
	selp.f32 	%f298, %f297, %f296, %p157;
	setp.lt.f32 	%p158, %f298, %f282;
	selp.f32 	%f430, %f282, %f298, %p158;
	sub.s32 	%r258, %r67, %r387;
	setp.lt.s32 	%p159, %r258, 4096;
	@%p159 bra 	$L__BB8_34;
	add.s32 	%r387, %r387, 4096;
	setp.le.s32 	%p160, %r387, %r14;
	@%p160 bra 	$L__BB8_24;
$L__BB8_26:
	setp.le.s32 	%p161, %r67, %r387;
	@%p161 bra 	$L__BB8_34;
	sub.s32 	%r18, %r67, %r387;
	setp.ge.s32 	%p162, %r13, %r18;
	@%p162 bra 	$L__BB8_34;
	not.b32 	%r259, %r13;
	add.s32 	%r260, %r67, %r259;
	sub.s32 	%r19, %r260, %r387;
	and.b32  	%r261, %r19, 768;
	setp.eq.s32 	%p163, %r261, 768;
	mov.u32 	%r391, %r13;
	@%p163 bra 	$L__BB8_31;
	add.s32 	%r389, %r13, %r387;
	shr.u32 	%r262, %r19, 8;
	add.s32 	%r263, %r262, 1;
	and.b32  	%r264, %r263, 3;
	neg.s32 	%r388, %r264;
	mov.u32 	%r391, %r13;
$L__BB8_30:
	.pragma "nounroll";
	mul.wide.u32 	%rd101, %r389, 4;
	add.s64 	%rd100, %rd16, %rd101;
	// begin inline asm
	ld.global.nc.u32 %r265, [%rd100];
	// end inline asm
	mov.b32 	%f300, %r265;
	setp.lt.f32 	%p164, %f430, %f300;
	selp.f32 	%f430, %f300, %f430, %p164;
	add.s32 	%r391, %r391, 256;
	add.s32 	%r389, %r389, 256;
	add.s32 	%r388, %r388, 1;
	setp.ne.s32 	%p165, %r388, 0;
	@%p165 bra 	$L__BB8_30;
$L__BB8_31:
	setp.lt.u32 	%p166, %r19, 768;
	@%p166 bra 	$L__BB8_34;
	cvt.u64.u32 	%rd102, %r391;
	cvt.u64.u32 	%rd103, %r387;
	add.s64 	%rd104, %rd102, %rd103;
	shl.b64 	%rd105, %rd104, 2;
	add.s64 	%rd106, %rd105, %rd16;
	add.s64 	%rd122, %rd106, 2048;
	add.s32 	%r392, %r391, %r387;
$L__BB8_33:
	mul.wide.u32 	%rd111, %r392, 4;
	add.s64 	%rd107, %rd16, %rd111;
	// begin inline asm
	ld.global.nc.u32 %r266, [%rd107];
	// end inline asm
	mov.b32 	%f301, %r266;
	setp.lt.f32 	%p167, %f430, %f301;
	selp.f32 	%f302, %f301, %f430, %p167;
	add.s64 	%rd108, %rd122, -1024;
	// begin inline asm
	ld.global.nc.u32 %r267, [%rd108];
	// end inline asm
	mov.b32 	%f303, %r267;
	setp.lt.f32 	%p168, %f302, %f303;
	selp.f32 	%f304, %f303, %f302, %p168;
	// begin inline asm
	ld.global.nc.u32 %r268, [%rd122];
	// end inline asm
	mov.b32 	%f305, %r268;
	setp.lt.f32 	%p169, %f304, %f305;
	selp.f32 	%f306, %f305, %f304, %p169;
	add.s64 	%rd110, %rd122, 1024;
	// begin inline asm
	ld.global.nc.u32 %r269, [%rd110];
	// end inline asm
	mov.b32 	%f307, %r269;
	setp.lt.f32 	%p170, %f306, %f307;
	selp.f32 	%f430, %f307, %f306, %p170;
	add.s32 	%r391, %r391, 1024;
	add.s64 	%rd122, %rd122, 4096;
	add.s32 	%r392, %r392, 1024;
	setp.lt.s32 	%p171, %r391, %r18;
	@%p171 bra 	$L__BB8_33;
$L__BB8_34:
	// begin inline asm
	mov.u32 %r270, %laneid;
	// end inline asm
	mov.b32 	%r272, %f430;
	mov.b32 	%r273, 1;
	mov.b32 	%r294, 31;
	mov.b32 	%r295, -1;
	// begin inline asm
	shfl.sync.down.b32 %r271, %r272, %r273, %r294, %r295;
	// end inline asm
	mov.b32 	%f308, %r271;
	setp.gt.s32 	%p172, %r270, 30;
	setp.lt.f32 	%p173, %f430, %f308;
	selp.f32 	%f309, %f308, %f430, %p173;
	selp.f32 	%f310, %f430, %f309, %p172;
	mov.b32 	%r277, %f310;
	mov.b32 	%r278, 2;
	// begin inline asm
	shfl.sync.down.b32 %r276, %r277, %r278, %r294, %r295;
	// end inline asm
	mov.b32 	%f311, %r276;
	setp.gt.s32 	%p174, %r270, 29;
	setp.lt.f32 	%p175, %f310, %f311;
	selp.f32 	%f312, %f311, %f310, %p175;
	selp.f32 	%f313, %f310, %f312, %p174;
	mov.b32 	%r282, %f313;
	mov.b32 	%r283, 4;
	// begin inline asm
	shfl.sync.down.b32 %r281, %r282, %r283, %r294, %r295;
	// end inline asm
	mov.b32 	%f314, %r281;
	setp.gt.s32 	%p176, %r270, 27;
	setp.lt.f32 	%p177, %f313, %f314;
	selp.f32 	%f315, %f314, %f313, %p177;
	selp.f32 	%f316, %f313, %f315, %p176;
	mov.b32 	%r287, %f316;
	mov.b32 	%r288, 8;
	// begin inline asm
	shfl.sync.down.b32 %r286, %r287, %r288, %r294, %r295;
	// end inline asm
	mov.b32 	%f317, %r286;
	setp.gt.s32 	%p178, %r270, 23;
	setp.lt.f32 	%p179, %f316, %f317;
	selp.f32 	%f318, %f317, %f316, %p179;
	selp.f32 	%f319, %f316, %f318, %p178;
	mov.b32 	%r292, %f319;
	mov.b32 	%r293, 16;
	// begin inline asm
	shfl.sync.down.b32 %r291, %r292, %r293, %r294, %r295;
	// end inline asm
	mov.b32 	%f320, %r291;
	setp.gt.s32 	%p180, %r270, 15;
	setp.lt.f32 	%p181, %f319, %f320;
	selp.f32 	%f26, %f320, %f319, %p181;
	selp.f32 	%f444, %f319, %f26, %p180;
	setp.ne.s32 	%p182, %r270, 0;
	@%p182 bra 	$L__BB8_36;
	shr.u32 	%r296, %r13, 3;
	and.b32  	%r297, %r296, 124;
	mov.u32 	%r298, _ZZN3cub18CUB_300001_SM_10006detail6reduce28DeviceReduceSingleTileKernelINS2_10policy_hubIfyN4cuda3__47maximumIfEEE10Policy1000EPfSB_iS8_ffNS5_3std3__410__identityEEEvT0_T1_T2_T3_T4_T6_E12temp_storage;
	add.s32 	%r299, %r298, %r297;
	st.shared.f32 	[%r299+8], %f26;
$L__BB8_36:
	bar.sync 	0;
	setp.ne.s32 	%p183, %r13, 0;
	@%p183 bra 	$L__BB8_72;
	ld.shared.f32 	%f321, [_ZZN3cub18CUB_300001_SM_10006detail6reduce28DeviceReduceSingleTileKernelINS2_10policy_hubIfyN4cuda3__47maximumIfEEE10Policy1000EPfSB_iS8_ffNS5_3std3__410__identityEEEvT0_T1_T2_T3_T4_T6_E12temp_storage+12];
	setp.lt.f32 	%p184, %f444, %f321;
	selp.f32 	%f322, %f321, %f444, %p184;
	ld.shared.f32 	%f323, [_ZZN3cub18CUB_300001_SM_10006detail6reduce28DeviceReduceSingleTileKernelINS2_10policy_hubIfyN4cuda3__47maximumIfEEE10Policy1000EPfSB_iS8_ffNS5_3std3__410__identityEEEvT0_T1_T2_T3_T4_T6_E12temp_storage+16];
	setp.lt.f32 	%p185, %f322, %f323;
	selp.f32 	%f324, %f323, %f322, %p185;
	ld.shared.f32 	%f325, [_ZZN3cub18CUB_300001_SM_10006detail6reduce28DeviceReduceSingleTileKernelINS2_10policy_hubIfyN4cuda3__47maximumIfEEE10Policy1000EPfSB_iS8_ffNS5_3std3__410__identityEEEvT0_T1_T2_T3_T4_T6_E12temp_storage+20];
	setp.lt.f32 	%p186, %f324, %f325;
	selp.f32 	%f326, %f325, %f324, %p186;
	ld.shared.f32 	%f327, [_ZZN3cub18CUB_300001_SM_10006detail6reduce28DeviceReduceSingleTileKernelINS2_10policy_hubIfyN4cuda3__47maximumIfEEE10Policy1000EPfSB_iS8_ffNS5_3std3__410__identityEEEvT0_T1_T2_T3_T4_T6_E12temp_storage+24];
	setp.lt.f32 	%p187, %f326, %f327;
	selp.f32 	%f328, %f327, %f326, %p187;
	ld.shared.f32 	%f329, [_ZZN3cub18CUB_300001_SM_10006detail6reduce28DeviceReduceSingleTileKernelINS2_10policy_hubIfyN4cuda3__47maximumIfEEE10Policy1000EPfSB_iS8_ffNS5_3std3__410__identityEEEvT0_T1_T2_T3_T4_T6_E12temp_storage+28];
	setp.lt.f32 	%p188, %f328, %f329;
	selp.f32 	%f330, %f329, %f328, %p188;
	ld.shared.f32 	%f331, [_ZZN3cub18CUB_300001_SM_10006detail6reduce28DeviceReduceSingleTileKernelINS2_10policy_hubIfyN4cuda3__47maximumIfEEE10Policy1000EPfSB_iS8_ffNS5_3std3__410__identityEEEvT0_T1_T2_T3_T4_T6_E12temp_storage+32];
	setp.lt.f32 	%p189, %f330, %f331;
	selp.f32 	%f332, %f331, %f330, %p189;
	ld.shared.f32 	%f333, [_ZZN3cub18CUB_300001_SM_10006detail6reduce28DeviceReduceSingleTileKernelINS2_10policy_hubIfyN4cuda3__47maximumIfEEE10Policy1000EPfSB_iS8_ffNS5_3std3__410__identityEEEvT0_T1_T2_T3_T4_T6_E12temp_storage+36];
	setp.lt.f32 	%p190, %f332, %f333;
	selp.f32 	%f444, %f333, %f332, %p190;
	bra.uni 	$L__BB8_72;
$L__BB8_38:
	setp.gt.s32 	%p3, %r67, 4095;
	@%p3 bra 	$L__BB8_56;
	mov.u32 	%r34, %tid.x;
	setp.ge.s32 	%p68, %r34, %r67;
	mov.f32 	%f436, 0f00000000;
	mov.u32 	%r397, %r34;
	@%p68 bra 	$L__BB8_41;
	mul.wide.u32 	%rd66, %r34, 4;
	add.s64 	%rd65, %rd16, %rd66;
	// begin inline asm
	ld.global.nc.u32 %r144, [%rd65];
	// end inline asm
	mov.b32 	%f436, %r144;
	add.s32 	%r397, %r34, 256;
$L__BB8_41:
	setp.ge.s32 	%p69, %r397, %r67;
	@%p69 bra 	$L__BB8_47;
	not.b32 	%r145, %r397;
	add.s32 	%r37, %r67, %r145;
	and.b32  	%r146, %r37, 768;
	setp.eq.s32 	%p70, %r146, 768;
	@%p70 bra 	$L__BB8_45;
	mul.wide.u32 	%rd67, %r397, 4;
	add.s64 	%rd123, %rd16, %rd67;
	shr.u32 	%r147, %r37, 8;
	add.s32 	%r148, %r147, 1;
	and.b32  	%r149, %r148, 3;
	neg.s32 	%r395, %r149;
$L__BB8_44:
	.pragma "nounroll";
	// begin inline asm
	ld.global.nc.u32 %r150, [%rd123];
	// end inline asm
	mov.b32 	%f157, %r150;
	setp.lt.f32 	%p71, %f436, %f157;
	selp.f32 	%f436, %f157, %f436, %p71;
	add.s32 	%r397, %r397, 256;
	add.s64 	%rd123, %rd123, 1024;
	add.s32 	%r395, %r395, 1;
	setp.ne.s32 	%p72, %r395, 0;
	@%p72 bra 	$L__BB8_44;
$L__BB8_45:
	setp.lt.u32 	%p73, %r37, 768;
	@%p73 bra 	$L__BB8_47;
$L__BB8_46:
	mul.wide.s32 	%rd73, %r397, 4;
	add.s64 	%rd69, %rd16, %rd73;
	// begin inline asm
	ld.global.nc.u32 %r151, [%rd69];
	// end inline asm
	mov.b32 	%f158, %r151;
	setp.lt.f32 	%p74, %f436, %f158;
	selp.f32 	%f159, %f158, %f436, %p74;
	add.s64 	%rd70, %rd69, 1024;
	// begin inline asm
	ld.global.nc.u32 %r152, [%rd70];
	// end inline asm
	mov.b32 	%f160, %r152;
	setp.lt.f32 	%p75, %f159, %f160;
	selp.f32 	%f161, %f160, %f159, %p75;
	add.s64 	%rd71, %rd69, 2048;
	// begin inline asm
	ld.global.nc.u32 %r153, [%rd71];
	// end inline asm
	mov.b32 	%f162, %r153;
	setp.lt.f32 	%p76, %f161, %f162;
	selp.f32 	%f163, %f162, %f161, %p76;
	add.s64 	%rd72, %rd69, 3072;
	// begin inline asm
	ld.global.nc.u32 %r154, [%rd72];
	// end inline asm
	mov.b32 	%f164, %r154;
	setp.lt.f32 	%p77, %f163, %f164;
	selp.f32 	%f436, %f164, %f163, %p77;
	add.s32 	%r397, %r397, 1024;
	setp.lt.s32 	%p78, %r397, %r67;
	@%p78 bra 	$L__BB8_46;
$L__BB8_47:
	setp.lt.s32 	%p79, %r67, 256;
	@%p79 bra 	$L__BB8_52;
	// begin inline asm
	mov.u32 %r193, %laneid;
	// end inline asm
	mov.b32 	%r195, %f436;
	mov.b32 	%r196, 1;
	mov.b32 	%r217, 31;
	mov.b32 	%r218, -1;
	// begin inline asm
	shfl.sync.down.b32 %r194, %r195, %r196, %r217, %r218;
	// end inline asm
	mov.b32 	%f212, %r194;
	setp.gt.s32 	%p107, %r193, 30;
	setp.lt.f32 	%p108, %f436, %f212;
	selp.f32 	%f213, %f212, %f436, %p108;
	selp.f32 	%f214, %f436, %f213, %p107;
	mov.b32 	%r200, %f214;
	mov.b32 	%r201, 2;
	// begin inline asm
	shfl.sync.down.b32 %r199, %r200, %r201, %r217, %r218;
	// end inline asm
	mov.b32 	%f215, %r199;
	setp.gt.s32 	%p109, %r193, 29;
	setp.lt.f32 	%p110, %f214, %f215;
	selp.f32 	%f216, %f215, %f214, %p110;
	selp.f32 	%f217, %f214, %f216, %p109;
	mov.b32 	%r205, %f217;
	mov.b32 	%r206, 4;
	// begin inline asm
	shfl.sync.down.b32 %r204, %r205, %r206, %r217, %r218;
	// end inline asm
	mov.b32 	%f218, %r204;
	setp.gt.s32 	%p111, %r193, 27;
	setp.lt.f32 	%p112, %f217, %f218;
	selp.f32 	%f219, %f218, %f217, %p112;
	selp.f32 	%f220, %f217, %f219, %p111;
	mov.b32 	%r210, %f220;
	mov.b32 	%r211, 8;
	// begin inline asm
	shfl.sync.down.b32 %r209, %r210, %r211, %r217, %r218;
	// end inline asm
	mov.b32 	%f221, %r209;
	setp.gt.s32 	%p113, %r193, 23;
	setp.lt.f32 	%p114, %f220, %f221;
	selp.f32 	%f222, %f221, %f220, %p114;
	selp.f32 	%f223, %f220, %f222, %p113;
	mov.b32 	%r215, %f223;
	mov.b32 	%r216, 16;
	// begin inline asm
	shfl.sync.down.b32 %r214, %r215, %r216, %r217, %r218;
	// end inline asm
	mov.b32 	%f224, %r214;
	setp.gt.s32 	%p115, %r193, 15;
	setp.lt.f32 	%p116, %f223, %f224;
	selp.f32 	%f38, %f224, %f223, %p116;
	selp.f32 	%f444, %f223, %f38, %p115;
	setp.ne.s32 	%p117, %r193, 0;
	@%p117 bra 	$L__BB8_50;
	shr.u32 	%r219, %r34, 3;
	and.b32  	%r220, %r219, 124;
	mov.u32 	%r221, _ZZN3cub18CUB_300001_SM_10006detail6reduce28DeviceReduceSingleTileKernelINS2_10policy_hubIfyN4cuda3__47maximumIfEEE10Policy1000EPfSB_iS8_ffNS5_3std3__410__identityEEEvT0_T1_T2_T3_T4_T6_E12temp_storage;
	add.s32 	%r222, %r221, %r220;
	st.shared.f32 	[%r222+8], %f38;
$L__BB8_50:
	bar.sync 	0;
	setp.ne.s32 	%p118, %r34, 0;
	@%p118 bra 	$L__BB8_72;
	ld.shared.f32 	%f225, [_ZZN3cub18CUB_300001_SM_10006detail6reduce28DeviceReduceSingleTileKernelINS2_10policy_hubIfyN4cuda3__47maximumIfEEE10Policy1000EPfSB_iS8_ffNS5_3std3__410__identityEEEvT0_T1_T2_T3_T4_T6_E12temp_storage+12];
	setp.lt.f32 	%p119, %f444, %f225;
	selp.f32 	%f226, %f225, %f444, %p119;
	ld.shared.f32 	%f227, [_ZZN3cub18CUB_300001_SM_10006detail6reduce28DeviceReduceSingleTileKernelINS2_10policy_hubIfyN4cuda3__47maximumIfEEE10Policy1000EPfSB_iS8_ffNS5_3std3__410__identityEEEvT0_T1_T2_T3_T4_T6_E12temp_storage+16];
	setp.lt.f32 	%p120, %f226, %f227;
	selp.f32 	%f228, %f227, %f226, %p120;
	ld.shared.f32 	%f229, [_ZZN3cub18CUB_300001_SM_10006detail6reduce28DeviceReduceSingleTileKernelINS2_10policy_hubIfyN4cuda3__47maximumIfEEE10Policy1000EPfSB_iS8_ffNS5_3std3__410__identityEEEvT0_T1_T2_T3_T4_T6_E12temp_storage+20];
	setp.lt.f32 	%p121, %f228, %f229;
	selp.f32 	%f230, %f229, %f228, %p121;
	ld.shared.f32 	%f231, [_ZZN3cub18CUB_300001_SM_10006detail6reduce28DeviceReduceSingleTileKernelINS2_10policy_hubIfyN4cuda3__47maximumIfEEE10Policy1000EPfSB_iS8_ffNS5_3std3__410__identityEEEvT0_T1_T2_T3_T4_T6_E12temp_storage+24];
	setp.lt.f32 	%p122, %f230, %f231;
	selp.f32 	%f232, %f231, %f230, %p122;
	ld.shared.f32 	%f233, [_ZZN3cub18CUB_300001_SM_10006detail6reduce28DeviceReduceSingleTileKernelINS2_10policy_hubIfyN4cuda3__47maximumIfEEE10Policy1000EPfSB_iS8_ffNS5_3std3__410__identityEEEvT0_T1_T2_T3_T4_T6_E12temp_storage+28];
	setp.lt.f32 	%p123, %f232, %f233;
	selp.f32 	%f234, %f233, %f232, %p123;
	ld.shared.f32 	%f235, [_ZZN3cub18CUB_300001_SM_10006detail6reduce28DeviceReduceSingleTileKernelINS2_10policy_hubIfyN4cuda3__47maximumIfEEE10Policy1000EPfSB_iS8_ffNS5_3std3__410__identityEEEvT0_T1_T2_T3_T4_T6_E12temp_storage+32];
	setp.lt.f32 	%p124, %f234, %f235;
	selp.f32 	%f236, %f235, %f234, %p124;
	ld.shared.f32 	%f237, [_ZZN3cub18CUB_300001_SM_10006detail6reduce28DeviceReduceSingleTileKernelINS2_10policy_hubIfyN4cuda3__47maximumIfEEE10Policy1000EPfSB_iS8_ffNS5_3std3__410__identityEEEvT0_T1_T2_T3_T4_T6_E12temp_storage+36];
	setp.lt.f32 	%p125, %f236, %f237;
	selp.f32 	%f444, %f237, %f236, %p125;
	bra.uni 	$L__BB8_72;
$L__BB8_52:
	// begin inline asm
	mov.u32 %r155, %laneid;
	// end inline asm
	and.b32  	%r181, %r34, 992;
	add.s32 	%r182, %r181, 32;
	setp.gt.s32 	%p80, %r182, %r67;
	not.b32 	%r183, %r181;
	add.s32 	%r184, %r67, %r183;
	selp.b32 	%r179, %r184, 31, %p80;
	mov.b32 	%r157, %f436;
	mov.b32 	%r158, 1;
	mov.b32 	%r180, -1;
	// begin inline asm
	shfl.sync.down.b32 %r156, %r157, %r158, %r179, %r180;
	// end inline asm
	mov.b32 	%f165, %r156;
	setp.lt.s32 	%p81, %r155, %r179;
	setp.lt.f32 	%p82, %f436, %f165;
	selp.f32 	%f166, %f165, %f436, %p82;
	selp.f32 	%f167, %f166, %f436, %p81;
	mov.b32 	%r162, %f167;
	mov.b32 	%r163, 2;
	// begin inline asm
	shfl.sync.down.b32 %r161, %r162, %r163, %r179, %r180;
	// end inline asm
	mov.b32 	%f168, %r161;
	add.s32 	%r185, %r155, 2;
	setp.gt.s32 	%p83, %r185, %r179;
	setp.lt.f32 	%p84, %f167, %f168;
	selp.f32 	%f169, %f168, %f167, %p84;
	selp.f32 	%f170, %f167, %f169, %p83;
	mov.b32 	%r167, %f170;
	mov.b32 	%r168, 4;
	// begin inline asm
	shfl.sync.down.b32 %r166, %r167, %r168, %r179, %r180;
	// end inline asm
	mov.b32 	%f171, %r166;
	add.s32 	%r186, %r155, 4;
	setp.gt.s32 	%p85, %r186, %r179;
	setp.lt.f32 	%p86, %f170, %f171;
	selp.f32 	%f172, %f171, %f170, %p86;
	selp.f32 	%f173, %f170, %f172, %p85;
	mov.b32 	%r172, %f173;
	mov.b32 	%r173, 8;
	// begin inline asm
	shfl.sync.down.b32 %r171, %r172, %r173, %r179, %r180;
	// end inline asm
	mov.b32 	%f174, %r171;
	add.s32 	%r187, %r155, 8;
	setp.gt.s32 	%p87, %r187, %r179;
	setp.lt.f32 	%p88, %f173, %f174;
	selp.f32 	%f175, %f174, %f173, %p88;
	selp.f32 	%f176, %f173, %f175, %p87;
	mov.b32 	%r177, %f176;
	mov.b32 	%r178, 16;
	// begin inline asm
	shfl.sync.down.b32 %r176, %r177, %r178, %r179, %r180;
	// end inline asm
	mov.b32 	%f177, %r176;
	add.s32 	%r188, %r155, 16;
	setp.gt.s32 	%p89, %r188, %r179;
	setp.lt.f32 	%p90, %f176, %f177;
	selp.f32 	%f178, %f177, %f176, %p90;
	selp.f32 	%f444, %f176, %f178, %p89;
	setp.ne.s32 	%p91, %r155, 0;
	@%p91 bra 	$L__BB8_54;
	shr.u32 	%r189, %r34, 3;
	and.b32  	%r190, %r189, 124;
	mov.u32 	%r191, _ZZN3cub18CUB_300001_SM_10006detail6reduce28DeviceReduceSingleTileKernelINS2_10policy_hubIfyN4cuda3__47maximumIfEEE10Policy1000EPfSB_iS8_ffNS5_3std3__410__identityEEEvT0_T1_T2_T3_T4_T6_E12temp_storage;
	add.s32 	%r192, %r191, %r190;
	st.shared.f32 	[%r192+8], %f444;
$L__BB8_54:
	bar.sync 	0;
	setp.ne.s32 	%p92, %r34, 0;
	@%p92 bra 	$L__BB8_72;
	setp.gt.s32 	%p93, %r67, 32;
	ld.shared.f32 	%f179, [_ZZN3cub18CUB_300001_SM_10006detail6reduce28DeviceReduceSingleTileKernelINS2_10policy_hubIfyN4cuda3__47maximumIfEEE10Policy1000EPfSB_iS8_ffNS5_3std3__410__identityEEEvT0_T1_T2_T3_T4_T6_E12temp_storage+12];
	setp.lt.f32 	%p94, %f444, %f179;
	selp.f32 	%f181, %f179, %f444, %p94;
	selp.f32 	%f182, %f181, %f444, %p93;
	setp.gt.s32 	%p95, %r67, 64;
	ld.shared.f32 	%f184, [_ZZN3cub18CUB_300001_SM_10006detail6reduce28DeviceReduceSingleTileKernelINS2_10policy_hubIfyN4cuda3__47maximumIfEEE10Policy1000EPfSB_iS8_ffNS5_3std3__410__identityEEEvT0_T1_T2_T3_T4_T6_E12temp_storage+16];
	setp.lt.f32 	%p96, %f182, %f184;
	selp.f32 	%f186, %f184, %f182, %p96;
	selp.f32 	%f187, %f186, %f182, %p95;
	setp.gt.s32 	%p97, %r67, 96;
	ld.shared.f32 	%f189, [_ZZN3cub18CUB_300001_SM_10006detail6reduce28DeviceReduceSingleTileKernelINS2_10policy_hubIfyN4cuda3__47maximumIfEEE10Policy1000EPfSB_iS8_ffNS5_3std3__410__identityEEEvT0_T1_T2_T3_T4_T6_E12temp_storage+20];
	setp.lt.f32 	%p98, %f187, %f189;
	selp.f32 	%f191, %f189, %f187, %p98;
	selp.f32 	%f192, %f191, %f187, %p97;
	setp.gt.s32 	%p99, %r67, 128;
	ld.shared.f32 	%f194, [_ZZN3cub18CUB_300001_SM_10006detail6reduce28DeviceReduceSingleTileKernelINS2_10policy_hubIfyN4cuda3__47maximumIfEEE10Policy1000EPfSB_iS8_ffNS5_3std3__410__identityEEEvT0_T1_T2_T3_T4_T6_E12temp_storage+24];
	setp.lt.f32 	%p100, %f192, %f194;
	selp.f32 	%f196, %f194, %f192, %p100;
	selp.f32 	%f197, %f196, %f192, %p99;
	setp.gt.s32 	%p101, %r67, 160;
	ld.shared.f32 	%f199, [_ZZN3cub18CUB_300001_SM_10006detail6reduce28DeviceReduceSingleTileKernelINS2_10policy_hubIfyN4cuda3__47maximumIfEEE10Policy1000EPfSB_iS8_ffNS5_3std3__410__identityEEEvT0_T1_T2_T3_T4_T6_E12temp_storage+28];
	setp.lt.f32 	%p102, %f197, %f199;
	selp.f32 	%f201, %f199, %f197, %p102;
	selp.f32 	%f202, %f201, %f197, %p101;
	setp.gt.s32 	%p103, %r67, 192;
	ld.shared.f32 	%f204, [_ZZN3cub18CUB_300001_SM_10006detail6reduce28DeviceReduceSingleTileKernelINS2_10policy_hubIfyN4cuda3__47maximumIfEEE10Policy1000EPfSB_iS8_ffNS5_3std3__410__identityEEEvT0_T1_T2_T3_T4_T6_E12temp_storage+32];
	setp.lt.f32 	%p104, %f202, %f204;
	selp.f32 	%f206, %f204, %f202, %p104;
	selp.f32 	%f207, %f206, %f202, %p103;
	setp.gt.s32 	%p105, %r67, 224;
	ld.shared.f32 	%f209, [_ZZN3cub18CUB_300001_SM_10006detail6reduce28DeviceReduceSingleTileKernelINS2_10policy_hubIfyN4cuda3__47maximumIfEEE10Policy1000EPfSB_iS8_ffNS5_3std3__410__identityEEEvT0_T1_T2_T3_T4_T6_E12temp_storage+36];
	setp.lt.f32 	%p106, %f207, %f209;
	selp.f32 	%f211, %f209, %f207, %p106;
	selp.f32 	%f444, %f211, %f207, %p105;
	bra.uni 	$L__BB8_72;
$L__BB8_56:
	mov.u32 	%r46, %tid.x;
	mul.wide.u32 	%rd35, %r46, 4;
	add.s64 	%rd19, %rd16, %rd35;
	// begin inline asm
	ld.global.nc.u32 %r68, [%rd19];
	// end inline asm
	mov.b32 	%f59, %r68;
	add.s64 	%rd20, %rd19, 1024;
	// begin inline asm
	ld.global.nc.u32 %r69, [%rd20];
	// end inline asm
	mov.b32 	%f60, %r69;
	add.s64 	%rd21, %rd19, 2048;
	// begin inline asm
	ld.global.nc.u32 %r70, [%rd21];
	// end inline asm
	mov.b32 	%f61, %r70;
	add.s64 	%rd22, %rd19, 3072;
	// begin inline asm
	ld.global.nc.u32 %r71, [%rd22];
	// end inline asm
	mov.b32 	%f62, %r71;
	add.s64 	%rd23, %rd19, 4096;
	// begin inline asm
	ld.global.nc.u32 %r72, [%rd23];
	// end inline asm
	mov.b32 	%f63, %r72;
	add.s64 	%rd24, %rd19, 5120;
	// begin inline asm
	ld.global.nc.u32 %r73, [%rd24];
	// end inline asm
	mov.b32 	%f64, %r73;
	add.s64 	%rd25, %rd19, 6144;
	// begin inline asm
	ld.global.nc.u32 %r74, [%rd25];
	// end inline asm
	mov.b32 	%f65, %r74;
	add.s64 	%rd26, %rd19, 7168;
	// begin inline asm
	ld.global.nc.u32 %r75, [%rd26];
	// end inline asm
	mov.b32 	%f66, %r75;
	add.s64 	%rd27, %rd19, 8192;
	// begin inline asm
	ld.global.nc.u32 %r76, [%rd27];
	// end inline asm
	mov.b32 	%f67, %r76;
	add.s64 	%rd28, %rd19, 9216;
	// begin inline asm
	ld.global.nc.u32 %r77, [%rd28];
	// end inline asm
	mov.b32 	%f68, %r77;
	add.s64 	%rd29, %rd19, 10240;
	// begin inline asm
	ld.global.nc.u32 %r78, [%rd29];
	// end inline asm
	mov.b32 	%f69, %r78;
	add.s64 	%rd30, %rd19, 11264;
	// begin inline asm
	ld.global.nc.u32 %r79, [%rd30];
	// end inline asm
	mov.b32 	%f70, %r79;
	add.s64 	%rd31, %rd19, 12288;
	// begin inline asm
	ld.global.nc.u32 %r80, [%rd31];
	// end inline asm
	mov.b32 	%f71, %r80;
	add.s64 	%rd32, %rd19, 13312;
	// begin inline asm
	ld.global.nc.u32 %r81, [%rd32];
	// end inline asm
	mov.b32 	%f72, %r81;
	add.s64 	%rd33, %rd19, 14336;
	// begin inline asm
	ld.global.nc.u32 %r82, [%rd33];
	// end inline asm
	mov.b32 	%f73, %r82;
	add.s64 	%rd34, %rd19, 15360;
	// begin inline asm
	ld.global.nc.u32 %r83, [%rd34];
	// end inline asm
	mov.b32 	%f74, %r83;
	setp.lt.f32 	%p4, %f59, %f60;
	selp.f32 	%f75, %f60, %f59, %p4;
	setp.lt.f32 	%p5, %f61, %f62;
	selp.f32 	%f76, %f62, %f61, %p5;
	setp.lt.f32 	%p6, %f63, %f64;
	selp.f32 	%f77, %f64, %f63, %p6;
	setp.lt.f32 	%p7, %f65, %f66;
	selp.f32 	%f78, %f66, %f65, %p7;
	setp.lt.f32 	%p8, %f67, %f68;
	selp.f32 	%f79, %f68, %f67, %p8;
	setp.lt.f32 	%p9, %f69, %f70;
	selp.f32 	%f80, %f70, %f69, %p9;
	setp.lt.f32 	%p10, %f71, %f72;
	selp.f32 	%f81, %f72, %f71, %p10;
	setp.lt.f32 	%p11, %f73, %f74;
	selp.f32 	%f82, %f74, %f73, %p11;
	setp.lt.f32 	%p12, %f75, %f76;
	selp.f32 	%f83, %f76, %f75, %p12;
	setp.lt.f32 	%p13, %f77, %f78;
	selp.f32 	%f84, %f78, %f77, %p13;
	setp.lt.f32 	%p14, %f79, %f80;
	selp.f32 	%f85, %f80, %f79, %p14;
	setp.lt.f32 	%p15, %f81, %f82;
	selp.f32 	%f86, %f82, %f81, %p15;
	setp.lt.f32 	%p16, %f83, %f84;
	selp.f32 	%f87, %f84, %f83, %p16;
	setp.lt.f32 	%p17, %f85, %f86;
	selp.f32 	%f88, %f86, %f85, %p17;
	setp.lt.f32 	%p18, %f87, %f88;
	selp.f32 	%f443, %f88, %f87, %p18;
	setp.lt.u32 	%p19, %r67, 8192;
	mov.b32 	%r400, 4096;
	@%p19 bra 	$L__BB8_60;
	add.s32 	%r47, %r67, -4096;
	mov.b32 	%r400, 4096;
$L__BB8_58:
	mul.wide.s32 	%rd52, %r400, 4;
	add.s64 	%rd36, %rd19, %rd52;
	// begin inline asm
	ld.global.nc.u32 %r86, [%rd36];
	// end inline asm
	mov.b32 	%f89, %r86;
	add.s64 	%rd37, %rd36, 1024;
	// begin inline asm
	ld.global.nc.u32 %r87, [%rd37];
	// end inline asm
	mov.b32 	%f90, %r87;
	add.s64 	%rd38, %rd36, 2048;
	// begin inline asm
	ld.global.nc.u32 %r88, [%rd38];
	// end inline asm
	mov.b32 	%f91, %r88;
	add.s64 	%rd39, %rd36, 3072;
	// begin inline asm
	ld.global.nc.u32 %r89, [%rd39];
	// end inline asm
	mov.b32 	%f92, %r89;
	add.s64 	%rd40, %rd36, 4096;
	// begin inline asm
	ld.global.nc.u32 %r90, [%rd40];
	// end inline asm
	mov.b32 	%f93, %r90;
	add.s64 	%rd41, %rd36, 5120;
	// begin inline asm
	ld.global.nc.u32 %r91, [%rd41];
	// end inline asm
	mov.b32 	%f94, %r91;
	add.s64 	%rd42, %rd36, 6144;
	// begin inline asm
	ld.global.nc.u32 %r92, [%rd42];
	// end inline asm
	mov.b32 	%f95, %r92;
	add.s64 	%rd43, %rd36, 7168;
	// begin inline asm
	ld.global.nc.u32 %r93, [%rd43];
	// end inline asm
	mov.b32 	%f96, %r93;
	add.s64 	%rd44, %rd36, 8192;
	// begin inline asm
	ld.global.nc.u32 %r94, [%rd44];
	// end inline asm
	mov.b32 	%f97, %r94;
	add.s64 	%rd45, %rd36, 9216;
	// begin inline asm
	ld.global.nc.u32 %r95, [%rd45];
	// end inline asm
	mov.b32 	%f98, %r95;
	add.s64 	%rd46, %rd36, 10240;
	// begin inline asm
	ld.global.nc.u32 %r96, [%rd46];
	// end inline asm
	mov.b32 	%f99, %r96;
	add.s64 	%rd47, %rd36, 11264;
	// begin inline asm
	ld.global.nc.u32 %r97, [%rd47];
	// end inline asm
	mov.b32 	%f100, %r97;
	add.s64 	%rd48, %rd36, 12288;
	// begin inline asm
	ld.global.nc.u32 %r98, [%rd48];
	// end inline asm
	mov.b32 	%f101, %r98;
	add.s64 	%rd49, %rd36, 13312;
	// begin inline asm
	ld.global.nc.u32 %r99, [%rd49];
	// end inline asm
	mov.b32 	%f102, %r99;
	add.s64 	%rd50, %rd36, 14336;
	// begin inline asm
	ld.global.nc.u32 %r100, [%rd50];
	// end inline asm
	mov.b32 	%f103, %r100;
	add.s64 	%rd51, %rd36, 15360;
	// begin inline asm
	ld.global.nc.u32 %r101, [%rd51];
	// end inline asm
	mov.b32 	%f104, %r101;
	setp.lt.f32 	%p20, %f443, %f89;
	selp.f32 	%f105, %f89, %f443, %p20;
	setp.lt.f32 	%p21, %f90, %f91;
	selp.f32 	%f106, %f91, %f90, %p21;
	setp.lt.f32 	%p22, %f92, %f93;
	selp.f32 	%f107, %f93, %f92, %p22;
	setp.lt.f32 	%p23, %f94, %f95;
	selp.f32 	%f108, %f95, %f94, %p23;
	setp.lt.f32 	%p24, %f96, %f97;
	selp.f32 	%f109, %f97, %f96, %p24;
	setp.lt.f32 	%p25, %f98, %f99;
	selp.f32 	%f110, %f99, %f98, %p25;
	setp.lt.f32 	%p26, %f100, %f101;
	selp.f32 	%f111, %f101, %f100, %p26;
	setp.lt.f32 	%p27, %f102, %f103;
	selp.f32 	%f112, %f103, %f102, %p27;
	setp.lt.f32 	%p28, %f105, %f106;
	selp.f32 	%f113, %f106, %f105, %p28;
	setp.lt.f32 	%p29, %f107, %f108;
	selp.f32 	%f114, %f108, %f107, %p29;
	setp.lt.f32 	%p30, %f109, %f110;
	selp.f32 	%f115, %f110, %f109, %p30;
	setp.lt.f32 	%p31, %f111, %f112;
	selp.f32 	%f116, %f112, %f111, %p31;
	setp.lt.f32 	%p32, %f113, %f114;
	selp.f32 	%f117, %f114, %f113, %p32;
	setp.lt.f32 	%p33, %f115, %f116;
	selp.f32 	%f118, %f116, %f115, %p33;
	setp.lt.f32 	%p34, %f117, %f118;
	selp.f32 	%f119, %f118, %f117, %p34;
	setp.lt.f32 	%p35, %f119, %f104;
	selp.f32 	%f443, %f104, %f119, %p35;
	sub.s32 	%r102, %r67, %r400;
	setp.lt.s32 	%p36, %r102, 4096;
	@%p36 bra 	$L__BB8_68;
	add.s32 	%r400, %r400, 4096;
	setp.le.s32 	%p37, %r400, %r47;
	@%p37 bra 	$L__BB8_58;
$L__BB8_60:
	setp.le.s32 	%p38, %r67, %r400;
	@%p38 bra 	$L__BB8_68;
	sub.s32 	%r51, %r67, %r400;
	setp.ge.s32 	%p39, %r46, %r51;
	@%p39 bra 	$L__BB8_68;
	not.b32 	%r103, %r46;
	add.s32 	%r104, %r67, %r103;
	sub.s32 	%r52, %r104, %r400;
	and.b32  	%r105, %r52, 768;
	setp.eq.s32 	%p40, %r105, 768;
	mov.u32 	%r404, %r46;
	@%p40 bra 	$L__BB8_65;
	add.s32 	%r402, %r46, %r400;
	shr.u32 	%r106, %r52, 8;
	add.s32 	%r107, %r106, 1;
	and.b32  	%r108, %r107, 3;
	neg.s32 	%r401, %r108;
	mov.u32 	%r404, %r46;
$L__BB8_64:
	.pragma "nounroll";
	mul.wide.u32 	%rd54, %r402, 4;
	add.s64 	%rd53, %rd16, %rd54;
	// begin inline asm
	ld.global.nc.u32 %r109, [%rd53];
	// end inline asm
	mov.b32 	%f121, %r109;
	setp.lt.f32 	%p41, %f443, %f121;
	selp.f32 	%f443, %f121, %f443, %p41;
	add.s32 	%r404, %r404, 256;
	add.s32 	%r402, %r402, 256;
	add.s32 	%r401, %r401, 1;
	setp.ne.s32 	%p42, %r401, 0;
	@%p42 bra 	$L__BB8_64;
$L__BB8_65:
	setp.lt.u32 	%p43, %r52, 768;
	@%p43 bra 	$L__BB8_68;
	cvt.u64.u32 	%rd55, %r404;
	cvt.u64.u32 	%rd56, %r400;
	add.s64 	%rd57, %rd55, %rd56;
	shl.b64 	%rd58, %rd57, 2;
	add.s64 	%rd59, %rd58, %rd16;
	add.s64 	%rd124, %rd59, 2048;
	add.s32 	%r405, %r404, %r400;
$L__BB8_67:
	mul.wide.u32 	%rd64, %r405, 4;
	add.s64 	%rd60, %rd16, %rd64;
	// begin inline asm
	ld.global.nc.u32 %r110, [%rd60];
	// end inline asm
	mov.b32 	%f122, %r110;
	setp.lt.f32 	%p44, %f443, %f122;
	selp.f32 	%f123, %f122, %f443, %p44;
	add.s64 	%rd61, %rd124, -1024;
	// begin inline asm
	ld.global.nc.u32 %r111, [%rd61];
	// end inline asm
	mov.b32 	%f124, %r111;
	setp.lt.f32 	%p45, %f123, %f124;
	selp.f32 	%f125, %f124, %f123, %p45;
	// begin inline asm
	ld.global.nc.u32 %r112, [%rd124];
	// end inline asm
	mov.b32 	%f126, %r112;
	setp.lt.f32 	%p46, %f125, %f126;
	selp.f32 	%f127, %f126, %f125, %p46;
	add.s64 	%rd63, %rd124, 1024;
	// begin inline asm
	ld.global.nc.u32 %r113, [%rd63];
	// end inline asm
	mov.b32 	%f128, %r113;
	setp.lt.f32 	%p47, %f127, %f128;
	selp.f32 	%f443, %f128, %f127, %p47;
	add.s32 	%r404, %r404, 1024;
	add.s64 	%rd124, %rd124, 4096;
	add.s32 	%r405, %r405, 1024;
	setp.lt.s32 	%p48, %r404, %r51;
	@%p48 bra 	$L__BB8_67;
$L__BB8_68:
	// begin inline asm
	mov.u32 %r114, %laneid;
	// end inline asm
	mov.b32 	%r116, %f443;
	mov.b32 	%r117, 1;
	mov.b32 	%r138, 31;
	mov.b32 	%r139, -1;
	// begin inline asm
	shfl.sync.down.b32 %r115, %r116, %r117, %r138, %r139;
	// end inline asm
	mov.b32 	%f129, %r115;
	setp.gt.s32 	%p49, %r114, 30;
	setp.lt.f32 	%p50, %f443, %f129;
	selp.f32 	%f130, %f129, %f443, %p50;
	selp.f32 	%f131, %f443, %f130, %p49;
	mov.b32 	%r121, %f131;
	mov.b32 	%r122, 2;
	// begin inline asm
	shfl.sync.down.b32 %r120, %r121, %r122, %r138, %r139;
	// end inline asm
	mov.b32 	%f132, %r120;
	setp.gt.s32 	%p51, %r114, 29;
	setp.lt.f32 	%p52, %f131, %f132;
	selp.f32 	%f133, %f132, %f131, %p52;
	selp.f32 	%f134, %f131, %f133, %p51;
	mov.b32 	%r126, %f134;
	mov.b32 	%r127, 4;
	// begin inline asm
	shfl.sync.down.b32 %r125, %r126, %r127, %r138, %r139;
	// end inline asm
	mov.b32 	%f135, %r125;
	setp.gt.s32 	%p53, %r114, 27;
	setp.lt.f32 	%p54, %f134, %f135;
	selp.f32 	%f136, %f135, %f134, %p54;
	selp.f32 	%f137, %f134, %f136, %p53;
	mov.b32 	%r131, %f137;
	mov.b32 	%r132, 8;
	// begin inline asm
	shfl.sync.down.b32 %r130, %r131, %r132, %r138, %r139;
	// end inline asm
	mov.b32 	%f138, %r130;
	setp.gt.s32 	%p55, %r114, 23;
	setp.lt.f32 	%p56, %f137, %f138;
	selp.f32 	%f139, %f138, %f137, %p56;
	selp.f32 	%f140, %f137, %f139, %p55;
	mov.b32 	%r136, %f140;
	mov.b32 	%r137, 16;
	// begin inline asm
	shfl.sync.down.b32 %r135, %r136, %r137, %r138, %r139;
	// end inline asm
	mov.b32 	%f141, %r135;
	setp.gt.s32 	%p57, %r114, 15;
	setp.lt.f32 	%p58, %f140, %f141;
	selp.f32 	%f54, %f141, %f140, %p58;
	selp.f32 	%f444, %f140, %f54, %p57;
	setp.ne.s32 	%p59, %r114, 0;
	@%p59 bra 	$L__BB8_70;
	shr.u32 	%r140, %r46, 3;
	and.b32  	%r141, %r140, 124;
	mov.u32 	%r142, _ZZN3cub18CUB_300001_SM_10006detail6reduce28DeviceReduceSingleTileKernelINS2_10policy_hubIfyN4cuda3__47maximumIfEEE10Policy1000EPfSB_iS8_ffNS5_3std3__410__identityEEEvT0_T1_T2_T3_T4_T6_E12temp_storage;
	add.s32 	%r143, %r142, %r141;
	st.shared.f32 	[%r143+8], %f54;
$L__BB8_70:
	bar.sync 	0;
	setp.ne.s32 	%p60, %r46, 0;
	@%p60 bra 	$L__BB8_72;
	ld.shared.f32 	%f142, [_ZZN3cub18CUB_300001_SM_10006detail6reduce28DeviceReduceSingleTileKernelINS2_10policy_hubIfyN4cuda3__47maximumIfEEE10Policy1000EPfSB_iS8_ffNS5_3std3__410__identityEEEvT0_T1_T2_T3_T4_T6_E12temp_storage+12];
	setp.lt.f32 	%p61, %f444, %f142;
	selp.f32 	%f143, %f142, %f444, %p61;
	ld.shared.f32 	%f144, [_ZZN3cub18CUB_300001_SM_10006detail6reduce28DeviceReduceSingleTileKernelINS2_10policy_hubIfyN4cuda3__47maximumIfEEE10Policy1000EPfSB_iS8_ffNS5_3std3__410__identityEEEvT0_T1_T2_T3_T4_T6_E12temp_storage+16];
	setp.lt.f32 	%p62, %f143, %f144;
	selp.f32 	%f145, %f144, %f143, %p62;
	ld.shared.f32 	%f146, [_ZZN3cub18CUB_300001_SM_10006detail6reduce28DeviceReduceSingleTileKernelINS2_10policy_hubIfyN4cuda3__47maximumIfEEE10Policy1000EPfSB_iS8_ffNS5_3std3__410__identityEEEvT0_T1_T2_T3_T4_T6_E12temp_storage+20];
	setp.lt.f32 	%p63, %f145, %f146;
	selp.f32 	%f147, %f146, %f145, %p63;
	ld.shared.f32 	%f148, [_ZZN3cub18CUB_300001_SM_10006detail6reduce28DeviceReduceSingleTileKernelINS2_10policy_hubIfyN4cuda3__47maximumIfEEE10Policy1000EPfSB_iS8_ffNS5_3std3__410__identityEEEvT0_T1_T2_T3_T4_T6_E12temp_storage+24];
	setp.lt.f32 	%p64, %f147, %f148;
	selp.f32 	%f149, %f148, %f147, %p64;
	ld.shared.f32 	%f150, [_ZZN3cub18CUB_300001_SM_10006detail6reduce28DeviceReduceSingleTileKernelINS2_10policy_hubIfyN4cuda3__47maximumIfEEE10Policy1000EPfSB_iS8_ffNS5_3std3__410__identityEEEvT0_T1_T2_T3_T4_T6_E12temp_storage+28];
	setp.lt.f32 	%p65, %f149, %f150;
	selp.f32 	%f151, %f150, %f149, %p65;
	ld.shared.f32 	%f152, [_ZZN3cub18CUB_300001_SM_10006detail6reduce28DeviceReduceSingleTileKernelINS2_10policy_hubIfyN4cuda3__47maximumIfEEE10Policy1000EPfSB_iS8_ffNS5_3std3__410__identityEEEvT0_T1_T2_T3_T4_T6_E12temp_storage+32];
	setp.lt.f32 	%p66, %f151, %f152;
	selp.f32 	%f153, %f152, %f151, %p66;
	ld.shared.f32 	%f154, [_ZZN3cub18CUB_300001_SM_10006detail6reduce28DeviceReduceSingleTileKernelINS2_10policy_hubIfyN4cuda3__47maximumIfEEE10Policy1000EPfSB_iS8_ffNS5_3std3__410__identityEEEvT0_T1_T2_T3_T4_T6_E12temp_storage+36];
	setp.lt.f32 	%p67, %f153, %f154;
	selp.f32 	%f444, %f154, %f153, %p67;
$L__BB8_72:
	mov.u32 	%r379, %tid.x;
	setp.ne.s32 	%p249, %r379, 0;
	@%p249 bra 	$L__BB8_74;
	setp.lt.f32 	%p250, %f58, %f444;
	selp.f32 	%f417, %f444, %f58, %p250;
	st.global.f32 	[%rd1], %f417;
$L__BB8_74:
	ret;

}
	// .globl	_ZN3cub18CUB_300001_SM_10006detail6reduce28DeviceReduceSingleTileKernelINS2_10policy_hubIfjN4cuda3std3__44plusIfEEE10Policy1000EN6thrust24THRUST_300001_SM_1000_NS10device_ptrIfEEPfjS9_ffNS7_10__identityEEEvT0_T1_T2_T3_T4_T6_
.visible .entry _ZN3cub18CUB_300001_SM_10006detail6reduce28DeviceReduceSingleTileKernelINS2_10policy_hubIfjN4cuda3std3__44plusIfEEE10Policy1000EN6thrust24THRUST_300001_SM_1000_NS10device_ptrIfEEPfjS9_ffNS7_10__identityEEEvT0_T1_T2_T3_T4_T6_(
	.param .align 8 .b8 _ZN3cub18CUB_300001_SM_10006detail6reduce28DeviceReduceSingleTileKernelINS2_10policy_hubIfjN4cuda3std3__44plusIfEEE10Policy1000EN6thrust24THRUST_300001_SM_1000_NS10device_ptrIfEEPfjS9_ffNS7_10__identityEEEvT0_T1_T2_T3_T4_T6__param_0[8],
	.param .u64 .ptr .align 1 _ZN3cub18CUB_300001_SM_10006detail6reduce28DeviceReduceSingleTileKernelINS2_10policy_hubIfjN4cuda3std3__44plusIfEEE10Policy1000EN6thrust24THRUST_300001_SM_1000_NS10device_ptrIfEEPfjS9_ffNS7_10__identityEEEvT0_T1_T2_T3_T4_T6__param_1,
	.param .u32 _ZN3cub18CUB_300001_SM_10006detail6reduce28DeviceReduceSingleTileKernelINS2_10policy_hubIfjN4cuda3std3__44plusIfEEE10Policy1000EN6thrust24THRUST_300001_SM_1000_NS10device_ptrIfEEPfjS9_ffNS7_10__identityEEEvT0_T1_T2_T3_T4_T6__param_2,
	.param .align 1 .b8 _ZN3cub18CUB_300001_SM_10006detail6reduce28DeviceReduceSingleTileKernelINS2_10policy_hubIfjN4cuda3std3__44plusIfEEE10Policy1000EN6thrust24THRUST_300001_SM_1000_NS10device_ptrIfEEPfjS9_ffNS7_10__identityEEEvT0_T1_T2_T3_T4_T6__param_3[1],
	.param .f32 _ZN3cub18CUB_300001_SM_10006detail6reduce28DeviceReduceSingleTileKernelINS2_10policy_hubIfjN4cuda3std3__44plusIfEEE10Policy1000EN6thrust24THRUST_300001_SM_1000_NS10device_ptrIfEEPfjS9_ffNS7_10__identityEEEvT0_T1_T2_T3_T4_T6__param_4,
	.param .align 1 .b8 _ZN3cub18CUB_300001_SM_10006detail6reduce28DeviceReduceSingleTileKernelINS2_10policy_hubIfjN4cuda3std3__44plusIfEEE10Policy1000EN6thrust24THRUST_300001_SM_1000_NS10device_ptrIfEEPfjS9_ffNS7_10__identityEEEvT0_T1_T2_T3_T4_T6__param_5[1]
)
.maxntid 512
.minnctapersm 1
{
	.reg .pred 	%p<67>;
	.reg .b32 	%r<211>;
	.reg .b32 	%f<384>;
	.reg .b64 	%rd<84>;
	// demoted variable
	.shared .align 4 .b8 _ZZN3cub18CUB_300001_SM_10006detail6reduce28DeviceReduceSingleTileKernelINS2_10policy_hubIfjN4cuda3std3__44plusIfEEE10Policy1000EN6thrust24THRUST_300001_SM_1000_NS10device_ptrIfEEPfjS9_ffNS7_10__identityEEEvT0_T1_T2_T3_T4_T6_E12temp_storage[84];
	ld.param.u64 	%rd9, [_ZN3cub18CUB_300001_SM_10006detail6reduce28DeviceReduceSingleTileKernelINS2_10policy_hubIfjN4cuda3std3__44plusIfEEE10Policy1000EN6thrust24THRUST_300001_SM_1000_NS10device_ptrIfEEPfjS9_ffNS7_10__identityEEEvT0_T1_T2_T3_T4_T6__param_0];
	ld.param.u64 	%rd10, [_ZN3cub18CUB_300001_SM_10006detail6reduce28DeviceReduceSingleTileKernelINS2_10policy_hubIfjN4cuda3std3__44plusIfEEE10Policy1000EN6thrust24THRUST_300001_SM_1000_NS10device_ptrIfEEPfjS9_ffNS7_10__identityEEEvT0_T1_T2_T3_T4_T6__param_1];
	ld.param.u32 	%r51, [_ZN3cub18CUB_300001_SM_10006detail6reduce28DeviceReduceSingleTileKernelINS2_10policy_hubIfjN4cuda3std3__44plusIfEEE10Policy1000EN6thrust24THRUST_300001_SM_1000_NS10device_ptrIfEEPfjS9_ffNS7_10__identityEEEvT0_T1_T2_T3_T4_T6__param_2];
	ld.param.f32 	%f42, [_ZN3cub18CUB_300001_SM_10006detail6reduce28DeviceReduceSingleTileKernelINS2_10policy_hubIfjN4cuda3std3__44plusIfEEE10Policy1000EN6thrust24THRUST_300001_SM_1000_NS10device_ptrIfEEPfjS9_ffNS7_10__identityEEEvT0_T1_T2_T3_T4_T6__param_4];
	cvta.to.global.u64 	%rd1, %rd10;
	setp.ne.s32 	%p1, %r51, 0;
	@%p1 bra 	$L__BB9_3;
	mov.u32 	%r193, %tid.x;
	setp.ne.s32 	%p66, %r193, 0;
	@%p66 bra 	$L__BB9_52;
	st.global.f32 	[%rd1], %f42;
	bra.uni 	$L__BB9_52;
$L__BB9_3:
	cvta.to.global.u64 	%rd2, %rd9;
	setp.gt.u32 	%p2, %r51, 8191;
	@%p2 bra 	$L__BB9_28;
	mov.u32 	%r1, %tid.x;
	setp.ge.u32 	%p24, %r1, %r51;
	mov.f32 	%f371, 0f00000000;
	mov.u32 	%r197, %r1;
	@%p24 bra 	$L__BB9_6;
	mul.wide.u32 	%rd73, %r1, 4;
	add.s64 	%rd74, %rd2, %rd73;
	ld.global.f32 	%f371, [%rd74];
	add.s32 	%r197, %r1, 512;
$L__BB9_6:
	setp.ge.u32 	%p25, %r197, %r51;
	@%p25 bra 	$L__BB9_19;
	not.b32 	%r120, %r197;
	add.s32 	%r121, %r51, %r120;
	shr.u32 	%r122, %r121, 9;
	add.s32 	%r4, %r122, 1;
	and.b32  	%r5, %r4, 15;
	setp.lt.u32 	%p26, %r121, 7680;
	@%p26 bra 	$L__BB9_10;
	and.b32  	%r123, %r4, 16777200;
	neg.s32 	%r195, %r123;
	mul.wide.u32 	%rd75, %r197, 4;
	add.s64 	%rd76, %rd75, %rd2;
	add.s64 	%rd82, %rd76, 16384;
$L__BB9_9:
	.pragma "nounroll";
	ld.global.f32 	%f205, [%rd82+-16384];
	add.f32 	%f206, %f371, %f205;
	ld.global.f32 	%f207, [%rd82+-14336];
	add.f32 	%f208, %f206, %f207;
	ld.global.f32 	%f209, [%rd82+-12288];
	add.f32 	%f210, %f208, %f209;
	ld.global.f32 	%f211, [%rd82+-10240];
	add.f32 	%f212, %f210, %f211;
	ld.global.f32 	%f213, [%rd82+-8192];
	add.f32 	%f214, %f212, %f213;
	ld.global.f32 	%f215, [%rd82+-6144];
	add.f32 	%f216, %f214, %f215;
	ld.global.f32 	%f217, [%rd82+-4096];
	add.f32 	%f218, %f216, %f217;
	ld.global.f32 	%f219, [%rd82+-2048];
	add.f32 	%f220, %f218, %f219;
	ld.global.f32 	%f221, [%rd82];
	add.f32 	%f222, %f220, %f221;
	ld.global.f32 	%f223, [%rd82+2048];
	add.f32 	%f224, %f222, %f223;
	ld.global.f32 	%f225, [%rd82+4096];
	add.f32 	%f226, %f224, %f225;
	ld.global.f32 	%f227, [%rd82+6144];
	add.f32 	%f228, %f226, %f227;
	ld.global.f32 	%f229, [%rd82+8192];
	add.f32 	%f230, %f228, %f229;
	ld.global.f32 	%f231, [%rd82+10240];
	add.f32 	%f232, %f230, %f231;
	ld.global.f32 	%f233, [%rd82+12288];
	add.f32 	%f234, %f232, %f233;
	ld.global.f32 	%f235, [%rd82+14336];
	add.f32 	%f371, %f234, %f235;
	add.s32 	%r197, %r197, 8192;
	add.s32 	%r195, %r195, 16;
	add.s64 	%rd82, %rd82, 32768;
	setp.ne.s32 	%p27, %r195, 0;
	@%p27 bra 	$L__BB9_9;
$L__BB9_10:
	setp.eq.s32 	%p28, %r5, 0;
	@%p28 bra 	$L__BB9_19;
	and.b32  	%r12, %r4, 7;
	setp.lt.u32 	%p29, %r5, 8;
	@%p29 bra 	$L__BB9_13;
	mul.wide.u32 	%rd77, %r197, 4;
	add.s64 	%rd78, %rd2, %rd77;
	ld.global.f32 	%f237, [%rd78];
	add.f32 	%f238, %f371, %f237;
	ld.global.f32 	%f239, [%rd78+2048];
	add.f32 	%f240, %f238, %f239;
	ld.global.f32 	%f241, [%rd78+4096];
	add.f32 	%f242, %f240, %f241;
	ld.global.f32 	%f243, [%rd78+6144];
	add.f32 	%f244, %f242, %f243;
	ld.global.f32 	%f245, [%rd78+8192];
	add.f32 	%f246, %f244, %f245;
	ld.global.f32 	%f247, [%rd78+10240];
	add.f32 	%f248, %f246, %f247;
	ld.global.f32 	%f249, [%rd78+12288];
	add.f32 	%f250, %f248, %f249;
	ld.global.f32 	%f251, [%rd78+14336];
	add.f32 	%f371, %f250, %f251;
	add.s32 	%r197, %r197, 4096;
$L__BB9_13:
	setp.eq.s32 	%p30, %r12, 0;
	@%p30 bra 	$L__BB9_19;
	and.b32  	%r15, %r4, 3;
	setp.lt.u32 	%p31, %r12, 4;
	@%p31 bra 	$L__BB9_16;
	mul.wide.u32 	%rd79, %r197, 4;
	add.s64 	%rd80, %rd2, %rd79;
	ld.global.f32 	%f253, [%rd80];
	add.f32 	%f254, %f371, %f253;
	ld.global.f32 	%f255, [%rd80+2048];
	add.f32 	%f256, %f254, %f255;
	ld.global.f32 	%f257, [%rd80+4096];
	add.f32 	%f258, %f256, %f257;
	ld.global.f32 	%f259, [%rd80+6144];
	add.f32 	%f371, %f258, %f259;
	add.s32 	%r197, %r197, 2048;
$L__BB9_16:
	setp.eq.s32 	%p32, %r15, 0;
	@%p32 bra 	$L__BB9_19;
	mul.wide.u32 	%rd81, %r197, 4;
	add.s64 	%rd83, %rd2, %rd81;
	neg.s32 	%r200, %r15;
$L__BB9_18:
	.pragma "nounroll";
	ld.global.f32 	%f260, [%rd83];
	add.f32 	%f371, %f371, %f260;
	add.s64 	%rd83, %rd83, 2048;
	add.s32 	%r200, %r200, 1;
	setp.ne.s32 	%p33, %r200, 0;
	@%p33 bra 	$L__BB9_18;
$L__BB9_19:
	setp.lt.u32 	%p34, %r51, 512;
	@%p34 bra 	$L__BB9_24;
	// begin inline asm
	mov.u32 %r162, %laneid;
	// end inline asm
	mov.b32 	%r164, %f371;
	mov.b32 	%r165, 1;
	mov.b32 	%r186, 31;
	mov.b32 	%r187, -1;
	// begin inline asm
	shfl.sync.down.b32 %r163, %r164, %r165, %r186, %r187;
	// end inline asm
	setp.gt.s32 	%p58, %r162, 30;
	mov.b32 	%f319, %r163;
	add.f32 	%f320, %f371, %f319;
	selp.f32 	%f321, %f371, %f320, %p58;
	mov.b32 	%r169, %f321;
	mov.b32 	%r170, 2;
	// begin inline asm
	shfl.sync.down.b32 %r168, %r169, %r170, %r186, %r187;
	// end inline asm
	setp.gt.s32 	%p59, %r162, 29;
	mov.b32 	%f322, %r168;
	add.f32 	%f323, %f321, %f322;
	selp.f32 	%f324, %f321, %f323, %p59;
	mov.b32 	%r174, %f324;
	mov.b32 	%r175, 4;
	// begin inline asm
	shfl.sync.down.b32 %r173, %r174, %r175, %r186, %r187;
	// end inline asm
	setp.gt.s32 	%p60, %r162, 27;
	mov.b32 	%f325, %r173;
	add.f32 	%f326, %f324, %f325;
	selp.f32 	%f327, %f324, %f326, %p60;
	mov.b32 	%r179, %f327;
	mov.b32 	%r180, 8;
	// begin inline asm
	shfl.sync.down.b32 %r178, %r179, %r180, %r186, %r187;
	// end inline asm
	setp.gt.s32 	%p61, %r162, 23;
	mov.b32 	%f328, %r178;
	add.f32 	%f329, %f327, %f328;
	selp.f32 	%f330, %f327, %f329, %p61;
	mov.b32 	%r184, %f330;
	mov.b32 	%r185, 16;
	// begin inline asm
	shfl.sync.down.b32 %r183, %r184, %r185, %r186, %r187;
	// end inline asm
	setp.gt.s32 	%p62, %r162, 15;
	mov.b32 	%f331, %r183;
	add.f32 	%f16, %f330, %f331;
	selp.f32 	%f383, %f330, %f16, %p62;
	setp.ne.s32 	%p63, %r162, 0;
	@%p63 bra 	$L__BB9_22;
	shr.u32 	%r188, %r1, 3;
	and.b32  	%r189, %r188, 124;
	mov.u32 	%r190, _ZZN3cub18CUB_300001_SM_10006detail6reduce28DeviceReduceSingleTileKernelINS2_10policy_hubIfjN4cuda3std3__44plusIfEEE10Policy1000EN6thrust24THRUST_300001_SM_1000_NS10device_ptrIfEEPfjS9_ffNS7_10__identityEEEvT0_T1_T2_T3_T4_T6_E12temp_storage;
	add.s32 	%r191, %r190, %r189;
	st.shared.f32 	[%r191+16], %f16;
$L__BB9_22:
	bar.sync 	0;
	setp.ne.s32 	%p64, %r1, 0;
	@%p64 bra 	$L__BB9_50;
	ld.shared.f32 	%f332, [_ZZN3cub18CUB_300001_SM_10006detail6reduce28DeviceReduceSingleTileKernelINS2_10policy_hubIfjN4cuda3std3__44plusIfEEE10Policy1000EN6thrust24THRUST_300001_SM_1000_NS10device_ptrIfEEPfjS9_ffNS7_10__identityEEEvT0_T1_T2_T3_T4_T6_E12temp_storage+20];
	add.f32 	%f333, %f383, %f332;
	ld.shared.f32 	%f334, [_ZZN3cub18CUB_300001_SM_10006detail6reduce28DeviceReduceSingleTileKernelINS2_10policy_hubIfjN4cuda3std3__44plusIfEEE10Policy1000EN6thrust24THRUST_300001_SM_1000_NS10device_ptrIfEEPfjS9_ffNS7_10__identityEEEvT0_T1_T2_T3_T4_T6_E12temp_storage+24];
	add.f32 	%f335, %f333, %f334;
	ld.shared.f32 	%f336, [_ZZN3cub18CUB_300001_SM_10006detail6reduce28DeviceReduceSingleTileKernelINS2_10policy_hubIfjN4cuda3std3__44plusIfEEE10Policy1000EN6thrust24THRUST_300001_SM_1000_NS10device_ptrIfEEPfjS9_ffNS7_10__identityEEEvT0_T1_T2_T3_T4_T6_E12temp_storage+28];
	add.f32 	%f337, %f335, %f336;
	ld.shared.f32 	%f338, [_ZZN3cub18CUB_300001_SM_10006detail6reduce28DeviceReduceSingleTileKernelINS2_10policy_hubIfjN4cuda3std3__44plusIfEEE10Policy1000EN6thrust24THRUST_300001_SM_1000_NS10device_ptrIfEEPfjS9_ffNS7_10__identityEEEvT0_T1_T2_T3_T4_T6_E12temp_storage+32];
	add.f32 	%f339, %f337, %f338;
	ld.shared.f32 	%f340, [_ZZN3cub18CUB_300001_SM_10006detail6reduce28DeviceReduceSingleTileKernelINS2_10policy_hubIfjN4cuda3std3__44plusIfEEE10Policy1000EN6thrust24THRUST_300001_SM_1000_NS10device_ptrIfEEPfjS9_ffNS7_10__identityEEEvT0_T1_T2_T3_T4_T6_E12temp_storage+36];
	add.f32 	%f341, %f339, %f340;
	ld.shared.f32 	%f342, [_ZZN3cub18CUB_300001_SM_10006detail6reduce28DeviceReduceSingleTileKernelINS2_10policy_hubIfjN4cuda3std3__44plusIfEEE10Policy1000EN6thrust24THRUST_300001_SM_1000_NS10device_ptrIfEEPfjS9_ffNS7_10__identityEEEvT0_T1_T2_T3_T4_T6_E12temp_storage+40];
	add.f32 	%f343, %f341, %f342;
	ld.shared.f32 	%f344, [_ZZN3cub18CUB_300001_SM_10006detail6reduce28DeviceReduceSingleTileKernelINS2_10policy_hubIfjN4cuda3std3__44plusIfEEE10Policy1000EN6thrust24THRUST_300001_SM_1000_NS10device_ptrIfEEPfjS9_ffNS7_10__identityEEEvT0_T1_T2_T3_T4_T6_E12temp_storage+44];
	add.f32 	%f345, %f343, %f344;
	ld.shared.f32 	%f346, [_ZZN3cub18CUB_300001_SM_10006detail6reduce28DeviceReduceSingleTileKernelINS2_10policy_hubIfjN4cuda3std3__44plusIfEEE10Policy1000EN6thrust24THRUST_300001_SM_1000_NS10device_ptrIfEEPfjS9_ffNS7_10__identityEEEvT0_T1_T2_T3_T4_T6_E12temp_storage+48];
	add.f32 	%f347, %f345, %f346;
	ld.shared.f32 	%f348, [_ZZN3cub18CUB_300001_SM_10006detail6reduce28DeviceReduceSingleTileKernelINS2_10policy_hubIfjN4cuda3std3__44plusIfEEE10Policy1000EN6thrust24THRUST_300001_SM_1000_NS10device_ptrIfEEPfjS9_ffNS7_10__identityEEEvT0_T1_T2_T3_T4_T6_E12temp_storage+52];
	add.f32 	%f349, %f347, %f348;
	ld.shared.f32 	%f350, [_ZZN3cub18CUB_300001_SM_10006detail6reduce28DeviceReduceSingleTileKernelINS2_10policy_hubIfjN4cuda3std3__44plusIfEEE10Policy1000EN6thrust24THRUST_300001_SM_1000_NS10device_ptrIfEEPfjS9_ffNS7_10__identityEEEvT0_T1_T2_T3_T4_T6_E12temp_storage+56];
	add.f32 	%f351, %f349, %f350;
	ld.shared.f32 	%f352, [_ZZN3cub18CUB_300001_SM_10006detail6reduce28DeviceReduceSingleTileKernelINS2_10policy_hubIfjN4cuda3std3__44plusIfEEE10Policy1000EN6thrust24THRUST_300001_SM_1000_NS10device_ptrIfEEPfjS9_ffNS7_10__identityEEEvT0_T1_T2_T3_T4_T6_E12temp_storage+60];
	add.f32 	%f353, %f351, %f352;
	ld.shared.f32 	%f354, [_ZZN3cub18CUB_300001_SM_10006detail6reduce28DeviceReduceSingleTileKernelINS2_10policy_hubIfjN4cuda3std3__44plusIfEEE10Policy1000EN6thrust24THRUST_300001_SM_1000_NS10device_ptrIfEEPfjS9_ffNS7_10__identityEEEvT0_T1_T2_T3_T4_T6_E12temp_storage+64];
	add.f32 	%f355, %f353, %f354;
	ld.shared.f32 	%f356, [_ZZN3cub18CUB_300001_SM_10006detail6reduce28DeviceReduceSingleTileKernelINS2_10policy_hubIfjN4cuda3std3__44plusIfEEE10Policy1000EN6thrust24THRUST_300001_SM_1000_NS10device_ptrIfEEPfjS9_ffNS7_10__identityEEEvT0_T1_T2_T3_T4_T6_E12temp_storage+68];
	add.f32 	%f357, %f355, %f356;
	ld.shared.f32 	%f358, [_ZZN3cub18CUB_300001_SM_10006detail6reduce28DeviceReduceSingleTileKernelINS2_10policy_hubIfjN4cuda3std3__44plusIfEEE10Policy1000EN6thrust24THRUST_300001_SM_1000_NS10device_ptrIfEEPfjS9_ffNS7_10__identityEEEvT0_T1_T2_T3_T4_T6_E12temp_storage+72];
	add.f32 	%f359, %f357, %f358;
	ld.shared.f32 	%f360, [_ZZN3cub18CUB_300001_SM_10006detail6reduce28DeviceReduceSingleTileKernelINS2_10policy_hubIfjN4cuda3std3__44plusIfEEE10Policy1000EN6thrust24THRUST_300001_SM_1000_NS10device_ptrIfEEPfjS9_ffNS7_10__identityEEEvT0_T1_T2_T3_T4_T6_E12temp_storage+76];
	add.f32 	%f383, %f359, %f360;
	bra.uni 	$L__BB9_50;
$L__BB9_24:
	// begin inline asm
	mov.u32 %r124, %laneid;
	// end inline asm
	and.b32  	%r150, %r1, 992;
	add.s32 	%r151, %r150, 32;
	setp.gt.u32 	%p35, %r151, %r51;
	not.b32 	%r152, %r150;
	add.s32 	%r153, %r51, %r152;
	selp.b32 	%r148, %r153, 31, %p35;
	mov.b32 	%r126, %f371;
	mov.b32 	%r127, 1;
	mov.b32 	%r149, -1;
	// begin inline asm
	shfl.sync.down.b32 %r125, %r126, %r127, %r148, %r149;
	// end inline asm
	setp.lt.s32 	%p36, %r124, %r148;
	mov.b32 	%f261, %r125;
	add.f32 	%f262, %f371, %f261;
	selp.f32 	%f263, %f262, %f371, %p36;
	mov.b32 	%r131, %f263;
	mov.b32 	%r132, 2;
	// begin inline asm
	shfl.sync.down.b32 %r130, %r131, %r132, %r148, %r149;
	// end inline asm
	add.s32 	%r154, %r124, 2;
	setp.gt.s32 	%p37, %r154, %r148;
	mov.b32 	%f264, %r130;
	add.f32 	%f265, %f263, %f264;
	selp.f32 	%f266, %f263, %f265, %p37;
	mov.b32 	%r136, %f266;
	mov.b32 	%r137, 4;
	// begin inline asm
	shfl.sync.down.b32 %r135, %r136, %r137, %r148, %r149;
	// end inline asm
	add.s32 	%r155, %r124, 4;
	setp.gt.s32 	%p38, %r155, %r148;
	mov.b32 	%f267, %r135;
	add.f32 	%f268, %f266, %f267;
	selp.f32 	%f269, %f266, %f268, %p38;
	mov.b32 	%r141, %f269;
	mov.b32 	%r142, 8;
	// begin inline asm
	shfl.sync.down.b32 %r140, %r141, %r142, %r148, %r149;
	// end inline asm
	add.s32 	%r156, %r124, 8;
	setp.gt.s32 	%p39, %r156, %r148;
	mov.b32 	%f270, %r140;
	add.f32 	%f271, %f269, %f270;
	selp.f32 	%f272, %f269, %f271, %p39;
	mov.b32 	%r146, %f272;
	mov.b32 	%r147, 16;
	// begin inline asm
	shfl.sync.down.b32 %r145, %r146, %r147, %r148, %r149;
	// end inline asm
	add.s32 	%r157, %r124, 16;
	setp.gt.s32 	%p40, %r157, %r148;
	mov.b32 	%f273, %r145;
	add.f32 	%f274, %f272, %f273;
	selp.f32 	%f383, %f272, %f274, %p40;
	setp.ne.s32 	%p41, %r124, 0;
	@%p41 bra 	$L__BB9_26;
	shr.u32 	%r158, %r1, 3;
	and.b32  	%r159, %r158, 124;
	mov.u32 	%r160, _ZZN3cub18CUB_300001_SM_10006detail6reduce28DeviceReduceSingleTileKernelINS2_10policy_hubIfjN4cuda3std3__44plusIfEEE10Policy1000EN6thrust24THRUST_300001_SM_1000_NS10device_ptrIfEEPfjS9_ffNS7_10__identityEEEvT0_T1_T2_T3_T4_T6_E12temp_storage;
	add.s32 	%r161, %r160, %r159;
	st.shared.f32 	[%r161+16], %f383;
$L__BB9_26:
	bar.sync 	0;
	setp.ne.s32 	%p42, %r1, 0;
	@%p42 bra 	$L__BB9_50;
	setp.gt.u32 	%p43, %r51, 32;
	ld.shared.f32 	%f275, [_ZZN3cub18CUB_300001_SM_10006detail6reduce28DeviceReduceSingleTileKernelINS2_10policy_hubIfjN4cuda3std3__44plusIfEEE10Policy1000EN6thrust24THRUST_300001_SM_1000_NS10device_ptrIfEEPfjS9_ffNS7_10__identityEEEvT0_T1_T2_T3_T4_T6_E12temp_storage+20];
	add.f32 	%f276, %f383, %f275;
	selp.f32 	%f277, %f276, %f383, %p43;
	setp.gt.u32 	%p44, %r51, 64;
	ld.shared.f32 	%f278, [_ZZN3cub18CUB_300001_SM_10006detail6reduce28DeviceReduceSingleTileKernelINS2_10policy_hubIfjN4cuda3std3__44plusIfEEE10Policy1000EN6thrust24THRUST_300001_SM_1000_NS10device_ptrIfEEPfjS9_ffNS7_10__identityEEEvT0_T1_T2_T3_T4_T6_E12temp_storage+24];
	add.f32 	%f279, %f278, %f277;
	selp.f32 	%f280, %f279, %f277, %p44;
	setp.gt.u32 	%p45, %r51, 96;
	ld.shared.f32 	%f281, [_ZZN3cub18CUB_300001_SM_10006detail6reduce28DeviceReduceSingleTileKernelINS2_10policy_hubIfjN4cuda3std3__44plusIfEEE10Policy1000EN6thrust24THRUST_300001_SM_1000_NS10device_ptrIfEEPfjS9_ffNS7_10__identityEEEvT0_T1_T2_T3_T4_T6_E12temp_storage+28];
	add.f32 	%f282, %f281, %f280;
	selp.f32 	%f283, %f282, %f280, %p45;
	setp.gt.u32 	%p46, %r51, 128;
	ld.shared.f32 	%f284, [_ZZN3cub18CUB_300001_SM_10006detail6reduce28DeviceReduceSingleTileKernelINS2_10policy_hubIfjN4cuda3std3__44plusIfEEE10Policy1000EN6thrust24THRUST_300001_SM_1000_NS10device_ptrIfEEPfjS9_ffNS7_10__identityEEEvT0_T1_T2_T3_T4_T6_E12temp_storage+32];
	add.f32 	%f285, %f284, %f283;
	selp.f32 	%f286, %f285, %f283, %p46;
	setp.gt.u32 	%p47, %r51, 160;
	ld.shared.f32 	%f287, [_ZZN3cub18CUB_300001_SM_10006detail6reduce28DeviceReduceSingleTileKernelINS2_10policy_hubIfjN4cuda3std3__44plusIfEEE10Policy1000EN6thrust24THRUST_300001_SM_1000_NS10device_ptrIfEEPfjS9_ffNS7_10__identityEEEvT0_T1_T2_T3_T4_T6_E12temp_storage+36];
	add.f32 	%f288, %f287, %f286;
	selp.f32 	%f289, %f288, %f286, %p47;
	setp.gt.u32 	%p48, %r51, 192;
	ld.shared.f32 	%f290, [_ZZN3cub18CUB_300001_SM_10006detail6reduce28DeviceReduceSingleTileKernelINS2_10policy_hubIfjN4cuda3std3__44plusIfEEE10Policy1000EN6thrust24THRUST_300001_SM_1000_NS10device_ptrIfEEPfjS9_ffNS7_10__identityEEEvT0_T1_T2_T3_T4_T6_E12temp_storage+40];
	add.f32 	%f291, %f290, %f289;
	selp.f32 	%f292, %f291, %f289, %p48;
	setp.gt.u32 	%p49, %r51, 224;
	ld.shared.f32 	%f293, [_ZZN3cub18CUB_300001_SM_10006detail6reduce28DeviceReduceSingleTileKernelINS2_10policy_hubIfjN4cuda3std3__44plusIfEEE10Policy1000EN6thrust24THRUST_300001_SM_1000_NS10device_ptrIfEEPfjS9_ffNS7_10__identityEEEvT0_T1_T2_T3_T4_T6_E12temp_storage+44];
	add.f32 	%f294, %f293, %f292;
	selp.f32 	%f295, %f294, %f292, %p49;
	setp.gt.u32 	%p50, %r51, 256;
	ld.shared.f32 	%f296, [_ZZN3cub18CUB_300001_SM_10006detail6reduce28DeviceReduceSingleTileKernelINS2_10policy_hubIfjN4cuda3std3__44plusIfEEE10Policy1000EN6thrust24THRUST_300001_SM_1000_NS10device_ptrIfEEPfjS9_ffNS7_10__identityEEEvT0_T1_T2_T3_T4_T6_E12temp_storage+48];
	add.f32 	%f297, %f296, %f295;
	selp.f32 	%f298, %f297, %f295, %p50;
	setp.gt.u32 	%p51, %r51, 288;
	ld.shared.f32 	%f299, [_ZZN3cub18CUB_300001_SM_10006detail6reduce28DeviceReduceSingleTileKernelINS2_10policy_hubIfjN4cuda3std3__44plusIfEEE10Policy1000EN6thrust24THRUST_300001_SM_1000_NS10device_ptrIfEEPfjS9_ffNS7_10__identityEEEvT0_T1_T2_T3_T4_T6_E12temp_storage+52];
	add.f32 	%f300, %f299, %f298;
	selp.f32 	%f301, %f300, %f298, %p51;
	setp.gt.u32 	%p52, %r51, 320;
	ld.shared.f32 	%f302, [_ZZN3cub18CUB_300001_SM_10006detail6reduce28DeviceReduceSingleTileKernelINS2_10policy_hubIfjN4cuda3std3__44plusIfEEE10Policy1000EN6thrust24THRUST_300001_SM_1000_NS10device_ptrIfEEPfjS9_ffNS7_10__identityEEEvT0_T1_T2_T3_T4_T6_E12temp_storage+56];
	add.f32 	%f303, %f302, %f301;
	selp.f32 	%f304, %f303, %f301, %p52;
	setp.gt.u32 	%p53, %r51, 352;
	ld.shared.f32 	%f305, [_ZZN3cub18CUB_300001_SM_10006detail6reduce28DeviceReduceSingleTileKernelINS2_10policy_hubIfjN4cuda3std3__44plusIfEEE10Policy1000EN6thrust24THRUST_300001_SM_1000_NS10device_ptrIfEEPfjS9_ffNS7_10__identityEEEvT0_T1_T2_T3_T4_T6_E12temp_storage+60];
	add.f32 	%f306, %f305, %f304;
	selp.f32 	%f307, %f306, %f304, %p53;
	setp.gt.u32 	%p54, %r51, 384;
	ld.shared.f32 	%f308, [_ZZN3cub18CUB_300001_SM_10006detail6reduce28DeviceReduceSingleTileKernelINS2_10policy_hubIfjN4cuda3std3__44plusIfEEE10Policy1000EN6thrust24THRUST_300001_SM_1000_NS10device_ptrIfEEPfjS9_ffNS7_10__identityEEEvT0_T1_T2_T3_T4_T6_E12temp_storage+64];
	add.f32 	%f309, %f308, %f307;
	selp.f32 	%f310, %f309, %f307, %p54;
	setp.gt.u32 	%p55, %r51, 416;
	ld.shared.f32 	%f311, [_ZZN3cub18CUB_300001_SM_10006detail6reduce28DeviceReduceSingleTileKernelINS2_10policy_hubIfjN4cuda3std3__44plusIfEEE10Policy1000EN6thrust24THRUST_300001_SM_1000_NS10device_ptrIfEEPfjS9_ffNS7_10__identityEEEvT0_T1_T2_T3_T4_T6_E12temp_storage+68];
	add.f32 	%f312, %f311, %f310;
	selp.f32 	%f313, %f312, %f310, %p55;
	setp.gt.u32 	%p56, %r51, 448;
	ld.shared.f32 	%f314, [_ZZN3cub18CUB_300001_SM_10006detail6reduce28DeviceReduceSingleTileKernelINS2_10policy_hubIfjN4cuda3std3__44plusIfEEE10Policy1000EN6thrust24THRUST_300001_SM_1000_NS10device_ptrIfEEPfjS9_ffNS7_10__identityEEEvT0_T1_T2_T3_T4_T6_E12temp_storage+72];
	add.f32 	%f315, %f314, %f313;
	selp.f32 	%f316, %f315, %f313, %p56;
	setp.gt.u32 	%p57, %r51, 480;
	ld.shared.f32 	%f317, [_ZZN3cub18CUB_300001_SM_10006detail6reduce28DeviceReduceSingleTileKernelINS2_10policy_hubIfjN4cuda3std3__44plusIfEEE10Policy1000EN6thrust24THRUST_300001_SM_1000_NS10device_ptrIfEEPfjS9_ffNS7_10__identityEEEvT0_T1_T2_T3_T4_T6_E12temp_storage+76];
	add.f32 	%f318, %f317, %f316;
	selp.f32 	%f383, %f318, %f316, %p57;
	bra.uni 	$L__BB9_50;
$L__BB9_28:
	mov.u32 	%r21, %tid.x;
	mul.wide.u32 	%rd11, %r21, 4;
	add.s64 	%rd12, %rd2, %rd11;
	ld.global.f32 	%f43, [%rd12];
	ld.global.f32 	%f44, [%rd12+2048];
	ld.global.f32 	%f45, [%rd12+4096];
	ld.global.f32 	%f46, [%rd12+6144];
	ld.global.f32 	%f47, [%rd12+8192];
	ld.global.f32 	%f48, [%rd12+10240];
	ld.global.f32 	%f49, [%rd12+12288];
	ld.global.f32 	%f50, [%rd12+14336];
	ld.global.f32 	%f51, [%rd12+16384];
	ld.global.f32 	%f52, [%rd12+18432];
	ld.global.f32 	%f53, [%rd12+20480];
	ld.global.f32 	%f54, [%rd12+22528];
	ld.global.f32 	%f55, [%rd12+24576];
	ld.global.f32 	%f56, [%rd12+26624];
	ld.global.f32 	%f57, [%rd12+28672];
	ld.global.f32 	%f58, [%rd12+30720];
	add.f32 	%f59, %f43, %f44;
	add.f32 	%f60, %f45, %f46;
	add.f32 	%f61, %f47, %f48;
	add.f32 	%f62, %f49, %f50;
	add.f32 	%f63, %f51, %f52;
	add.f32 	%f64, %f53, %f54;
	add.f32 	%f65, %f55, %f56;
	add.f32 	%f66, %f57, %f58;
	add.f32 	%f67, %f59, %f60;
	add.f32 	%f68, %f61, %f62;
	add.f32 	%f69, %f63, %f64;
	add.f32 	%f70, %f65, %f66;
	add.f32 	%f71, %f67, %f68;
	add.f32 	%f72, %f69, %f70;
	add.f32 	%f382, %f71, %f72;
	add.s32 	%r22, %r51, -8192;
	setp.lt.u32 	%p3, %r22, 8192;
	mov.b32 	%r202, 8192;
	@%p3 bra 	$L__BB9_32;
	mov.b32 	%r202, 8192;
$L__BB9_30:
	add.s32 	%r54, %r21, %r202;
	mul.wide.u32 	%rd13, %r54, 4;
	add.s64 	%rd14, %rd2, %rd13;
	ld.global.f32 	%f73, [%rd14];
	ld.global.f32 	%f74, [%rd14+2048];
	ld.global.f32 	%f75, [%rd14+4096];
	ld.global.f32 	%f76, [%rd14+6144];
	ld.global.f32 	%f77, [%rd14+8192];
	ld.global.f32 	%f78, [%rd14+10240];
	ld.global.f32 	%f79, [%rd14+12288];
	ld.global.f32 	%f80, [%rd14+14336];
	ld.global.f32 	%f81, [%rd14+16384];
	ld.global.f32 	%f82, [%rd14+18432];
	ld.global.f32 	%f83, [%rd14+20480];
	ld.global.f32 	%f84, [%rd14+22528];
	ld.global.f32 	%f85, [%rd14+24576];
	ld.global.f32 	%f86, [%rd14+26624];
	ld.global.f32 	%f87, [%rd14+28672];
	ld.global.f32 	%f88, [%rd14+30720];
	add.f32 	%f89, %f382, %f73;
	add.f32 	%f90, %f74, %f75;
	add.f32 	%f91, %f76, %f77;
	add.f32 	%f92, %f78, %f79;
	add.f32 	%f93, %f80, %f81;
	add.f32 	%f94, %f82, %f83;
	add.f32 	%f95, %f84, %f85;
	add.f32 	%f96, %f86, %f87;
	add.f32 	%f97, %f89, %f90;
	add.f32 	%f98, %f91, %f92;
	add.f32 	%f99, %f93, %f94;
	add.f32 	%f100, %f95, %f96;
	add.f32 	%f101, %f97, %f98;
	add.f32 	%f102, %f99, %f100;
	add.f32 	%f103, %f101, %f102;
	add.f32 	%f382, %f103, %f88;
	sub.s32 	%r55, %r51, %r202;
	setp.lt.u32 	%p4, %r55, 8192;
	@%p4 bra 	$L__BB9_46;
	add.s32 	%r202, %r202, 8192;
	setp.le.u32 	%p5, %r202, %r22;
	@%p5 bra 	$L__BB9_30;
$L__BB9_32:
	setp.le.u32 	%p6, %r51, %r202;
	sub.s32 	%r56, %r51, %r202;
	setp.ge.s32 	%p7, %r21, %r56;
	or.pred  	%p8, %p6, %p7;
	@%p8 bra 	$L__BB9_46;
	not.b32 	%r58, %r21;
	add.s32 	%r59, %r51, %r58;
	sub.s32 	%r60, %r59, %r202;
	shr.u32 	%r61, %r60, 9;
	add.s32 	%r26, %r61, 1;
	and.b32  	%r27, %r26, 15;
	setp.lt.u32 	%p9, %r60, 7680;
	mov.u32 	%r207, %r21;
	@%p9 bra 	$L__BB9_37;
	or.b32  	%r205, %r21, 4096;
	add.s32 	%r204, %r21, %r202;
	and.b32  	%r62, %r26, 16777200;
	neg.s32 	%r203, %r62;
$L__BB9_35:
	.pragma "nounroll";
	mul.wide.u32 	%rd15, %r204, 4;
	add.s64 	%rd16, %rd2, %rd15;
	ld.global.f32 	%f105, [%rd16];
	add.f32 	%f106, %f382, %f105;
	add.s32 	%r63, %r204, 512;
	mul.wide.u32 	%rd17, %r63, 4;
	add.s64 	%rd18, %rd2, %rd17;
	ld.global.f32 	%f107, [%rd18];
	add.f32 	%f108, %f106, %f107;
	add.s32 	%r64, %r204, 1024;
	mul.wide.u32 	%rd19, %r64, 4;
	add.s64 	%rd20, %rd2, %rd19;
	ld.global.f32 	%f109, [%rd20];
	add.f32 	%f110, %f108, %f109;
	add.s32 	%r65, %r204, 1536;
	mul.wide.u32 	%rd21, %r65, 4;
	add.s64 	%rd22, %rd2, %rd21;
	ld.global.f32 	%f111, [%rd22];
	add.f32 	%f112, %f110, %f111;
	add.s32 	%r66, %r204, 2048;
	mul.wide.u32 	%rd23, %r66, 4;
	add.s64 	%rd24, %rd2, %rd23;
	ld.global.f32 	%f113, [%rd24];
	add.f32 	%f114, %f112, %f113;
	add.s32 	%r67, %r204, 2560;
	mul.wide.u32 	%rd25, %r67, 4;
	add.s64 	%rd26, %rd2, %rd25;
	ld.global.f32 	%f115, [%rd26];
	add.f32 	%f116, %f114, %f115;
	add.s32 	%r68, %r204, 3072;
	mul.wide.u32 	%rd27, %r68, 4;
	add.s64 	%rd28, %rd2, %rd27;
	ld.global.f32 	%f117, [%rd28];
	add.f32 	%f118, %f116, %f117;
	add.s32 	%r69, %r204, 3584;
	mul.wide.u32 	%rd29, %r69, 4;
	add.s64 	%rd30, %rd2, %rd29;
	ld.global.f32 	%f119, [%rd30];
	add.f32 	%f120, %f118, %f119;
	add.s32 	%r70, %r204, 4096;
	mul.wide.u32 	%rd31, %r70, 4;
	add.s64 	%rd32, %rd2, %rd31;
	ld.global.f32 	%f121, [%rd32];
	add.f32 	%f122, %f120, %f121;
	add.s32 	%r71, %r204, 4608;
	mul.wide.u32 	%rd33, %r71, 4;
	add.s64 	%rd34, %rd2, %rd33;
	ld.global.f32 	%f123, [%rd34];
	add.f32 	%f124, %f122, %f123;
	add.s32 	%r72, %r204, 5120;
	mul.wide.u32 	%rd35, %r72, 4;
	add.s64 	%rd36, %rd2, %rd35;
	ld.global.f32 	%f125, [%rd36];
	add.f32 	%f126, %f124, %f125;
	add.s32 	%r73, %r204, 5632;
	mul.wide.u32 	%rd37, %r73, 4;
	add.s64 	%rd38, %rd2, %rd37;
	ld.global.f32 	%f127, [%rd38];
	add.f32 	%f128, %f126, %f127;
	add.s32 	%r74, %r204, 6144;
	mul.wide.u32 	%rd39, %r74, 4;
	add.s64 	%rd40, %rd2, %rd39;
	ld.global.f32 	%f129, [%rd40];
	add.f32 	%f130, %f128, %f129;
	add.s32 	%r75, %r204, 6656;
	mul.wide.u32 	%rd41, %r75, 4;
	add.s64 	%rd42, %rd2, %rd41;
	ld.global.f32 	%f131, [%rd42];
	add.f32 	%f132, %f130, %f131;
	add.s32 	%r76, %r204, 7168;
	mul.wide.u32 	%rd43, %r76, 4;
	add.s64 	%rd44, %rd2, %rd43;
	ld.global.f32 	%f133, [%rd44];
	add.f32 	%f134, %f132, %f133;
	add.s32 	%r77, %r204, 7680;
	mul.wide.u32 	%rd45, %r77, 4;
	add.s64 	%rd46, %rd2, %rd45;
	ld.global.f32 	%f135, [%rd46];
	add.f32 	%f382, %f134, %f135;
	add.s32 	%r205, %r205, 8192;
	add.s32 	%r204, %r204, 8192;
	add.s32 	%r203, %r203, 16;
	setp.ne.s32 	%p10, %r203, 0;
	@%p10 bra 	$L__BB9_35;
	add.s32 	%r207, %r205, -4096;
$L__BB9_37:
	setp.eq.s32 	%p11, %r27, 0;
	@%p11 bra 	$L__BB9_46;
	and.b32  	%r39, %r26, 7;
	setp.lt.u32 	%p12, %r27, 8;
	@%p12 bra 	$L__BB9_40;
	add.s32 	%r78, %r207, %r202;
	mul.wide.u32 	%rd47, %r78, 4;
	add.s64 	%rd48, %rd2, %rd47;
	ld.global.f32 	%f137, [%rd48];
	add.f32 	%f138, %f382, %f137;
	add.s32 	%r79, %r78, 512;
	mul.wide.u32 	%rd49, %r79, 4;
	add.s64 	%rd50, %rd2, %rd49;
	ld.global.f32 	%f139, [%rd50];
	add.f32 	%f140, %f138, %f139;
	add.s32 	%r80, %r78, 1024;
	mul.wide.u32 	%rd51, %r80, 4;
	add.s64 	%rd52, %rd2, %rd51;
	ld.global.f32 	%f141, [%rd52];
	add.f32 	%f142, %f140, %f141;
	add.s32 	%r81, %r78, 1536;
	mul.wide.u32 	%rd53, %r81, 4;
	add.s64 	%rd54, %rd2, %rd53;
	ld.global.f32 	%f143, [%rd54];
	add.f32 	%f144, %f142, %f143;
	add.s32 	%r82, %r78, 2048;
	mul.wide.u32 	%rd55, %r82, 4;
	add.s64 	%rd56, %rd2, %rd55;
	ld.global.f32 	%f145, [%rd56];
	add.f32 	%f146, %f144, %f145;
	add.s32 	%r83, %r78, 2560;
	mul.wide.u32 	%rd57, %r83, 4;
	add.s64 	%rd58, %rd2, %rd57;
	ld.global.f32 	%f147, [%rd58];
	add.f32 	%f148, %f146, %f147;
	add.s32 	%r84, %r78, 3072;
	mul.wide.u32 	%rd59, %r84, 4;
	add.s64 	%rd60, %rd2, %rd59;
	ld.global.f32 	%f149, [%rd60];
	add.f32 	%f150, %f148, %f149;
	add.s32 	%r85, %r78, 3584;
	mul.wide.u32 	%rd61, %r85, 4;
	add.s64 	%rd62, %rd2, %rd61;
	ld.global.f32 	%f151, [%rd62];
	add.f32 	%f382, %f150, %f151;
	add.s32 	%r207, %r207, 4096;
$L__BB9_40:
	setp.eq.s32 	%p13, %r39, 0;
	@%p13 bra 	$L__BB9_46;
	and.b32  	%r42, %r26, 3;
	setp.lt.u32 	%p14, %r39, 4;
	@%p14 bra 	$L__BB9_43;
	add.s32 	%r86, %r207, %r202;
	mul.wide.u32 	%rd63, %r86, 4;
	add.s64 	%rd64, %rd2, %rd63;
	ld.global.f32 	%f153, [%rd64];
	add.f32 	%f154, %f382, %f153;
	add.s32 	%r87, %r86, 512;
	mul.wide.u32 	%rd65, %r87, 4;
	add.s64 	%rd66, %rd2, %rd65;
	ld.global.f32 	%f155, [%rd66];
	add.f32 	%f156, %f154, %f155;
	add.s32 	%r88, %r86, 1024;
	mul.wide.u32 	%rd67, %r88, 4;
	add.s64 	%rd68, %rd2, %rd67;
	ld.global.f32 	%f157, [%rd68];
	add.f32 	%f158, %f156, %f157;
	add.s32 	%r89, %r86, 1536;
	mul.wide.u32 	%rd69, %r89, 4;
	add.s64 	%rd70, %rd2, %rd69;
	ld.global.f32 	%f159, [%rd70];
	add.f32 	%f382, %f158, %f159;
	add.s32 	%r207, %r207, 2048;
$L__BB9_43:
	setp.eq.s32 	%p15, %r42, 0;
	@%p15 bra 	$L__BB9_46;
	add.s32 	%r210, %r207, %r202;
	neg.s32 	%r209, %r42;
$L__BB9_45:
	.pragma "nounroll";
	mul.wide.u32 	%rd71, %r210, 4;
	add.s64 	%rd72, %rd2, %rd71;
	ld.global.f32 	%f160, [%rd72];
	add.f32 	%f382, %f382, %f160;
	add.s32 	%r210, %r210, 512;
	add.s32 	%r209, %r209, 1;
	setp.ne.s32 	%p16, %r209, 0;
	@%p16 bra 	$L__BB9_45;
$L__BB9_46:
	// begin inline asm
	mov.u32 %r90, %laneid;
	// end inline asm
	mov.b32 	%r92, %f382;
	mov.b32 	%r93, 1;
	mov.b32 	%r114, 31;
	mov.b32 	%r115, -1;
	// begin inline asm
	shfl.sync.down.b32 %r91, %r92, %r93, %r114, %r115;
	// end inline asm
	setp.gt.s32 	%p17, %r90, 30;
	mov.b32 	%f161, %r91;
	add.f32 	%f162, %f382, %f161;
	selp.f32 	%f163, %f382, %f162, %p17;
	mov.b32 	%r97, %f163;
	mov.b32 	%r98, 2;
	// begin inline asm
	shfl.sync.down.b32 %r96, %r97, %r98, %r114, %r115;
	// end inline asm
	setp.gt.s32 	%p18, %r90, 29;
	mov.b32 	%f164, %r96;
	add.f32 	%f165, %f163, %f164;
	selp.f32 	%f166, %f163, %f165, %p18;
	mov.b32 	%r102, %f166;
	mov.b32 	%r103, 4;
	// begin inline asm
	shfl.sync.down.b32 %r101, %r102, %r103, %r114, %r115;
	// end inline asm
	setp.gt.s32 	%p19, %r90, 27;
	mov.b32 	%f167, %r101;
	add.f32 	%f168, %f166, %f167;
	selp.f32 	%f169, %f166, %f168, %p19;
	mov.b32 	%r107, %f169;
	mov.b32 	%r108, 8;
	// begin inline asm
	shfl.sync.down.b32 %r106, %r107, %r108, %r114, %r115;
	// end inline asm
	setp.gt.s32 	%p20, %r90, 23;
	mov.b32 	%f170, %r106;
	add.f32 	%f171, %f169, %f170;
	selp.f32 	%f172, %f169, %f171, %p20;
	mov.b32 	%r112, %f172;
	mov.b32 	%r113, 16;
	// begin inline asm
	shfl.sync.down.b32 %r111, %r112, %r113, %r114, %r115;
	// end inline asm
	setp.gt.s32 	%p21, %r90, 15;
	mov.b32 	%f173, %r111;
	add.f32 	%f38, %f172, %f173;
	selp.f32 	%f383, %f172, %f38, %p21;
	setp.ne.s32 	%p22, %r90, 0;
	@%p22 bra 	$L__BB9_48;
	shr.u32 	%r116, %r21, 3;
	and.b32  	%r117, %r116, 124;
	mov.u32 	%r118, _ZZN3cub18CUB_300001_SM_10006detail6reduce28DeviceReduceSingleTileKernelINS2_10policy_hubIfjN4cuda3std3__44plusIfEEE10Policy1000EN6thrust24THRUST_300001_SM_1000_NS10device_ptrIfEEPfjS9_ffNS7_10__identityEEEvT0_T1_T2_T3_T4_T6_E12temp_storage;
	add.s32 	%r119, %r118, %r117;
	st.shared.f32 	[%r119+16], %f38;
$L__BB9_48:
	bar.sync 	0;
	setp.ne.s32 	%p23, %r21, 0;
	@%p23 bra 	$L__BB9_50;
	ld.shared.f32 	%f174, [_ZZN3cub18CUB_300001_SM_10006detail6reduce28DeviceReduceSingleTileKernelINS2_10policy_hubIfjN4cuda3std3__44plusIfEEE10Policy1000EN6thrust24THRUST_300001_SM_1000_NS10device_ptrIfEEPfjS9_ffNS7_10__identityEEEvT0_T1_T2_T3_T4_T6_E12temp_storage+20];
	add.f32 	%f175, %f383, %f174;
	ld.shared.f32 	%f176, [_ZZN3cub18CUB_300001_SM_10006detail6reduce28DeviceReduceSingleTileKernelINS2_10policy_hubIfjN4cuda3std3__44plusIfEEE10Policy1000EN6thrust24THRUST_300001_SM_1000_NS10device_ptrIfEEPfjS9_ffNS7_10__identityEEEvT0_T1_T2_T3_T4_T6_E12temp_storage+24];
	add.f32 	%f177, %f175, %f176;
	ld.shared.f32 	%f178, [_ZZN3cub18CUB_300001_SM_10006detail6reduce28DeviceReduceSingleTileKernelINS2_10policy_hubIfjN4cuda3std3__44plusIfEEE10Policy1000EN6thrust24THRUST_300001_SM_1000_NS10device_ptrIfEEPfjS9_ffNS7_10__identityEEEvT0_T1_T2_T3_T4_T6_E12temp_storage+28];
	add.f32 	%f179, %f177, %f178;
	ld.shared.f32 	%f180, [_ZZN3cub18CUB_300001_SM_10006detail6reduce28DeviceReduceSingleTileKernelINS2_10policy_hubIfjN4cuda3std3__44plusIfEEE10Policy1000EN6thrust24THRUST_300001_SM_1000_NS10device_ptrIfEEPfjS9_ffNS7_10__identityEEEvT0_T1_T2_T3_T4_T6_E12temp_storage+32];
	add.f32 	%f181, %f179, %f180;
	ld.shared.f32 	%f182, [_ZZN3cub18CUB_300001_SM_10006detail6reduce28DeviceReduceSingleTileKernelINS2_10policy_hubIfjN4cuda3std3__44plusIfEEE10Policy1000EN6thrust24THRUST_300001_SM_1000_NS10device_ptrIfEEPfjS9_ffNS7_10__identityEEEvT0_T1_T2_T3_T4_T6_E12temp_storage+36];
	add.f32 	%f183, %f181, %f182;
	ld.shared.f32 	%f184, [_ZZN3cub18CUB_300001_SM_10006detail6reduce28DeviceReduceSingleTileKernelINS2_10policy_hubIfjN4cuda3std3__44plusIfEEE10Policy1000EN6thrust24THRUST_300001_SM_1000_NS10device_ptrIfEEPfjS9_ffNS7_10__identityEEEvT0_T1_T2_T3_T4_T6_E12temp_storage+40];
	add.f32 	%f185, %f183, %f184;
	ld.shared.f32 	%f186, [_ZZN3cub18CUB_300001_SM_10006detail6reduce28DeviceReduceSingleTileKernelINS2_10policy_hubIfjN4cuda3std3__44plusIfEEE10Policy1000EN6thrust24THRUST_300001_SM_1000_NS10device_ptrIfEEPfjS9_ffNS7_10__identityEEEvT0_T1_T2_T3_T4_T6_E12temp_storage+44];
	add.f32 	%f187, %f185, %f186;
	ld.shared.f32 	%f188, [_ZZN3cub18CUB_300001_SM_10006detail6reduce28DeviceReduceSingleTileKernelINS2_10policy_hubIfjN4cuda3std3__44plusIfEEE10Policy1000EN6thrust24THRUST_300001_SM_1000_NS10device_ptrIfEEPfjS9_ffNS7_10__identityEEEvT0_T1_T2_T3_T4_T6_E12temp_storage+48];
	add.f32 	%f189, %f187, %f188;
	ld.shared.f32 	%f190, [_ZZN3cub18CUB_300001_SM_10006detail6reduce28DeviceReduceSingleTileKernelINS2_10policy_hubIfjN4cuda3std3__44plusIfEEE10Policy1000EN6thrust24THRUST_300001_SM_1000_NS10device_ptrIfEEPfjS9_ffNS7_10__identityEEEvT0_T1_T2_T3_T4_T6_E12temp_storage+52];
	add.f32 	%f191, %f189, %f190;
	ld.shared.f32 	%f192, [_ZZN3cub18CUB_300001_SM_10006detail6reduce28DeviceReduceSingleTileKernelINS2_10policy_hubIfjN4cuda3std3__44plusIfEEE10Policy1000EN6thrust24THRUST_300001_SM_1000_NS10device_ptrIfEEPfjS9_ffNS7_10__identityEEEvT0_T1_T2_T3_T4_T6_E12temp_storage+56];
	add.f32 	%f193, %f191, %f192;
	ld.shared.f32 	%f194, [_ZZN3cub18CUB_300001_SM_10006detail6reduce28DeviceReduceSingleTileKernelINS2_10policy_hubIfjN4cuda3std3__44plusIfEEE10Policy1000EN6thrust24THRUST_300001_SM_1000_NS10device_ptrIfEEPfjS9_ffNS7_10__identityEEEvT0_T1_T2_T3_T4_T6_E12temp_storage+60];
	add.f32 	%f195, %f193, %f194;
	ld.shared.f32 	%f196, [_ZZN3cub18CUB_300001_SM_10006detail6reduce28DeviceReduceSingleTileKernelINS2_10policy_hubIfjN4cuda3std3__44plusIfEEE10Policy1000EN6thrust24THRUST_300001_SM_1000_NS10device_ptrIfEEPfjS9_ffNS7_10__identityEEEvT0_T1_T2_T3_T4_T6_E12temp_storage+64];
	add.f32 	%f197, %f195, %f196;
	ld.shared.f32 	%f198, [_ZZN3cub18CUB_300001_SM_10006detail6reduce28DeviceReduceSingleTileKernelINS2_10policy_hubIfjN4cuda3std3__44plusIfEEE10Policy1000EN6thrust24THRUST_300001_SM_1000_NS10device_ptrIfEEPfjS9_ffNS7_10__identityEEEvT0_T1_T2_T3_T4_T6_E12temp_storage+68];
	add.f32 	%f199, %f197, %f198;
	ld.shared.f32 	%f200, [_ZZN3cub18CUB_300001_SM_10006detail6reduce28DeviceReduceSingleTileKernelINS2_10policy_hubIfjN4cuda3std3__44plusIfEEE10Policy1000EN6thrust24THRUST_300001_SM_1000_NS10device_ptrIfEEPfjS9_ffNS7_10__identityEEEvT0_T1_T2_T3_T4_T6_E12temp_storage+72];
	add.f32 	%f201, %f199, %f200;
	ld.shared.f32 	%f202, [_ZZN3cub18CUB_300001_SM_10006detail6reduce28DeviceReduceSingleTileKernelINS2_10policy_hubIfjN4cuda3std3__44plusIfEEE10Policy1000EN6thrust24THRUST_300001_SM_1000_NS10device_ptrIfEEPfjS9_ffNS7_10__identityEEEvT0_T1_T2_T3_T4_T6_E12temp_storage+76];
	add.f32 	%f383, %f201, %f202;
$L__BB9_50:
	mov.u32 	%r192, %tid.x;
	setp.ne.s32 	%p65, %r192, 0;
	@%p65 bra 	$L__BB9_52;
	add.f32 	%f361, %f42, %f383;
	st.global.f32 	[%rd1], %f361;
$L__BB9_52:
	ret;

}
	// .globl	_ZN3cub18CUB_300001_SM_10006detail6reduce18DeviceReduceKernelINS2_10policy_hubIfjN4cuda3std3__44plusIfEEE10Policy1000EN6thrust24THRUST_300001_SM_1000_NS10device_ptrIfEEjS9_fNS7_10__identityEEEvT0_PT3_T1_NS0_13GridEvenShareISK_EET2_T4_
.visible .entry _ZN3cub18CUB_300001_SM_10006detail6reduce18DeviceReduceKernelINS2_10policy_hubIfjN4cuda3std3__44plusIfEEE10Policy1000EN6thrust24THRUST_300001_SM_1000_NS10device_ptrIfEEjS9_fNS7_10__identityEEEvT0_PT3_T1_NS0_13GridEvenShareISK_EET2_T4_(
	.param .align 8 .b8 _ZN3cub18CUB_300001_SM_10006detail6reduce18DeviceReduceKernelINS2_10policy_hubIfjN4cuda3std3__44plusIfEEE10Policy1000EN6thrust24THRUST_300001_SM_1000_NS10device_ptrIfEEjS9_fNS7_10__identityEEEvT0_PT3_T1_NS0_13GridEvenShareISK_EET2_T4__param_0[8],
	.param .u64 .ptr .align 1 _ZN3cub18CUB_300001_SM_10006detail6reduce18DeviceReduceKernelINS2_10policy_hubIfjN4cuda3std3__44plusIfEEE10Policy1000EN6thrust24THRUST_300001_SM_1000_NS10device_ptrIfEEjS9_fNS7_10__identityEEEvT0_PT3_T1_NS0_13GridEvenShareISK_EET2_T4__param_1,
	.param .u32 _ZN3cub18CUB_300001_SM_10006detail6reduce18DeviceReduceKernelINS2_10policy_hubIfjN4cuda3std3__44plusIfEEE10Policy1000EN6thrust24THRUST_300001_SM_1000_NS10device_ptrIfEEjS9_fNS7_10__identityEEEvT0_PT3_T1_NS0_13GridEvenShareISK_EET2_T4__param_2,
	.param .align 4 .b8 _ZN3cub18CUB_300001_SM_10006detail6reduce18DeviceReduceKernelINS2_10policy_hubIfjN4cuda3std3__44plusIfEEE10Policy1000EN6thrust24THRUST_300001_SM_1000_NS10device_ptrIfEEjS9_fNS7_10__identityEEEvT0_PT3_T1_NS0_13GridEvenShareISK_EET2_T4__param_3[40],
	.param .align 1 .b8 _ZN3cub18CUB_300001_SM_10006detail6reduce18DeviceReduceKernelINS2_10policy_hubIfjN4cuda3std3__44plusIfEEE10Policy1000EN6thrust24THRUST_300001_SM_1000_NS10device_ptrIfEEjS9_fNS7_10__identityEEEvT0_PT3_T1_NS0_13GridEvenShareISK_EET2_T4__param_4[1],
	.param .align 1 .b8 _ZN3cub18CUB_300001_SM_10006detail6reduce18DeviceReduceKernelINS2_10policy_hubIfjN4cuda3std3__44plusIfEEE10Policy1000EN6thrust24THRUST_300001_SM_1000_NS10device_ptrIfEEjS9_fNS7_10__identityEEEvT0_PT3_T1_NS0_13GridEvenShareISK_EET2_T4__param_5[1]
)
.maxntid 512
{
	.reg .pred 	%p<65>;
	.reg .b16 	%rs<4>;
	.reg .b32 	%r<279>;
	.reg .b32 	%f<380>;
	.reg .b64 	%rd<130>;
	// demoted variable
	.shared .align 4 .b8 _ZZN3cub18CUB_300001_SM_10006detail6reduce18DeviceReduceKernelINS2_10policy_hubIfjN4cuda3std3__44plusIfEEE10Policy1000EN6thrust24THRUST_300001_SM_1000_NS10device_ptrIfEEjS9_fNS7_10__identityEEEvT0_PT3_T1_NS0_13GridEvenShareISK_EET2_T4_E12temp_storage[84];
	ld.param.u32 	%r1, [_ZN3cub18CUB_300001_SM_10006detail6reduce18DeviceReduceKernelINS2_10policy_hubIfjN4cuda3std3__44plusIfEEE10Policy1000EN6thrust24THRUST_300001_SM_1000_NS10device_ptrIfEEjS9_fNS7_10__identityEEEvT0_PT3_T1_NS0_13GridEvenShareISK_EET2_T4__param_3+20];
	ld.param.u32 	%r2, [_ZN3cub18CUB_300001_SM_10006detail6reduce18DeviceReduceKernelINS2_10policy_hubIfjN4cuda3std3__44plusIfEEE10Policy1000EN6thrust24THRUST_300001_SM_1000_NS10device_ptrIfEEjS9_fNS7_10__identityEEEvT0_PT3_T1_NS0_13GridEvenShareISK_EET2_T4__param_3+24];
	ld.param.u64 	%rd3, [_ZN3cub18CUB_300001_SM_10006detail6reduce18DeviceReduceKernelINS2_10policy_hubIfjN4cuda3std3__44plusIfEEE10Policy1000EN6thrust24THRUST_300001_SM_1000_NS10device_ptrIfEEjS9_fNS7_10__identityEEEvT0_PT3_T1_NS0_13GridEvenShareISK_EET2_T4__param_0];
	cvta.to.global.u64 	%rd1, %rd3;
	mov.u32 	%r3, %ctaid.x;
	shl.b32 	%r4, %r2, 13;
	shl.b32 	%r270, %r3, 13;
	sub.s32 	%r6, %r1, %r270;
	setp.gt.u32 	%p1, %r6, 8191;
	@%p1 bra 	$L__BB10_26;
	mov.u32 	%r7, %tid.x;
	setp.ge.u32 	%p23, %r7, %r6;
	mov.f32 	%f368, 0f00000000;
	mov.u32 	%r261, %r7;
	@%p23 bra 	$L__BB10_3;
	add.s32 	%r155, %r270, %r7;
	mul.wide.u32 	%rd66, %r155, 4;
	add.s64 	%rd67, %rd1, %rd66;
	ld.global.f32 	%f368, [%rd67];
	add.s32 	%r261, %r7, 512;
$L__BB10_3:
	setp.ge.u32 	%p24, %r261, %r6;
	@%p24 bra 	$L__BB10_17;
	not.b32 	%r156, %r261;
	add.s32 	%r157, %r1, %r156;
	sub.s32 	%r158, %r157, %r270;
	shr.u32 	%r159, %r158, 9;
	add.s32 	%r10, %r159, 1;
	and.b32  	%r11, %r10, 15;
	setp.lt.u32 	%p25, %r158, 7680;
	@%p25 bra 	$L__BB10_8;
	or.b32  	%r260, %r261, 4096;
	add.s32 	%r259, %r261, %r270;
	and.b32  	%r160, %r10, 16777200;
	neg.s32 	%r258, %r160;
$L__BB10_6:
	.pragma "nounroll";
	mul.wide.u32 	%rd68, %r259, 4;
	add.s64 	%rd69, %rd1, %rd68;
	ld.global.f32 	%f203, [%rd69];
	add.f32 	%f204, %f368, %f203;
	add.s32 	%r161, %r259, 512;
	mul.wide.u32 	%rd70, %r161, 4;
	add.s64 	%rd71, %rd1, %rd70;
	ld.global.f32 	%f205, [%rd71];
	add.f32 	%f206, %f204, %f205;
	add.s32 	%r162, %r259, 1024;
	mul.wide.u32 	%rd72, %r162, 4;
	add.s64 	%rd73, %rd1, %rd72;
	ld.global.f32 	%f207, [%rd73];
	add.f32 	%f208, %f206, %f207;
	add.s32 	%r163, %r259, 1536;
	mul.wide.u32 	%rd74, %r163, 4;
	add.s64 	%rd75, %rd1, %rd74;
	ld.global.f32 	%f209, [%rd75];
	add.f32 	%f210, %f208, %f209;
	add.s32 	%r164, %r259, 2048;
	mul.wide.u32 	%rd76, %r164, 4;
	add.s64 	%rd77, %rd1, %rd76;
	ld.global.f32 	%f211, [%rd77];
	add.f32 	%f212, %f210, %f211;
	add.s32 	%r165, %r259, 2560;
	mul.wide.u32 	%rd78, %r165, 4;
	add.s64 	%rd79, %rd1, %rd78;
	ld.global.f32 	%f213, [%rd79];
	add.f32 	%f214, %f212, %f213;
	add.s32 	%r166, %r259, 3072;
	mul.wide.u32 	%rd80, %r166, 4;
	add.s64 	%rd81, %rd1, %rd80;
	ld.global.f32 	%f215, [%rd81];
	add.f32 	%f216, %f214, %f215;
	add.s32 	%r167, %r259, 3584;
	mul.wide.u32 	%rd82, %r167, 4;
	add.s64 	%rd83, %rd1, %rd82;
	ld.global.f32 	%f217, [%rd83];
	add.f32 	%f218, %f216, %f217;
	add.s32 	%r168, %r259, 4096;
	mul.wide.u32 	%rd84, %r168, 4;
	add.s64 	%rd85, %rd1, %rd84;
	ld.global.f32 	%f219, [%rd85];
	add.f32 	%f220, %f218, %f219;
	add.s32 	%r169, %r259, 4608;
	mul.wide.u32 	%rd86, %r169, 4;
	add.s64 	%rd87, %rd1, %rd86;
	ld.global.f32 	%f221, [%rd87];
	add.f32 	%f222, %f220, %f221;
	add.s32 	%r170, %r259, 5120;
	mul.wide.u32 	%rd88, %r170, 4;
	add.s64 	%rd89, %rd1, %rd88;
	ld.global.f32 	%f223, [%rd89];
	add.f32 	%f224, %f222, %f223;
	add.s32 	%r171, %r259, 5632;
	mul.wide.u32 	%rd90, %r171, 4;
	add.s64 	%rd91, %rd1, %rd90;
	ld.global.f32 	%f225, [%rd91];
	add.f32 	%f226, %f224, %f225;
	add.s32 	%r172, %r259, 6144;
	mul.wide.u32 	%rd92, %r172, 4;
	add.s64 	%rd93, %rd1, %rd92;
	ld.global.f32 	%f227, [%rd93];
	add.f32 	%f228, %f226, %f227;
	add.s32 	%r173, %r259, 6656;
	mul.wide.u32 	%rd94, %r173, 4;
	add.s64 	%rd95, %rd1, %rd94;
	ld.global.f32 	%f229, [%rd95];
	add.f32 	%f230, %f228, %f229;
	add.s32 	%r174, %r259, 7168;
	mul.wide.u32 	%rd96, %r174, 4;
	add.s64 	%rd97, %rd1, %rd96;
	ld.global.f32 	%f231, [%rd97];
	add.f32 	%f232, %f230, %f231;
	add.s32 	%r175, %r259, 7680;
	mul.wide.u32 	%rd98, %r175, 4;
	add.s64 	%rd99, %rd1, %rd98;
	ld.global.f32 	%f233, [%rd99];
	add.f32 	%f368, %f232, %f233;
	add.s32 	%r260, %r260, 8192;
	add.s32 	%r259, %r259, 8192;
	add.s32 	%r258, %r258, 16;
	setp.ne.s32 	%p26, %r258, 0;
	@%p26 bra 	$L__BB10_6;
	add.s32 	%r261, %r260, -4096;
$L__BB10_8:
	setp.eq.s32 	%p27, %r11, 0;
	@%p27 bra 	$L__BB10_17;
	and.b32  	%r23, %r10, 7;
	setp.lt.u32 	%p28, %r11, 8;
	@%p28 bra 	$L__BB10_11;
	add.s32 	%r176, %r270, %r261;
	mul.wide.u32 	%rd100, %r176, 4;
	add.s64 	%rd101, %rd1, %rd100;
	ld.global.f32 	%f235, [%rd101];
	add.f32 	%f236, %f368, %f235;
	add.s32 	%r177, %r176, 512;
	mul.wide.u32 	%rd102, %r177, 4;
	add.s64 	%rd103, %rd1, %rd102;
	ld.global.f32 	%f237, [%rd103];
	add.f32 	%f238, %f236, %f237;
	add.s32 	%r178, %r176, 1024;
	mul.wide.u32 	%rd104, %r178, 4;
	add.s64 	%rd105, %rd1, %rd104;
	ld.global.f32 	%f239, [%rd105];
	add.f32 	%f240, %f238, %f239;
	add.s32 	%r179, %r176, 1536;
	mul.wide.u32 	%rd106, %r179, 4;
	add.s64 	%rd107, %rd1, %rd106;
	ld.global.f32 	%f241, [%rd107];
	add.f32 	%f242, %f240, %f241;
	add.s32 	%r180, %r176, 2048;
	mul.wide.u32 	%rd108, %r180, 4;
	add.s64 	%rd109, %rd1, %rd108;
	ld.global.f32 	%f243, [%rd109];
	add.f32 	%f244, %f242, %f243;
	add.s32 	%r181, %r176, 2560;
	mul.wide.u32 	%rd110, %r181, 4;
	add.s64 	%rd111, %rd1, %rd110;
	ld.global.f32 	%f245, [%rd111];
	add.f32 	%f246, %f244, %f245;
	add.s32 	%r182, %r176, 3072;
	mul.wide.u32 	%rd112, %r182, 4;
	add.s64 	%rd113, %rd1, %rd112;
	ld.global.f32 	%f247, [%rd113];
	add.f32 	%f248, %f246, %f247;
	add.s32 	%r183, %r176, 3584;
	mul.wide.u32 	%rd114, %r183, 4;
	add.s64 	%rd115, %rd1, %rd114;
	ld.global.f32 	%f249, [%rd115];
	add.f32 	%f368, %f248, %f249;
	add.s32 	%r261, %r261, 4096;
$L__BB10_11:
	setp.eq.s32 	%p29, %r23, 0;
	@%p29 bra 	$L__BB10_17;
	and.b32  	%r26, %r10, 3;
	setp.lt.u32 	%p30, %r23, 4;
	@%p30 bra 	$L__BB10_14;
	add.s32 	%r184, %r270, %r261;
	mul.wide.u32 	%rd116, %r184, 4;
	add.s64 	%rd117, %rd1, %rd116;
	ld.global.f32 	%f251, [%rd117];
	add.f32 	%f252, %f368, %f251;
	add.s32 	%r185, %r184, 512;
	mul.wide.u32 	%rd118, %r185, 4;
	add.s64 	%rd119, %rd1, %rd118;
	ld.global.f32 	%f253, [%rd119];
	add.f32 	%f254, %f252, %f253;
	add.s32 	%r186, %r184, 1024;
	mul.wide.u32 	%rd120, %r186, 4;
	add.s64 	%rd121, %rd1, %rd120;
	ld.global.f32 	%f255, [%rd121];
	add.f32 	%f256, %f254, %f255;
	add.s32 	%r187, %r184, 1536;
	mul.wide.u32 	%rd122, %r187, 4;
	add.s64 	%rd123, %rd1, %rd122;
	ld.global.f32 	%f257, [%rd123];
	add.f32 	%f368, %f256, %f257;
	add.s32 	%r261, %r261, 2048;
$L__BB10_14:
	setp.eq.s32 	%p31, %r26, 0;
	@%p31 bra 	$L__BB10_17;
	add.s32 	%r265, %r261, %r270;
	neg.s32 	%r264, %r26;
$L__BB10_16:
	.pragma "nounroll";
	mul.wide.u32 	%rd124, %r265, 4;
	add.s64 	%rd125, %rd1, %rd124;
	ld.global.f32 	%f258, [%rd125];
	add.f32 	%f368, %f368, %f258;
	add.s32 	%r265, %r265, 512;
	add.s32 	%r264, %r264, 1;
	setp.ne.s32 	%p32, %r264, 0;
	@%p32 bra 	$L__BB10_16;
$L__BB10_17:
	setp.lt.u32 	%p33, %r6, 512;
	@%p33 bra 	$L__BB10_22;
	// begin inline asm
	mov.u32 %r226, %laneid;
	// end inline asm
	mov.b32 	%r228, %f368;
	mov.b32 	%r229, 1;
	mov.b32 	%r250, 31;
	mov.b32 	%r251, -1;
	// begin inline asm
	shfl.sync.down.b32 %r227, %r228, %r229, %r250, %r251;
	// end inline asm
	setp.gt.s32 	%p57, %r226, 30;
	mov.b32 	%f317, %r227;
	add.f32 	%f318, %f368, %f317;
	selp.f32 	%f319, %f368, %f318, %p57;
	mov.b32 	%r233, %f319;
	mov.b32 	%r234, 2;
	// begin inline asm
	shfl.sync.down.b32 %r232, %r233, %r234, %r250, %r251;
	// end inline asm
	setp.gt.s32 	%p58, %r226, 29;
	mov.b32 	%f320, %r232;
	add.f32 	%f321, %f319, %f320;
	selp.f32 	%f322, %f319, %f321, %p58;
	mov.b32 	%r238, %f322;
	mov.b32 	%r239, 4;
	// begin inline asm
	shfl.sync.down.b32 %r237, %r238, %r239, %r250, %r251;
	// end inline asm
	setp.gt.s32 	%p59, %r226, 27;
	mov.b32 	%f323, %r237;
	add.f32 	%f324, %f322, %f323;
	selp.f32 	%f325, %f322, %f324, %p59;
	mov.b32 	%r243, %f325;
	mov.b32 	%r244, 8;
	// begin inline asm
	shfl.sync.down.b32 %r242, %r243, %r244, %r250, %r251;
	// end inline asm
	setp.gt.s32 	%p60, %r226, 23;
	mov.b32 	%f326, %r242;
	add.f32 	%f327, %f325, %f326;
	selp.f32 	%f328, %f325, %f327, %p60;
	mov.b32 	%r248, %f328;
	mov.b32 	%r249, 16;
	// begin inline asm
	shfl.sync.down.b32 %r247, %r248, %r249, %r250, %r251;
	// end inline asm
	setp.gt.s32 	%p61, %r226, 15;
	mov.b32 	%f329, %r247;
	add.f32 	%f16, %f328, %f329;
	selp.f32 	%f379, %f328, %f16, %p61;
	setp.ne.s32 	%p62, %r226, 0;
	@%p62 bra 	$L__BB10_20;
	shr.u32 	%r252, %r7, 3;
	and.b32  	%r253, %r252, 124;
	mov.u32 	%r254, _ZZN3cub18CUB_300001_SM_10006detail6reduce18DeviceReduceKernelINS2_10policy_hubIfjN4cuda3std3__44plusIfEEE10Policy1000EN6thrust24THRUST_300001_SM_1000_NS10device_ptrIfEEjS9_fNS7_10__identityEEEvT0_PT3_T1_NS0_13GridEvenShareISK_EET2_T4_E12temp_storage;
	add.s32 	%r255, %r254, %r253;
	st.shared.f32 	[%r255+16], %f16;
$L__BB10_20:
	bar.sync 	0;
	setp.ne.s32 	%p63, %r7, 0;
	@%p63 bra 	$L__BB10_48;
	ld.shared.f32 	%f330, [_ZZN3cub18CUB_300001_SM_10006detail6reduce18DeviceReduceKernelINS2_10policy_hubIfjN4cuda3std3__44plusIfEEE10Policy1000EN6thrust24THRUST_300001_SM_1000_NS10device_ptrIfEEjS9_fNS7_10__identityEEEvT0_PT3_T1_NS0_13GridEvenShareISK_EET2_T4_E12temp_storage+20];
	add.f32 	%f331, %f379, %f330;
	ld.shared.f32 	%f332, [_ZZN3cub18CUB_300001_SM_10006detail6reduce18DeviceReduceKernelINS2_10policy_hubIfjN4cuda3std3__44plusIfEEE10Policy1000EN6thrust24THRUST_300001_SM_1000_NS10device_ptrIfEEjS9_fNS7_10__identityEEEvT0_PT3_T1_NS0_13GridEvenShareISK_EET2_T4_E12temp_storage+24];
	add.f32 	%f333, %f331, %f332;
	ld.shared.f32 	%f334, [_ZZN3cub18CUB_300001_SM_10006detail6reduce18DeviceReduceKernelINS2_10policy_hubIfjN4cuda3std3__44plusIfEEE10Policy1000EN6thrust24THRUST_300001_SM_1000_NS10device_ptrIfEEjS9_fNS7_10__identityEEEvT0_PT3_T1_NS0_13GridEvenShareISK_EET2_T4_E12temp_storage+28];
	add.f32 	%f335, %f333, %f334;
	ld.shared.f32 	%f336, [_ZZN3cub18CUB_300001_SM_10006detail6reduce18DeviceReduceKernelINS2_10policy_hubIfjN4cuda3std3__44plusIfEEE10Policy1000EN6thrust24THRUST_300001_SM_1000_NS10device_ptrIfEEjS9_fNS7_10__identityEEEvT0_PT3_T1_NS0_13GridEvenShareISK_EET2_T4_E12temp_storage+32];
	add.f32 	%f337, %f335, %f336;
	ld.shared.f32 	%f338, [_ZZN3cub18CUB_300001_SM_10006detail6reduce18DeviceReduceKernelINS2_10policy_hubIfjN4cuda3std3__44plusIfEEE10Policy1000EN6thrust24THRUST_300001_SM_1000_NS10device_ptrIfEEjS9_fNS7_10__identityEEEvT0_PT3_T1_NS0_13GridEvenShareISK_EET2_T4_E12temp_storage+36];
	add.f32 	%f339, %f337, %f338;
	ld.shared.f32 	%f340, [_ZZN3cub18CUB_300001_SM_10006detail6reduce18DeviceReduceKernelINS2_10policy_hubIfjN4cuda3std3__44plusIfEEE10Policy1000EN6thrust24THRUST_300001_SM_1000_NS10device_ptrIfEEjS9_fNS7_10__identityEEEvT0_PT3_T1_NS0_13GridEvenShareISK_EET2_T4_E12temp_storage+40];
	add.f32 	%f341, %f339, %f340;
	ld.shared.f32 	%f342, [_ZZN3cub18CUB_300001_SM_10006detail6reduce18DeviceReduceKernelINS2_10policy_hubIfjN4cuda3std3__44plusIfEEE10Policy1000EN6thrust24THRUST_300001_SM_1000_NS10device_ptrIfEEjS9_fNS7_10__identityEEEvT0_PT3_T1_NS0_13GridEvenShareISK_EET2_T4_E12temp_storage+44];
	add.f32 	%f343, %f341, %f342;
	ld.shared.f32 	%f344, [_ZZN3cub18CUB_300001_SM_10006detail6reduce18DeviceReduceKernelINS2_10policy_hubIfjN4cuda3std3__44plusIfEEE10Policy1000EN6thrust24THRUST_300001_SM_1000_NS10device_ptrIfEEjS9_fNS7_10__identityEEEvT0_PT3_T1_NS0_13GridEvenShareISK_EET2_T4_E12temp_storage+48];
	add.f32 	%f345, %f343, %f344;
	ld.shared.f32 	%f346, [_ZZN3cub18CUB_300001_SM_10006detail6reduce18DeviceReduceKernelINS2_10policy_hubIfjN4cuda3std3__44plusIfEEE10Policy1000EN6thrust24THRUST_300001_SM_1000_NS10device_ptrIfEEjS9_fNS7_10__identityEEEvT0_PT3_T1_NS0_13GridEvenShareISK_EET2_T4_E12temp_storage+52];
	add.f32 	%f347, %f345, %f346;
	ld.shared.f32 	%f348, [_ZZN3cub18CUB_300001_SM_10006detail6reduce18DeviceReduceKernelINS2_10policy_hubIfjN4cuda3std3__44plusIfEEE10Policy1000EN6thrust24THRUST_300001_SM_1000_NS10device_ptrIfEEjS9_fNS7_10__identityEEEvT0_PT3_T1_NS0_13GridEvenShareISK_EET2_T4_E12temp_storage+56];
	add.f32 	%f349, %f347, %f348;
	ld.shared.f32 	%f350, [_ZZN3cub18CUB_300001_SM_10006detail6reduce18DeviceReduceKernelINS2_10policy_hubIfjN4cuda3std3__44plusIfEEE10Policy1000EN6thrust24THRUST_300001_SM_1000_NS10device_ptrIfEEjS9_fNS7_10__identityEEEvT0_PT3_T1_NS0_13GridEvenShareISK_EET2_T4_E12temp_storage+60];
	add.f32 	%f351, %f349, %f350;
	ld.shared.f32 	%f352, [_ZZN3cub18CUB_300001_SM_10006detail6reduce18DeviceReduceKernelINS2_10policy_hubIfjN4cuda3std3__44plusIfEEE10Policy1000EN6thrust24THRUST_300001_SM_1000_NS10device_ptrIfEEjS9_fNS7_10__identityEEEvT0_PT3_T1_NS0_13GridEvenShareISK_EET2_T4_E12temp_storage+64];
	add.f32 	%f353, %f351, %f352;
	ld.shared.f32 	%f354, [_ZZN3cub18CUB_300001_SM_10006detail6reduce18DeviceReduceKernelINS2_10policy_hubIfjN4cuda3std3__44plusIfEEE10Policy1000EN6thrust24THRUST_300001_SM_1000_NS10device_ptrIfEEjS9_fNS7_10__identityEEEvT0_PT3_T1_NS0_13GridEvenShareISK_EET2_T4_E12temp_storage+68];
	add.f32 	%f355, %f353, %f354;
	ld.shared.f32 	%f356, [_ZZN3cub18CUB_300001_SM_10006detail6reduce18DeviceReduceKernelINS2_10policy_hubIfjN4cuda3std3__44plusIfEEE10Policy1000EN6thrust24THRUST_300001_SM_1000_NS10device_ptrIfEEjS9_fNS7_10__identityEEEvT0_PT3_T1_NS0_13GridEvenShareISK_EET2_T4_E12temp_storage+72];
	add.f32 	%f357, %f355, %f356;
	ld.shared.f32 	%f358, [_ZZN3cub18CUB_300001_SM_10006detail6reduce18DeviceReduceKernelINS2_10policy_hubIfjN4cuda3std3__44plusIfEEE10Policy1000EN6thrust24THRUST_300001_SM_1000_NS10device_ptrIfEEjS9_fNS7_10__identityEEEvT0_PT3_T1_NS0_13GridEvenShareISK_EET2_T4_E12temp_storage+76];
	add.f32 	%f379, %f357, %f358;
	bra.uni 	$L__BB10_48;
$L__BB10_22:
	// begin inline asm
	mov.u32 %r188, %laneid;
	// end inline asm
	and.b32  	%r214, %r7, 992;
	add.s32 	%r215, %r214, 32;
	setp.gt.u32 	%p34, %r215, %r6;
	not.b32 	%r216, %r214;
	add.s32 	%r217, %r6, %r216;
	selp.b32 	%r212, %r217, 31, %p34;
	mov.b32 	%r190, %f368;
	mov.b32 	%r191, 1;
	mov.b32 	%r213, -1;
	// begin inline asm
	shfl.sync.down.b32 %r189, %r190, %r191, %r212, %r213;
	// end inline asm
	setp.lt.s32 	%p35, %r188, %r212;
	mov.b32 	%f259, %r189;
	add.f32 	%f260, %f368, %f259;
	selp.f32 	%f261, %f260, %f368, %p35;
	mov.b32 	%r195, %f261;
	mov.b32 	%r196, 2;
	// begin inline asm
	shfl.sync.down.b32 %r194, %r195, %r196, %r212, %r213;
	// end inline asm
	add.s32 	%r218, %r188, 2;
	setp.gt.s32 	%p36, %r218, %r212;
	mov.b32 	%f262, %r194;
	add.f32 	%f263, %f261, %f262;
	selp.f32 	%f264, %f261, %f263, %p36;
	mov.b32 	%r200, %f264;
	mov.b32 	%r201, 4;
	// begin inline asm
	shfl.sync.down.b32 %r199, %r200, %r201, %r212, %r213;
	// end inline asm
	add.s32 	%r219, %r188, 4;
	setp.gt.s32 	%p37, %r219, %r212;
	mov.b32 	%f265, %r199;
	add.f32 	%f266, %f264, %f265;
	selp.f32 	%f267, %f264, %f266, %p37;
	mov.b32 	%r205, %f267;
	mov.b32 	%r206, 8;
	// begin inline asm
	shfl.sync.down.b32 %r204, %r205, %r206, %r212, %r213;
	// end inline asm
	add.s32 	%r220, %r188, 8;
	setp.gt.s32 	%p38, %r220, %r212;
	mov.b32 	%f268, %r204;
	add.f32 	%f269, %f267, %f268;
	selp.f32 	%f270, %f267, %f269, %p38;
	mov.b32 	%r210, %f270;
	mov.b32 	%r211, 16;
	// begin inline asm
	shfl.sync.down.b32 %r209, %r210, %r211, %r212, %r213;
	// end inline asm
	add.s32 	%r221, %r188, 16;
	setp.gt.s32 	%p39, %r221, %r212;
	mov.b32 	%f271, %r209;
	add.f32 	%f272, %f270, %f271;
	selp.f32 	%f379, %f270, %f272, %p39;
	setp.ne.s32 	%p40, %r188, 0;
	@%p40 bra 	$L__BB10_24;
	shr.u32 	%r222, %r7, 3;
	and.b32  	%r223, %r222, 124;
	mov.u32 	%r224, _ZZN3cub18CUB_300001_SM_10006detail6reduce18DeviceReduceKernelINS2_10policy_hubIfjN4cuda3std3__44plusIfEEE10Policy1000EN6thrust24THRUST_300001_SM_1000_NS10device_ptrIfEEjS9_fNS7_10__identityEEEvT0_PT3_T1_NS0_13GridEvenShareISK_EET2_T4_E12temp_storage;
	add.s32 	%r225, %r224, %r223;
	st.shared.f32 	[%r225+16], %f379;
$L__BB10_24:
	bar.sync 	0;
	setp.ne.s32 	%p41, %r7, 0;
	@%p41 bra 	$L__BB10_48;
	setp.gt.u32 	%p42, %r6, 32;
	ld.shared.f32 	%f273, [_ZZN3cub18CUB_300001_SM_10006detail6reduce18DeviceReduceKernelINS2_10policy_hubIfjN4cuda3std3__44plusIfEEE10Policy1000EN6thrust24THRUST_300001_SM_1000_NS10device_ptrIfEEjS9_fNS7_10__identityEEEvT0_PT3_T1_NS0_13GridEvenShareISK_EET2_T4_E12temp_storage+20];
	add.f32 	%f274, %f379, %f273;
	selp.f32 	%f275, %f274, %f379, %p42;
	setp.gt.u32 	%p43, %r6, 64;
	ld.shared.f32 	%f276, [_ZZN3cub18CUB_300001_SM_10006detail6reduce18DeviceReduceKernelINS2_10policy_hubIfjN4cuda3std3__44plusIfEEE10Policy1000EN6thrust24THRUST_300001_SM_1000_NS10device_ptrIfEEjS9_fNS7_10__identityEEEvT0_PT3_T1_NS0_13GridEvenShareISK_EET2_T4_E12temp_storage+24];
	add.f32 	%f277, %f276, %f275;
	selp.f32 	%f278, %f277, %f275, %p43;
	setp.gt.u32 	%p44, %r6, 96;
	ld.shared.f32 	%f279, [_ZZN3cub18CUB_300001_SM_10006detail6reduce18DeviceReduceKernelINS2_10policy_hubIfjN4cuda3std3__44plusIfEEE10Policy1000EN6thrust24THRUST_300001_SM_1000_NS10device_ptrIfEEjS9_fNS7_10__identityEEEvT0_PT3_T1_NS0_13GridEvenShareISK_EET2_T4_E12temp_storage+28];
	add.f32 	%f280, %f279, %f278;
	selp.f32 	%f281, %f280, %f278, %p44;
	setp.gt.u32 	%p45, %r6, 128;
	ld.shared.f32 	%f282, [_ZZN3cub18CUB_300001_SM_10006detail6reduce18DeviceReduceKernelINS2_10policy_hubIfjN4cuda3std3__44plusIfEEE10Policy1000EN6thrust24THRUST_300001_SM_1000_NS10device_ptrIfEEjS9_fNS7_10__identityEEEvT0_PT3_T1_NS0_13GridEvenShareISK_EET2_T4_E12temp_storage+32];
	add.f32 	%f283, %f282, %f281;
	selp.f32 	%f284, %f283, %f281, %p45;
	setp.gt.u32 	%p46, %r6, 160;
	ld.shared.f32 	%f285, [_ZZN3cub18CUB_300001_SM_10006detail6reduce18DeviceReduceKernelINS2_10policy_hubIfjN4cuda3std3__44plusIfEEE10Policy1000EN6thrust24THRUST_300001_SM_1000_NS10device_ptrIfEEjS9_fNS7_10__identityEEEvT0_PT3_T1_NS0_13GridEvenShareISK_EET2_T4_E12temp_storage+36];
	add.f32 	%f286, %f285, %f284;
	selp.f32 	%f287, %f286, %f284, %p46;
	setp.gt.u32 	%p47, %r6, 192;
	ld.shared.f32 	%f288, [_ZZN3cub18CUB_300001_SM_10006detail6reduce18DeviceReduceKernelINS2_10policy_hubIfjN4cuda3std3__44plusIfEEE10Policy1000EN6thrust24THRUST_300001_SM_1000_NS10device_ptrIfEEjS9_fNS7_10__identityEEEvT0_PT3_T1_NS0_13GridEvenShareISK_EET2_T4_E12temp_storage+40];
	add.f32 	%f289, %f288, %f287;
	selp.f32 	%f290, %f289, %f287, %p47;
	setp.gt.u32 	%p48, %r6, 224;
	ld.shared.f32 	%f291, [_ZZN3cub18CUB_300001_SM_10006detail6reduce18DeviceReduceKernelINS2_10policy_hubIfjN4cuda3std3__44plusIfEEE10Policy1000EN6thrust24THRUST_300001_SM_1000_NS10device_ptrIfEEjS9_fNS7_10__identityEEEvT0_PT3_T1_NS0_13GridEvenShareISK_EET2_T4_E12temp_storage+44];
	add.f32 	%f292, %f291, %f290;
	selp.f32 	%f293, %f292, %f290, %p48;
	setp.gt.u32 	%p49, %r6, 256;
	ld.shared.f32 	%f294, [_ZZN3cub18CUB_300001_SM_10006detail6reduce18DeviceReduceKernelINS2_10policy_hubIfjN4cuda3std3__44plusIfEEE10Policy1000EN6thrust24THRUST_300001_SM_1000_NS10device_ptrIfEEjS9_fNS7_10__identityEEEvT0_PT3_T1_NS0_13GridEvenShareISK_EET2_T4_E12temp_storage+48];
	add.f32 	%f295, %f294, %f293;
	selp.f32 	%f296, %f295, %f293, %p49;
	setp.gt.u32 	%p50, %r6, 288;
	ld.shared.f32 	%f297, [_ZZN3cub18CUB_300001_SM_10006detail6reduce18DeviceReduceKernelINS2_10policy_hubIfjN4cuda3std3__44plusIfEEE10Policy1000EN6thrust24THRUST_300001_SM_1000_NS10device_ptrIfEEjS9_fNS7_10__identityEEEvT0_PT3_T1_NS0_13GridEvenShareISK_EET2_T4_E12temp_storage+52];
	add.f32 	%f298, %f297, %f296;
	selp.f32 	%f299, %f298, %f296, %p50;
	setp.gt.u32 	%p51, %r6, 320;
	ld.shared.f32 	%f300, [_ZZN3cub18CUB_300001_SM_10006detail6reduce18DeviceReduceKernelINS2_10policy_hubIfjN4cuda3std3__44plusIfEEE10Policy1000EN6thrust24THRUST_300001_SM_1000_NS10device_ptrIfEEjS9_fNS7_10__identityEEEvT0_PT3_T1_NS0_13GridEvenShareISK_EET2_T4_E12temp_storage+56];
	add.f32 	%f301, %f300, %f299;
	selp.f32 	%f302, %f301, %f299, %p51;
	setp.gt.u32 	%p52, %r6, 352;
	ld.shared.f32 	%f303, [_ZZN3cub18CUB_300001_SM_10006detail6reduce18DeviceReduceKernelINS2_10policy_hubIfjN4cuda3std3__44plusIfEEE10Policy1000EN6thrust24THRUST_300001_SM_1000_NS10device_ptrIfEEjS9_fNS7_10__identityEEEvT0_PT3_T1_NS0_13GridEvenShareISK_EET2_T4_E12temp_storage+60];
	add.f32 	%f304, %f303, %f302;
	selp.f32 	%f305, %f304, %f302, %p52;
	setp.gt.u32 	%p53, %r6, 384;
	ld.shared.f32 	%f306, [_ZZN3cub18CUB_300001_SM_10006detail6reduce18DeviceReduceKernelINS2_10policy_hubIfjN4cuda3std3__44plusIfEEE10Policy1000EN6thrust24THRUST_300001_SM_1000_NS10device_ptrIfEEjS9_fNS7_10__identityEEEvT0_PT3_T1_NS0_13GridEvenShareISK_EET2_T4_E12temp_storage+64];
	add.f32 	%f307, %f306, %f305;
	selp.f32 	%f308, %f307, %f305, %p53;
	setp.gt.u32 	%p54, %r6, 416;
	ld.shared.f32 	%f309, [_ZZN3cub18CUB_300001_SM_10006detail6reduce18DeviceReduceKernelINS2_10policy_hubIfjN4cuda3std3__44plusIfEEE10Policy1000EN6thrust24THRUST_300001_SM_1000_NS10device_ptrIfEEjS9_fNS7_10__identityEEEvT0_PT3_T1_NS0_13GridEvenShareISK_EET2_T4_E12temp_storage+68];
	add.f32 	%f310, %f309, %f308;
	selp.f32 	%f311, %f310, %f308, %p54;
	setp.gt.u32 	%p55, %r6, 448;
	ld.shared.f32 	%f312, [_ZZN3cub18CUB_300001_SM_10006detail6reduce18DeviceReduceKernelINS2_10policy_hubIfjN4cuda3std3__44plusIfEEE10Policy1000EN6thrust24THRUST_300001_SM_1000_NS10device_ptrIfEEjS9_fNS7_10__identityEEEvT0_PT3_T1_NS0_13GridEvenShareISK_EET2_T4_E12temp_storage+72];
	add.f32 	%f313, %f312, %f311;
	selp.f32 	%f314, %f313, %f311, %p55;
	setp.gt.u32 	%p56, %r6, 480;
	ld.shared.f32 	%f315, [_ZZN3cub18CUB_300001_SM_10006detail6reduce18DeviceReduceKernelINS2_10policy_hubIfjN4cuda3std3__44plusIfEEE10Policy1000EN6thrust24THRUST_300001_SM_1000_NS10device_ptrIfEEjS9_fNS7_10__identityEEEvT0_PT3_T1_NS0_13GridEvenShareISK_EET2_T4_E12temp_storage+76];
	add.f32 	%f316, %f315, %f314;
	selp.f32 	%f379, %f316, %f314, %p56;
	bra.uni 	$L__BB10_48;
$L__BB10_26:
	mov.u32 	%r35, %tid.x;
	add.s32 	%r72, %r35, %r270;
	mul.wide.u32 	%rd4, %r72, 4;
	add.s64 	%rd5, %rd1, %rd4;
	ld.global.f32 	%f41, [%rd5];
	ld.global.f32 	%f42, [%rd5+2048];
	ld.global.f32 	%f43, [%rd5+4096];
	ld.global.f32 	%f44, [%rd5+6144];
	ld.global.f32 	%f45, [%rd5+8192];
	ld.global.f32 	%f46, [%rd5+10240];
	ld.global.f32 	%f47, [%rd5+12288];
	ld.global.f32 	%f48, [%rd5+14336];
	ld.global.f32 	%f49, [%rd5+16384];
	ld.global.f32 	%f50, [%rd5+18432];
	ld.global.f32 	%f51, [%rd5+20480];
	ld.global.f32 	%f52, [%rd5+22528];
	ld.global.f32 	%f53, [%rd5+24576];
	ld.global.f32 	%f54, [%rd5+26624];
	ld.global.f32 	%f55, [%rd5+28672];
	ld.global.f32 	%f56, [%rd5+30720];
	add.f32 	%f57, %f41, %f42;
	add.f32 	%f58, %f43, %f44;
	add.f32 	%f59, %f45, %f46;
	add.f32 	%f60, %f47, %f48;
	add.f32 	%f61, %f49, %f50;
	add.f32 	%f62, %f51, %f52;
	add.f32 	%f63, %f53, %f54;
	add.f32 	%f64, %f55, %f56;
	add.f32 	%f65, %f57, %f58;
	add.f32 	%f66, %f59, %f60;
	add.f32 	%f67, %f61, %f62;
	add.f32 	%f68, %f63, %f64;
	add.f32 	%f69, %f65, %f66;
	add.f32 	%f70, %f67, %f68;
	add.f32 	%f378, %f69, %f70;
	setp.lt.u32 	%p2, %r6, %r4;
	@%p2 bra 	$L__BB10_44;
	add.s32 	%r36, %r4, %r270;
	not.b32 	%r74, %r35;
	add.s32 	%r75, %r74, %r1;
	sub.s32 	%r76, %r75, %r4;
	sub.s32 	%r267, %r76, %r270;
	add.s32 	%r77, %r36, %r35;
	add.s32 	%r266, %r77, 4096;
	mov.b32 	%r269, 0;
	mov.u32 	%r268, %r36;
$L__BB10_28:
	add.s32 	%r270, %r270, %r4;
	add.s32 	%r79, %r1, -8192;
	setp.gt.u32 	%p3, %r270, %r79;
	@%p3 bra 	$L__BB10_30;
	add.s32 	%r80, %r35, %r270;
	mul.wide.u32 	%rd6, %r80, 4;
	add.s64 	%rd7, %rd1, %rd6;
	ld.global.f32 	%f71, [%rd7];
	ld.global.f32 	%f72, [%rd7+2048];
	ld.global.f32 	%f73, [%rd7+4096];
	ld.global.f32 	%f74, [%rd7+6144];
	ld.global.f32 	%f75, [%rd7+8192];
	ld.global.f32 	%f76, [%rd7+10240];
	ld.global.f32 	%f77, [%rd7+12288];
	ld.global.f32 	%f78, [%rd7+14336];
	ld.global.f32 	%f79, [%rd7+16384];
	ld.global.f32 	%f80, [%rd7+18432];
	ld.global.f32 	%f81, [%rd7+20480];
	ld.global.f32 	%f82, [%rd7+22528];
	ld.global.f32 	%f83, [%rd7+24576];
	ld.global.f32 	%f84, [%rd7+26624];
	ld.global.f32 	%f85, [%rd7+28672];
	ld.global.f32 	%f86, [%rd7+30720];
	add.f32 	%f87, %f378, %f71;
	add.f32 	%f88, %f72, %f73;
	add.f32 	%f89, %f74, %f75;
	add.f32 	%f90, %f76, %f77;
	add.f32 	%f91, %f78, %f79;
	add.f32 	%f92, %f80, %f81;
	add.f32 	%f93, %f82, %f83;
	add.f32 	%f94, %f84, %f85;
	add.f32 	%f95, %f87, %f88;
	add.f32 	%f96, %f89, %f90;
	add.f32 	%f97, %f91, %f92;
	add.f32 	%f98, %f93, %f94;
	add.f32 	%f99, %f95, %f96;
	add.f32 	%f100, %f97, %f98;
	add.f32 	%f101, %f99, %f100;
	add.f32 	%f378, %f101, %f86;
	sub.s32 	%r81, %r1, %r270;
	setp.lt.u32 	%p4, %r81, %r4;
	add.s32 	%r269, %r269, 1;
	add.s32 	%r268, %r268, %r4;
	sub.s32 	%r267, %r267, %r4;
	add.s32 	%r266, %r266, %r4;
	@%p4 bra 	$L__BB10_44;
	bra.uni 	$L__BB10_28;
$L__BB10_30:
	setp.le.u32 	%p5, %r1, %r270;
	sub.s32 	%r83, %r1, %r270;
	setp.ge.s32 	%p6, %r35, %r83;
	or.pred  	%p7, %p5, %p6;
	@%p7 bra 	$L__BB10_44;
	not.b32 	%r85, %r35;
	add.s32 	%r86, %r1, %r85;
	sub.s32 	%r87, %r86, %r36;
	mul.lo.s32 	%r88, %r2, %r269;
	shl.b32 	%r89, %r88, 13;
	sub.s32 	%r90, %r87, %r89;
	shr.u32 	%r91, %r90, 9;
	add.s32 	%r49, %r91, 1;
	and.b32  	%r50, %r49, 15;
	setp.lt.u32 	%p8, %r90, 7680;
	mov.u32 	%r275, %r35;
	@%p8 bra 	$L__BB10_35;
	or.b32  	%r273, %r35, 4096;
	shr.u32 	%r92, %r267, 9;
	add.s32 	%r93, %r92, 1;
	and.b32  	%r94, %r93, 16777200;
	neg.s32 	%r271, %r94;
$L__BB10_33:
	.pragma "nounroll";
	add.s32 	%r95, %r266, -4096;
	mul.wide.u32 	%rd8, %r95, 4;
	add.s64 	%rd9, %rd1, %rd8;
	ld.global.f32 	%f103, [%rd9];
	add.f32 	%f104, %f378, %f103;
	add.s32 	%r96, %r266, -3584;
	mul.wide.u32 	%rd10, %r96, 4;
	add.s64 	%rd11, %rd1, %rd10;
	ld.global.f32 	%f105, [%rd11];
	add.f32 	%f106, %f104, %f105;
	add.s32 	%r97, %r266, -3072;
	mul.wide.u32 	%rd12, %r97, 4;
	add.s64 	%rd13, %rd1, %rd12;
	ld.global.f32 	%f107, [%rd13];
	add.f32 	%f108, %f106, %f107;
	add.s32 	%r98, %r266, -2560;
	mul.wide.u32 	%rd14, %r98, 4;
	add.s64 	%rd15, %rd1, %rd14;
	ld.global.f32 	%f109, [%rd15];
	add.f32 	%f110, %f108, %f109;
	add.s32 	%r99, %r266, -2048;
	mul.wide.u32 	%rd16, %r99, 4;
	add.s64 	%rd17, %rd1, %rd16;
	ld.global.f32 	%f111, [%rd17];
	add.f32 	%f112, %f110, %f111;
	add.s32 	%r100, %r266, -1536;
	mul.wide.u32 	%rd18, %r100, 4;
	add.s64 	%rd19, %rd1, %rd18;
	ld.global.f32 	%f113, [%rd19];
	add.f32 	%f114, %f112, %f113;
	add.s32 	%r101, %r266, -1024;
	mul.wide.u32 	%rd20, %r101, 4;
	add.s64 	%rd21, %rd1, %rd20;
	ld.global.f32 	%f115, [%rd21];
	add.f32 	%f116, %f114, %f115;
	add.s32 	%r102, %r266, 3584;
	add.s32 	%r103, %r266, -512;
	mul.wide.u32 	%rd22, %r103, 4;
	add.s64 	%rd23, %rd1, %rd22;
	ld.global.f32 	%f117, [%rd23];
	add.f32 	%f118, %f116, %f117;
	mul.wide.u32 	%rd24, %r266, 4;
	add.s64 	%rd25, %rd1, %rd24;
	ld.global.f32 	%f119, [%rd25];
	add.f32 	%f120, %f118, %f119;
	add.s32 	%r104, %r266, 512;
	mul.wide.u32 	%rd26, %r104, 4;
	add.s64 	%rd27, %rd1, %rd26;
	ld.global.f32 	%f121, [%rd27];
	add.f32 	%f122, %f120, %f121;
	add.s32 	%r105, %r266, 1024;
	mul.wide.u32 	%rd28, %r105, 4;
	add.s64 	%rd29, %rd1, %rd28;
	ld.global.f32 	%f123, [%rd29];
	add.f32 	%f124, %f122, %f123;
	add.s32 	%r106, %r266, 1536;
	mul.wide.u32 	%rd30, %r106, 4;
	add.s64 	%rd31, %rd1, %rd30;
	ld.global.f32 	%f125, [%rd31];
	add.f32 	%f126, %f124, %f125;
	add.s32 	%r107, %r266, 2048;
	mul.wide.u32 	%rd32, %r107, 4;
	add.s64 	%rd33, %rd1, %rd32;
	ld.global.f32 	%f127, [%rd33];
	add.f32 	%f128, %f126, %f127;
	add.s32 	%r108, %r266, 2560;
	mul.wide.u32 	%rd34, %r108, 4;
	add.s64 	%rd35, %rd1, %rd34;
	ld.global.f32 	%f129, [%rd35];
	add.f32 	%f130, %f128, %f129;
	add.s32 	%r109, %r266, 3072;
	mul.wide.u32 	%rd36, %r109, 4;
	add.s64 	%rd37, %rd1, %rd36;
	ld.global.f32 	%f131, [%rd37];
	add.f32 	%f132, %f130, %f131;
	mul.wide.u32 	%rd38, %r102, 4;
	add.s64 	%rd39, %rd1, %rd38;
	ld.global.f32 	%f133, [%rd39];
	add.f32 	%f378, %f132, %f133;
	add.s32 	%r273, %r273, 8192;
	add.s32 	%r266, %r266, 8192;
	add.s32 	%r271, %r271, 16;
	setp.ne.s32 	%p9, %r271, 0;
	@%p9 bra 	$L__BB10_33;
	add.s32 	%r275, %r273, -4096;
$L__BB10_35:
	setp.eq.s32 	%p10, %r50, 0;
	@%p10 bra 	$L__BB10_44;
	and.b32  	%r61, %r49, 7;
	setp.lt.u32 	%p11, %r50, 8;
	@%p11 bra 	$L__BB10_38;
	add.s32 	%r110, %r275, %r270;
	mul.wide.u32 	%rd40, %r110, 4;
	add.s64 	%rd41, %rd1, %rd40;
	ld.global.f32 	%f135, [%rd41];
	add.f32 	%f136, %f378, %f135;
	add.s32 	%r111, %r110, 512;
	mul.wide.u32 	%rd42, %r111, 4;
	add.s64 	%rd43, %rd1, %rd42;
	ld.global.f32 	%f137, [%rd43];
	add.f32 	%f138, %f136, %f137;
	add.s32 	%r112, %r110, 1024;
	mul.wide.u32 	%rd44, %r112, 4;
	add.s64 	%rd45, %rd1, %rd44;
	ld.global.f32 	%f139, [%rd45];
	add.f32 	%f140, %f138, %f139;
	add.s32 	%r113, %r110, 1536;
	mul.wide.u32 	%rd46, %r113, 4;
	add.s64 	%rd47, %rd1, %rd46;
	ld.global.f32 	%f141, [%rd47];
	add.f32 	%f142, %f140, %f141;
	add.s32 	%r114, %r110, 2048;
	mul.wide.u32 	%rd48, %r114, 4;
	add.s64 	%rd49, %rd1, %rd48;
	ld.global.f32 	%f143, [%rd49];
	add.f32 	%f144, %f142, %f143;
	add.s32 	%r115, %r110, 2560;
	mul.wide.u32 	%rd50, %r115, 4;
	add.s64 	%rd51, %rd1, %rd50;
	ld.global.f32 	%f145, [%rd51];
	add.f32 	%f146, %f144, %f145;
	add.s32 	%r116, %r110, 3072;
	mul.wide.u32 	%rd52, %r116, 4;
	add.s64 	%rd53, %rd1, %rd52;
	ld.global.f32 	%f147, [%rd53];
	add.f32 	%f148, %f146, %f147;
	add.s32 	%r117, %r110, 3584;
	mul.wide.u32 	%rd54, %r117, 4;
	add.s64 	%rd55, %rd1, %rd54;
	ld.global.f32 	%f149, [%rd55];
	add.f32 	%f378, %f148, %f149;
	add.s32 	%r275, %r275, 4096;
$L__BB10_38:
	setp.eq.s32 	%p12, %r61, 0;
	@%p12 bra 	$L__BB10_44;
	setp.lt.u32 	%p13, %r61, 4;
	@%p13 bra 	$L__BB10_41;
	add.s32 	%r118, %r275, %r270;
	mul.wide.u32 	%rd56, %r118, 4;
	add.s64 	%rd57, %rd1, %rd56;
	ld.global.f32 	%f151, [%rd57];
	add.f32 	%f152, %f378, %f151;
	add.s32 	%r119, %r118, 512;
	mul.wide.u32 	%rd58, %r119, 4;
	add.s64 	%rd59, %rd1, %rd58;
	ld.global.f32 	%f153, [%rd59];
	add.f32 	%f154, %f152, %f153;
	add.s32 	%r120, %r118, 1024;
	mul.wide.u32 	%rd60, %r120, 4;
	add.s64 	%rd61, %rd1, %rd60;
	ld.global.f32 	%f155, [%rd61];
	add.f32 	%f156, %f154, %f155;
	add.s32 	%r121, %r118, 1536;
	mul.wide.u32 	%rd62, %r121, 4;
	add.s64 	%rd63, %rd1, %rd62;
	ld.global.f32 	%f157, [%rd63];
	add.f32 	%f378, %f156, %f157;
	add.s32 	%r275, %r275, 2048;
$L__BB10_41:
	and.b32  	%r122, %r49, 3;
	setp.eq.s32 	%p14, %r122, 0;
	@%p14 bra 	$L__BB10_44;
	add.s32 	%r278, %r275, %r268;
	cvt.u16.u32 	%rs1, %r267;
	shr.u16 	%rs2, %rs1, 9;
	add.s16 	%rs3, %rs2, 1;
	cvt.u32.u16 	%r123, %rs3;
	and.b32  	%r124, %r123, 3;
	neg.s32 	%r277, %r124;
$L__BB10_43:
	.pragma "nounroll";
	mul.wide.u32 	%rd64, %r278, 4;
	add.s64 	%rd65, %rd1, %rd64;
	ld.global.f32 	%f158, [%rd65];
	add.f32 	%f378, %f378, %f158;
	add.s32 	%r278, %r278, 512;
	add.s32 	%r277, %r277, 1;
	setp.ne.s32 	%p15, %r277, 0;
	@%p15 bra 	$L__BB10_43;
$L__BB10_44:
	// begin inline asm
	mov.u32 %r125, %laneid;
	// end inline asm
	mov.b32 	%r127, %f378;
	mov.b32 	%r128, 1;
	mov.b32 	%r149, 31;
	mov.b32 	%r150, -1;
	// begin inline asm
	shfl.sync.down.b32 %r126, %r127, %r128, %r149, %r150;
	// end inline asm
	setp.gt.s32 	%p16, %r125, 30;
	mov.b32 	%f159, %r126;
	add.f32 	%f160, %f378, %f159;
	selp.f32 	%f161, %f378, %f160, %p16;
	mov.b32 	%r132, %f161;
	mov.b32 	%r133, 2;
	// begin inline asm
	shfl.sync.down.b32 %r131, %r132, %r133, %r149, %r150;
	// end inline asm
	setp.gt.s32 	%p17, %r125, 29;
	mov.b32 	%f162, %r131;
	add.f32 	%f163, %f161, %f162;
	selp.f32 	%f164, %f161, %f163, %p17;
	mov.b32 	%r137, %f164;
	mov.b32 	%r138, 4;
	// begin inline asm
	shfl.sync.down.b32 %r136, %r137, %r138, %r149, %r150;
	// end inline asm
	setp.gt.s32 	%p18, %r125, 27;
	mov.b32 	%f165, %r136;
	add.f32 	%f166, %f164, %f165;
	selp.f32 	%f167, %f164, %f166, %p18;
	mov.b32 	%r142, %f167;
	mov.b32 	%r143, 8;
	// begin inline asm
	shfl.sync.down.b32 %r141, %r142, %r143, %r149, %r150;
	// end inline asm
	setp.gt.s32 	%p19, %r125, 23;
	mov.b32 	%f168, %r141;
	add.f32 	%f169, %f167, %f168;
	selp.f32 	%f170, %f167, %f169, %p19;
	mov.b32 	%r147, %f170;
	mov.b32 	%r148, 16;
	// begin inline asm
	shfl.sync.down.b32 %r146, %r147, %r148, %r149, %r150;
	// end inline asm
	setp.gt.s32 	%p20, %r125, 15;
	mov.b32 	%f171, %r146;
	add.f32 	%f37, %f170, %f171;
	selp.f32 	%f379, %f170, %f37, %p20;
	setp.ne.s32 	%p21, %r125, 0;
	@%p21 bra 	$L__BB10_46;
	shr.u32 	%r151, %r35, 3;
	and.b32  	%r152, %r151, 124;
	mov.u32 	%r153, _ZZN3cub18CUB_300001_SM_10006detail6reduce18DeviceReduceKernelINS2_10policy_hubIfjN4cuda3std3__44plusIfEEE10Policy1000EN6thrust24THRUST_300001_SM_1000_NS10device_ptrIfEEjS9_fNS7_10__identityEEEvT0_PT3_T1_NS0_13GridEvenShareISK_EET2_T4_E12temp_storage;
	add.s32 	%r154, %r153, %r152;
	st.shared.f32 	[%r154+16], %f37;
$L__BB10_46:
	bar.sync 	0;
	setp.ne.s32 	%p22, %r35, 0;
	@%p22 bra 	$L__BB10_48;
	ld.shared.f32 	%f172, [_ZZN3cub18CUB_300001_SM_10006detail6reduce18DeviceReduceKernelINS2_10policy_hubIfjN4cuda3std3__44plusIfEEE10Policy1000EN6thrust24THRUST_300001_SM_1000_NS10device_ptrIfEEjS9_fNS7_10__identityEEEvT0_PT3_T1_NS0_13GridEvenShareISK_EET2_T4_E12temp_storage+20];
	add.f32 	%f173, %f379, %f172;
	ld.shared.f32 	%f174, [_ZZN3cub18CUB_300001_SM_10006detail6reduce18DeviceReduceKernelINS2_10policy_hubIfjN4cuda3std3__44plusIfEEE10Policy1000EN6thrust24THRUST_300001_SM_1000_NS10device_ptrIfEEjS9_fNS7_10__identityEEEvT0_PT3_T1_NS0_13GridEvenShareISK_EET2_T4_E12temp_storage+24];
	add.f32 	%f175, %f173, %f174;
	ld.shared.f32 	%f176, [_ZZN3cub18CUB_300001_SM_10006detail6reduce18DeviceReduceKernelINS2_10policy_hubIfjN4cuda3std3__44plusIfEEE10Policy1000EN6thrust24THRUST_300001_SM_1000_NS10device_ptrIfEEjS9_fNS7_10__identityEEEvT0_PT3_T1_NS0_13GridEvenShareISK_EET2_T4_E12temp_storage+28];
	add.f32 	%f177, %f175, %f176;
	ld.shared.f32 	%f178, [_ZZN3cub18CUB_300001_SM_10006detail6reduce18DeviceReduceKernelINS2_10policy_hubIfjN4cuda3std3__44plusIfEEE10Policy1000EN6thrust24THRUST_300001_SM_1000_NS10device_ptrIfEEjS9_fNS7_10__identityEEEvT0_PT3_T1_NS0_13GridEvenShareISK_EET2_T4_E12temp_storage+32];
	add.f32 	%f179, %f177, %f178;
	ld.shared.f32 	%f180, [_ZZN3cub18CUB_300001_SM_10006detail6reduce18DeviceReduceKernelINS2_10policy_hubIfjN4cuda3std3__44plusIfEEE10Policy1000EN6thrust24THRUST_300001_SM_1000_NS10device_ptrIfEEjS9_fNS7_10__identityEEEvT0_PT3_T1_NS0_13GridEvenShareISK_EET2_T4_E12temp_storage+36];
	add.f32 	%f181, %f179, %f180;
	ld.shared.f32 	%f182, [_ZZN3cub18CUB_300001_SM_10006detail6reduce18DeviceReduceKernelINS2_10policy_hubIfjN4cuda3std3__44plusIfEEE10Policy1000EN6thrust24THRUST_300001_SM_1000_NS10device_ptrIfEEjS9_fNS7_10__identityEEEvT0_PT3_T1_NS0_13GridEvenShareISK_EET2_T4_E12temp_storage+40];
	add.f32 	%f183, %f181, %f182;
	ld.shared.f32 	%f184, [_ZZN3cub18CUB_300001_SM_10006detail6reduce18DeviceReduceKernelINS2_10policy_hubIfjN4cuda3std3__44plusIfEEE10Policy1000EN6thrust24THRUST_300001_SM_1000_NS10device_ptrIfEEjS9_fNS7_10__identityEEEvT0_PT3_T1_NS0_13GridEvenShareISK_EET2_T4_E12temp_storage+44];
	add.f32 	%f185, %f183, %f184;
	ld.shared.f32 	%f186, [_ZZN3cub18CUB_300001_SM_10006detail6reduce18DeviceReduceKernelINS2_10policy_hubIfjN4cuda3std3__44plusIfEEE10Policy1000EN6thrust24THRUST_300001_SM_1000_NS10device_ptrIfEEjS9_fNS7_10__identityEEEvT0_PT3_T1_NS0_13GridEvenShareISK_EET2_T4_E12temp_storage+48];
	add.f32 	%f187, %f185, %f186;
	ld.shared.f32 	%f188, [_ZZN3cub18CUB_300001_SM_10006detail6reduce18DeviceReduceKernelINS2_10policy_hubIfjN4cuda3std3__44plusIfEEE10Policy1000EN6thrust24THRUST_300001_SM_1000_NS10device_ptrIfEEjS9_fNS7_10__identityEEEvT0_PT3_T1_NS0_13GridEvenShareISK_EET2_T4_E12temp_storage+52];
	add.f32 	%f189, %f187, %f188;
	ld.shared.f32 	%f190, [_ZZN3cub18CUB_300001_SM_10006detail6reduce18DeviceReduceKernelINS2_10policy_hubIfjN4cuda3std3__44plusIfEEE10Policy1000EN6thrust24THRUST_300001_SM_1000_NS10device_ptrIfEEjS9_fNS7_10__identityEEEvT0_PT3_T1_NS0_13GridEvenShareISK_EET2_T4_E12temp_storage+56];
	add.f32 	%f191, %f189, %f190;
	ld.shared.f32 	%f192, [_ZZN3cub18CUB_300001_SM_10006detail6reduce18DeviceReduceKernelINS2_10policy_hubIfjN4cuda3std3__44plusIfEEE10Policy1000EN6thrust24THRUST_300001_SM_1000_NS10device_ptrIfEEjS9_fNS7_10__identityEEEvT0_PT3_T1_NS0_13GridEvenShareISK_EET2_T4_E12temp_storage+60];
	add.f32 	%f193, %f191, %f192;
	ld.shared.f32 	%f194, [_ZZN3cub18CUB_300001_SM_10006detail6reduce18DeviceReduceKernelINS2_10policy_hubIfjN4cuda3std3__44plusIfEEE10Policy1000EN6thrust24THRUST_300001_SM_1000_NS10device_ptrIfEEjS9_fNS7_10__identityEEEvT0_PT3_T1_NS0_13GridEvenShareISK_EET2_T4_E12temp_storage+64];
	add.f32 	%f195, %f193, %f194;
	ld.shared.f32 	%f196, [_ZZN3cub18CUB_300001_SM_10006detail6reduce18DeviceReduceKernelINS2_10policy_hubIfjN4cuda3std3__44plusIfEEE10Policy1000EN6thrust24THRUST_300001_SM_1000_NS10device_ptrIfEEjS9_fNS7_10__identityEEEvT0_PT3_T1_NS0_13GridEvenShareISK_EET2_T4_E12temp_storage+68];
	add.f32 	%f197, %f195, %f196;
	ld.shared.f32 	%f198, [_ZZN3cub18CUB_300001_SM_10006detail6reduce18DeviceReduceKernelINS2_10policy_hubIfjN4cuda3std3__44plusIfEEE10Policy1000EN6thrust24THRUST_300001_SM_1000_NS10device_ptrIfEEjS9_fNS7_10__identityEEEvT0_PT3_T1_NS0_13GridEvenShareISK_EET2_T4_E12temp_storage+72];
	add.f32 	%f199, %f197, %f198;
	ld.shared.f32 	%f200, [_ZZN3cub18CUB_300001_SM_10006detail6reduce18DeviceReduceKernelINS2_10policy_hubIfjN4cuda3std3__44plusIfEEE10Policy1000EN6thrust24THRUST_300001_SM_1000_NS10device_ptrIfEEjS9_fNS7_10__identityEEEvT0_PT3_T1_NS0_13GridEvenShareISK_EET2_T4_E12temp_storage+76];
	add.f32 	%f379, %f199, %f200;
$L__BB10_48:
	mov.u32 	%r256, %tid.x;
	setp.ne.s32 	%p64, %r256, 0;
	@%p64 bra 	$L__BB10_50;
	ld.param.u64 	%rd129, [_ZN3cub18CUB_300001_SM_10006detail6reduce18DeviceReduceKernelINS2_10policy_hubIfjN4cuda3std3__44plusIfEEE10Policy1000EN6thrust24THRUST_300001_SM_1000_NS10device_ptrIfEEjS9_fNS7_10__identityEEEvT0_PT3_T1_NS0_13GridEvenShareISK_EET2_T4__param_1];
	cvta.to.global.u64 	%rd126, %rd129;
	mul.wide.u32 	%rd127, %r3, 4;
	add.s64 	%rd128, %rd126, %rd127;
	st.global.f32 	[%rd128], %f379;
$L__BB10_50:
	ret;

}
	// .globl	_ZN3cub18CUB_300001_SM_10006detail6reduce28DeviceReduceSingleTileKernelINS2_10policy_hubIfjN4cuda3std3__44plusIfEEE10Policy1000EPfSC_iS9_ffNS7_10__identityEEEvT0_T1_T2_T3_T4_T6_
.visible .entry _ZN3cub18CUB_300001_SM_10006detail6reduce28DeviceReduceSingleTileKernelINS2_10policy_hubIfjN4cuda3std3__44plusIfEEE10Policy1000EPfSC_iS9_ffNS7_10__identityEEEvT0_T1_T2_T3_T4_T6_(
	.param .u64 .ptr .align 1 _ZN3cub18CUB_300001_SM_10006detail6reduce28DeviceReduceSingleTileKernelINS2_10policy_hubIfjN4cuda3std3__44plusIfEEE10Policy1000EPfSC_iS9_ffNS7_10__identityEEEvT0_T1_T2_T3_T4_T6__param_0,
	.param .u64 .ptr .align 1 _ZN3cub18CUB_300001_SM_10006detail6reduce28DeviceReduceSingleTileKernelINS2_10policy_hubIfjN4cuda3std3__44plusIfEEE10Policy1000EPfSC_iS9_ffNS7_10__identityEEEvT0_T1_T2_T3_T4_T6__param_1,
	.param .u32 _ZN3cub18CUB_300001_SM_10006detail6reduce28DeviceReduceSingleTileKernelINS2_10policy_hubIfjN4cuda3std3__44plusIfEEE10Policy1000EPfSC_iS9_ffNS7_10__identityEEEvT0_T1_T2_T3_T4_T6__param_2,
	.param .align 1 .b8 _ZN3cub18CUB_300001_SM_10006detail6reduce28DeviceReduceSingleTileKernelINS2_10policy_hubIfjN4cuda3std3__44plusIfEEE10Policy1000EPfSC_iS9_ffNS7_10__identityEEEvT0_T1_T2_T3_T4_T6__param_3[1],
	.param .f32 _ZN3cub18CUB_300001_SM_10006detail6reduce28DeviceReduceSingleTileKernelINS2_10policy_hubIfjN4cuda3std3__44plusIfEEE10Policy1000EPfSC_iS9_ffNS7_10__identityEEEvT0_T1_T2_T3_T4_T6__param_4,
	.param .align 1 .b8 _ZN3cub18CUB_300001_SM_10006detail6reduce28DeviceReduceSingleTileKernelINS2_10policy_hubIfjN4cuda3std3__44plusIfEEE10Policy1000EPfSC_iS9_ffNS7_10__identityEEEvT0_T1_T2_T3_T4_T6__param_5[1]
)
.maxntid 512
.minnctapersm 1
{
	.reg .pred 	%p<113>;
	.reg .b32 	%r<407>;
	.reg .b32 	%f<531>;
	.reg .b64 	%rd<133>;
	// demoted variable
	.shared .align 4 .b8 _ZZN3cub18CUB_300001_SM_10006detail6reduce28DeviceReduceSingleTileKernelINS2_10policy_hubIfjN4cuda3std3__44plusIfEEE10Policy1000EPfSC_iS9_ffNS7_10__identityEEEvT0_T1_T2_T3_T4_T6_E12temp_storage[84];
	ld.param.u64 	%rd16, [_ZN3cub18CUB_300001_SM_10006detail6reduce28DeviceReduceSingleTileKernelINS2_10policy_hubIfjN4cuda3std3__44plusIfEEE10Policy1000EPfSC_iS9_ffNS7_10__identityEEEvT0_T1_T2_T3_T4_T6__param_0];
	ld.param.u64 	%rd17, [_ZN3cub18CUB_300001_SM_10006detail6reduce28DeviceReduceSingleTileKernelINS2_10policy_hubIfjN4cuda3std3__44plusIfEEE10Policy1000EPfSC_iS9_ffNS7_10__identityEEEvT0_T1_T2_T3_T4_T6__param_1];
	ld.param.u32 	%r67, [_ZN3cub18CUB_300001_SM_10006detail6reduce28DeviceReduceSingleTileKernelINS2_10policy_hubIfjN4cuda3std3__44plusIfEEE10Policy1000EPfSC_iS9_ffNS7_10__identityEEEvT0_T1_T2_T3_T4_T6__param_2];
	ld.param.f32 	%f58, [_ZN3cub18CUB_300001_SM_10006detail6reduce28DeviceReduceSingleTileKernelINS2_10policy_hubIfjN4cuda3std3__44plusIfEEE10Policy1000EPfSC_iS9_ffNS7_10__identityEEEvT0_T1_T2_T3_T4_T6__param_4];
	cvta.to.global.u64 	%rd1, %rd17;
	setp.ne.s32 	%p1, %r67, 0;
	@%p1 bra 	$L__BB11_3;
	mov.u32 	%r380, %tid.x;
	setp.ne.s32 	%p112, %r380, 0;
	@%p112 bra 	$L__BB11_74;
	st.global.f32 	[%rd1], %f58;
	bra.uni 	$L__BB11_74;
$L__BB11_3:
	and.b64  	%rd18, %rd16, 7;
	setp.ne.s64 	%p2, %rd18, 0;
	@%p2 bra 	$L__BB11_38;
	setp.gt.s32 	%p57, %r67, 8191;
	@%p57 bra 	$L__BB11_22;
	mov.u32 	%r1, %tid.x;
	setp.ge.s32 	%p74, %r1, %r67;
	mov.f32 	%f509, 0f00000000;
	mov.u32 	%r384, %r1;
	@%p74 bra 	$L__BB11_7;
	mul.wide.u32 	%rd121, %r1, 4;
	add.s64 	%rd120, %rd16, %rd121;
	// begin inline asm
	ld.global.nc.u32 %r300, [%rd120];
	// end inline asm
	mov.b32 	%f509, %r300;
	add.s32 	%r384, %r1, 512;
$L__BB11_7:
	setp.ge.s32 	%p75, %r384, %r67;
	@%p75 bra 	$L__BB11_13;
	not.b32 	%r301, %r384;
	add.s32 	%r4, %r67, %r301;
	and.b32  	%r302, %r4, 1536;
	setp.eq.s32 	%p76, %r302, 1536;
	@%p76 bra 	$L__BB11_11;
	mul.wide.u32 	%rd122, %r384, 4;
	add.s64 	%rd129, %rd16, %rd122;
	shr.u32 	%r303, %r4, 9;
	add.s32 	%r304, %r303, 1;
	and.b32  	%r305, %r304, 3;
	neg.s32 	%r382, %r305;
$L__BB11_10:
	.pragma "nounroll";
	// begin inline asm
	ld.global.nc.u32 %r306, [%rd129];
	// end inline asm
	mov.b32 	%f395, %r306;
	add.f32 	%f509, %f509, %f395;
	add.s32 	%r384, %r384, 512;
	add.s64 	%rd129, %rd129, 2048;
	add.s32 	%r382, %r382, 1;
	setp.ne.s32 	%p77, %r382, 0;
	@%p77 bra 	$L__BB11_10;
$L__BB11_11:
	setp.lt.u32 	%p78, %r4, 1536;
	@%p78 bra 	$L__BB11_13;
$L__BB11_12:
	mul.wide.s32 	%rd128, %r384, 4;
	add.s64 	%rd124, %rd16, %rd128;
	// begin inline asm
	ld.global.nc.u32 %r307, [%rd124];
	// end inline asm
	mov.b32 	%f396, %r307;
	add.f32 	%f397, %f509, %f396;
	add.s64 	%rd125, %rd124, 2048;
	// begin inline asm
	ld.global.nc.u32 %r308, [%rd125];
	// end inline asm
	mov.b32 	%f398, %r308;
	add.f32 	%f399, %f397, %f398;
	add.s64 	%rd126, %rd124, 4096;
	// begin inline asm
	ld.global.nc.u32 %r309, [%rd126];
	// end inline asm
	mov.b32 	%f400, %r309;
	add.f32 	%f401, %f399, %f400;
	add.s64 	%rd127, %rd124, 6144;
	// begin inline asm
	ld.global.nc.u32 %r310, [%rd127];
	// end inline asm
	mov.b32 	%f402, %r310;
	add.f32 	%f509, %f401, %f402;
	add.s32 	%r384, %r384, 2048;
	setp.lt.s32 	%p79, %r384, %r67;
	@%p79 bra 	$L__BB11_12;
$L__BB11_13:
	setp.lt.s32 	%p80, %r67, 512;
	@%p80 bra 	$L__BB11_18;
	// begin inline asm
	mov.u32 %r349, %laneid;
	// end inline asm
	mov.b32 	%r351, %f509;
	mov.b32 	%r352, 1;
	mov.b32 	%r373, 31;
	mov.b32 	%r374, -1;
	// begin inline asm
	shfl.sync.down.b32 %r350, %r351, %r352, %r373, %r374;
	// end inline asm
	setp.gt.s32 	%p104, %r349, 30;
	mov.b32 	%f461, %r350;
	add.f32 	%f462, %f509, %f461;
	selp.f32 	%f463, %f509, %f462, %p104;
	mov.b32 	%r356, %f463;
	mov.b32 	%r357, 2;
	// begin inline asm
	shfl.sync.down.b32 %r355, %r356, %r357, %r373, %r374;
	// end inline asm
	setp.gt.s32 	%p105, %r349, 29;
	mov.b32 	%f464, %r355;
	add.f32 	%f465, %f463, %f464;
	selp.f32 	%f466, %f463, %f465, %p105;
	mov.b32 	%r361, %f466;
	mov.b32 	%r362, 4;
	// begin inline asm
	shfl.sync.down.b32 %r360, %r361, %r362, %r373, %r374;
	// end inline asm
	setp.gt.s32 	%p106, %r349, 27;
	mov.b32 	%f467, %r360;
	add.f32 	%f468, %f466, %f467;
	selp.f32 	%f469, %f466, %f468, %p106;
	mov.b32 	%r366, %f469;
	mov.b32 	%r367, 8;
	// begin inline asm
	shfl.sync.down.b32 %r365, %r366, %r367, %r373, %r374;
	// end inline asm
	setp.gt.s32 	%p107, %r349, 23;
	mov.b32 	%f470, %r365;
	add.f32 	%f471, %f469, %f470;
	selp.f32 	%f472, %f469, %f471, %p107;
	mov.b32 	%r371, %f472;
	mov.b32 	%r372, 16;
	// begin inline asm
	shfl.sync.down.b32 %r370, %r371, %r372, %r373, %r374;
	// end inline asm
	setp.gt.s32 	%p108, %r349, 15;
	mov.b32 	%f473, %r370;
	add.f32 	%f10, %f472, %f473;
	selp.f32 	%f530, %f472, %f10, %p108;
	setp.ne.s32 	%p109, %r349, 0;
	@%p109 bra 	$L__BB11_16;
	shr.u32 	%r375, %r1, 3;
	and.b32  	%r376, %r375, 124;
	mov.u32 	%r377, _ZZN3cub18CUB_300001_SM_10006detail6reduce28DeviceReduceSingleTileKernelINS2_10policy_hubIfjN4cuda3std3__44plusIfEEE10Policy1000EPfSC_iS9_ffNS7_10__identityEEEvT0_T1_T2_T3_T4_T6_E12temp_storage;
	add.s32 	%r378, %r377, %r376;
	st.shared.f32 	[%r378+16], %f10;
$L__BB11_16:
	bar.sync 	0;
	setp.ne.s32 	%p110, %r1, 0;
	@%p110 bra 	$L__BB11_72;
	ld.shared.f32 	%f474, [_ZZN3cub18CUB_300001_SM_10006detail6reduce28DeviceReduceSingleTileKernelINS2_10policy_hubIfjN4cuda3std3__44plusIfEEE10Policy1000EPfSC_iS9_ffNS7_10__identityEEEvT0_T1_T2_T3_T4_T6_E12temp_storage+20];
	add.f32 	%f475, %f530, %f474;
	ld.shared.f32 	%f476, [_ZZN3cub18CUB_300001_SM_10006detail6reduce28DeviceReduceSingleTileKernelINS2_10policy_hubIfjN4cuda3std3__44plusIfEEE10Policy1000EPfSC_iS9_ffNS7_10__identityEEEvT0_T1_T2_T3_T4_T6_E12temp_storage+24];
	add.f32 	%f477, %f475, %f476;
	ld.shared.f32 	%f478, [_ZZN3cub18CUB_300001_SM_10006detail6reduce28DeviceReduceSingleTileKernelINS2_10policy_hubIfjN4cuda3std3__44plusIfEEE10Policy1000EPfSC_iS9_ffNS7_10__identityEEEvT0_T1_T2_T3_T4_T6_E12temp_storage+28];
	add.f32 	%f479, %f477, %f478;
	ld.shared.f32 	%f480, [_ZZN3cub18CUB_300001_SM_10006detail6reduce28DeviceReduceSingleTileKernelINS2_10policy_hubIfjN4cuda3std3__44plusIfEEE10Policy1000EPfSC_iS9_ffNS7_10__identityEEEvT0_T1_T2_T3_T4_T6_E12temp_storage+32];
	add.f32 	%f481, %f479, %f480;
	ld.shared.f32 	%f482, [_ZZN3cub18CUB_300001_SM_10006detail6reduce28DeviceReduceSingleTileKernelINS2_10policy_hubIfjN4cuda3std3__44plusIfEEE10Policy1000EPfSC_iS9_ffNS7_10__identityEEEvT0_T1_T2_T3_T4_T6_E12temp_storage+36];
	add.f32 	%f483, %f481, %f482;
	ld.shared.f32 	%f484, [_ZZN3cub18CUB_300001_SM_10006detail6reduce28DeviceReduceSingleTileKernelINS2_10policy_hubIfjN4cuda3std3__44plusIfEEE10Policy1000EPfSC_iS9_ffNS7_10__identityEEEvT0_T1_T2_T3_T4_T6_E12temp_storage+40];
	add.f32 	%f485, %f483, %f484;
	ld.shared.f32 	%f486, [_ZZN3cub18CUB_300001_SM_10006detail6reduce28DeviceReduceSingleTileKernelINS2_10policy_hubIfjN4cuda3std3__44plusIfEEE10Policy1000EPfSC_iS9_ffNS7_10__identityEEEvT0_T1_T2_T3_T4_T6_E12temp_storage+44];
	add.f32 	%f487, %f485, %f486;
	ld.shared.f32 	%f488, [_ZZN3cub18CUB_300001_SM_10006detail6reduce28DeviceReduceSingleTileKernelINS2_10policy_hubIfjN4cuda3std3__44plusIfEEE10Policy1000EPfSC_iS9_ffNS7_10__identityEEEvT0_T1_T2_T3_T4_T6_E12temp_storage+48];
	add.f32 	%f489, %f487, %f488;
	ld.shared.f32 	%f490, [_ZZN3cub18CUB_300001_SM_10006detail6reduce28DeviceReduceSingleTileKernelINS2_10policy_hubIfjN4cuda3std3__44plusIfEEE10Policy1000EPfSC_iS9_ffNS7_10__identityEEEvT0_T1_T2_T3_T4_T6_E12temp_storage+52];
	add.f32 	%f491, %f489, %f490;
	ld.shared.f32 	%f492, [_ZZN3cub18CUB_300001_SM_10006detail6reduce28DeviceReduceSingleTileKernelINS2_10policy_hubIfjN4cuda3std3__44plusIfEEE10Policy1000EPfSC_iS9_ffNS7_10__identityEEEvT0_T1_T2_T3_T4_T6_E12temp_storage+56];
	add.f32 	%f493, %f491, %f492;
	ld.shared.f32 	%f494, [_ZZN3cub18CUB_300001_SM_10006detail6reduce28DeviceReduceSingleTileKernelINS2_10policy_hubIfjN4cuda3std3__44plusIfEEE10Policy1000EPfSC_iS9_ffNS7_10__identityEEEvT0_T1_T2_T3_T4_T6_E12temp_storage+60];
	add.f32 	%f495, %f493, %f494;
	ld.shared.f32 	%f496, [_ZZN3cub18CUB_300001_SM_10006detail6reduce28DeviceReduceSingleTileKernelINS2_10policy_hubIfjN4cuda3std3__44plusIfEEE10Policy1000EPfSC_iS9_ffNS7_10__identityEEEvT0_T1_T2_T3_T4_T6_E12temp_storage+64];
	add.f32 	%f497, %f495, %f496;
	ld.shared.f32 	%f498, [_ZZN3cub18CUB_300001_SM_10006detail6reduce28DeviceReduceSingleTileKernelINS2_10policy_hubIfjN4cuda3std3__44plusIfEEE10Policy1000EPfSC_iS9_ffNS7_10__identityEEEvT0_T1_T2_T3_T4_T6_E12temp_storage+68];
	add.f32 	%f499, %f497, %f498;
	ld.shared.f32 	%f500, [_ZZN3cub18CUB_300001_SM_10006detail6reduce28DeviceReduceSingleTileKernelINS2_10policy_hubIfjN4cuda3std3__44plusIfEEE10Policy1000EPfSC_iS9_ffNS7_10__identityEEEvT0_T1_T2_T3_T4_T6_E12temp_storage+72];
	add.f32 	%f501, %f499, %f500;
	ld.shared.f32 	%f502, [_ZZN3cub18CUB_300001_SM_10006detail6reduce28DeviceReduceSingleTileKernelINS2_10policy_hubIfjN4cuda3std3__44plusIfEEE10Policy1000EPfSC_iS9_ffNS7_10__identityEEEvT0_T1_T2_T3_T4_T6_E12temp_storage+76];
	add.f32 	%f530, %f501, %f502;
	bra.uni 	$L__BB11_72;
$L__BB11_18:
	// begin inline asm
	mov.u32 %r311, %laneid;
	// end inline asm
	and.b32  	%r337, %r1, 992;
	add.s32 	%r338, %r337, 32;
	setp.gt.s32 	%p81, %r338, %r67;
	not.b32 	%r339, %r337;
	add.s32 	%r340, %r67, %r339;
	selp.b32 	%r335, %r340, 31, %p81;
	mov.b32 	%r313, %f509;
	mov.b32 	%r314, 1;
	mov.b32 	%r336, -1;
	// begin inline asm
	shfl.sync.down.b32 %r312, %r313, %r314, %r335, %r336;
	// end inline asm
	setp.lt.s32 	%p82, %r311, %r335;
	mov.b32 	%f403, %r312;
	add.f32 	%f404, %f509, %f403;
	selp.f32 	%f405, %f404, %f509, %p82;
	mov.b32 	%r318, %f405;
	mov.b32 	%r319, 2;
	// begin inline asm
	shfl.sync.down.b32 %r317, %r318, %r319, %r335, %r336;
	// end inline asm
	add.s32 	%r341, %r311, 2;
	setp.gt.s32 	%p83, %r341, %r335;
	mov.b32 	%f406, %r317;
	add.f32 	%f407, %f405, %f406;
	selp.f32 	%f408, %f405, %f407, %p83;
	mov.b32 	%r323, %f408;
	mov.b32 	%r324, 4;
	// begin inline asm
	shfl.sync.down.b32 %r322, %r323, %r324, %r335, %r336;
	// end inline asm
	add.s32 	%r342, %r311, 4;
	setp.gt.s32 	%p84, %r342, %r335;
	mov.b32 	%f409, %r322;
	add.f32 	%f410, %f408, %f409;
	selp.f32 	%f411, %f408, %f410, %p84;
	mov.b32 	%r328, %f411;
	mov.b32 	%r329, 8;
	// begin inline asm
	shfl.sync.down.b32 %r327, %r328, %r329, %r335, %r336;
	// end inline asm
	add.s32 	%r343, %r311, 8;
	setp.gt.s32 	%p85, %r343, %r335;
	mov.b32 	%f412, %r327;
	add.f32 	%f413, %f411, %f412;
	selp.f32 	%f414, %f411, %f413, %p85;
	mov.b32 	%r333, %f414;
	mov.b32 	%r334, 16;
	// begin inline asm
	shfl.sync.down.b32 %r332, %r333, %r334, %r335, %r336;
	// end inline asm
	add.s32 	%r344, %r311, 16;
	setp.gt.s32 	%p86, %r344, %r335;
	mov.b32 	%f415, %r332;
	add.f32 	%f416, %f414, %f415;
	selp.f32 	%f530, %f414, %f416, %p86;
	setp.ne.s32 	%p87, %r311, 0;
	@%p87 bra 	$L__BB11_20;
	shr.u32 	%r345, %r1, 3;
	and.b32  	%r346, %r345, 124;
	mov.u32 	%r347, _ZZN3cub18CUB_300001_SM_10006detail6reduce28DeviceReduceSingleTileKernelINS2_10policy_hubIfjN4cuda3std3__44plusIfEEE10Policy1000EPfSC_iS9_ffNS7_10__identityEEEvT0_T1_T2_T3_T4_T6_E12temp_storage;
	add.s32 	%r348, %r347, %r346;
	st.shared.f32 	[%r348+16], %f530;
$L__BB11_20:
	bar.sync 	0;
	setp.ne.s32 	%p88, %r1, 0;
	@%p88 bra 	$L__BB11_72;
	setp.gt.s32 	%p89, %r67, 32;
	ld.shared.f32 	%f417, [_ZZN3cub18CUB_300001_SM_10006detail6reduce28DeviceReduceSingleTileKernelINS2_10policy_hubIfjN4cuda3std3__44plusIfEEE10Policy1000EPfSC_iS9_ffNS7_10__identityEEEvT0_T1_T2_T3_T4_T6_E12temp_storage+20];
	add.f32 	%f418, %f530, %f417;
	selp.f32 	%f419, %f418, %f530, %p89;
	setp.gt.s32 	%p90, %r67, 64;
	ld.shared.f32 	%f420, [_ZZN3cub18CUB_300001_SM_10006detail6reduce28DeviceReduceSingleTileKernelINS2_10policy_hubIfjN4cuda3std3__44plusIfEEE10Policy1000EPfSC_iS9_ffNS7_10__identityEEEvT0_T1_T2_T3_T4_T6_E12temp_storage+24];
	add.f32 	%f421, %f420, %f419;
	selp.f32 	%f422, %f421, %f419, %p90;
	setp.gt.s32 	%p91, %r67, 96;
	ld.shared.f32 	%f423, [_ZZN3cub18CUB_300001_SM_10006detail6reduce28DeviceReduceSingleTileKernelINS2_10policy_hubIfjN4cuda3std3__44plusIfEEE10Policy1000EPfSC_iS9_ffNS7_10__identityEEEvT0_T1_T2_T3_T4_T6_E12temp_storage+28];
	add.f32 	%f424, %f423, %f422;
	selp.f32 	%f425, %f424, %f422, %p91;
	setp.gt.s32 	%p92, %r67, 128;
	ld.shared.f32 	%f426, [_ZZN3cub18CUB_300001_SM_10006detail6reduce28DeviceReduceSingleTileKernelINS2_10policy_hubIfjN4cuda3std3__44plusIfEEE10Policy1000EPfSC_iS9_ffNS7_10__identityEEEvT0_T1_T2_T3_T4_T6_E12temp_storage+32];
	add.f32 	%f427, %f426, %f425;
	selp.f32 	%f428, %f427, %f425, %p92;
	setp.gt.s32 	%p93, %r67, 160;
	ld.shared.f32 	%f429, [_ZZN3cub18CUB_300001_SM_10006detail6reduce28DeviceReduceSingleTileKernelINS2_10policy_hubIfjN4cuda3std3__44plusIfEEE10Policy1000EPfSC_iS9_ffNS7_10__identityEEEvT0_T1_T2_T3_T4_T6_E12temp_storage+36];
	add.f32 	%f430, %f429, %f428;
	selp.f32 	%f431, %f430, %f428, %p93;
	setp.gt.s32 	%p94, %r67, 192;
	ld.shared.f32 	%f432, [_ZZN3cub18CUB_300001_SM_10006detail6reduce28DeviceReduceSingleTileKernelINS2_10policy_hubIfjN4cuda3std3__44plusIfEEE10Policy1000EPfSC_iS9_ffNS7_10__identityEEEvT0_T1_T2_T3_T4_T6_E12temp_storage+40];
	add.f32 	%f433, %f432, %f431;
	selp.f32 	%f434, %f433, %f431, %p94;
	setp.gt.s32 	%p95, %r67, 224;
	ld.shared.f32 	%f435, [_ZZN3cub18CUB_300001_SM_10006detail6reduce28DeviceReduceSingleTileKernelINS2_10policy_hubIfjN4cuda3std3__44plusIfEEE10Policy1000EPfSC_iS9_ffNS7_10__identityEEEvT0_T1_T2_T3_T4_T6_E12temp_storage+44];
	add.f32 	%f436, %f435, %f434;
	selp.f32 	%f437, %f436, %f434, %p95;
	setp.gt.s32 	%p96, %r67, 256;
	ld.shared.f32 	%f438, [_ZZN3cub18CUB_300001_SM_10006detail6reduce28DeviceReduceSingleTileKernelINS2_10policy_hubIfjN4cuda3std3__44plusIfEEE10Policy1000EPfSC_iS9_ffNS7_10__identityEEEvT0_T1_T2_T3_T4_T6_E12temp_storage+48];
	add.f32 	%f439, %f438, %f437;
	selp.f32 	%f440, %f439, %f437, %p96;
	setp.gt.s32 	%p97, %r67, 288;
	ld.shared.f32 	%f441, [_ZZN3cub18CUB_300001_SM_10006detail6reduce28DeviceReduceSingleTileKernelINS2_10policy_hubIfjN4cuda3std3__44plusIfEEE10Policy1000EPfSC_iS9_ffNS7_10__identityEEEvT0_T1_T2_T3_T4_T6_E12temp_storage+52];
	add.f32 	%f442, %f441, %f440;
	selp.f32 	%f443, %f442, %f440, %p97;
	setp.gt.s32 	%p98, %r67, 320;
	ld.shared.f32 	%f444, [_ZZN3cub18CUB_300001_SM_10006detail6reduce28DeviceReduceSingleTileKernelINS2_10policy_hubIfjN4cuda3std3__44plusIfEEE10Policy1000EPfSC_iS9_ffNS7_10__identityEEEvT0_T1_T2_T3_T4_T6_E12temp_storage+56];
	add.f32 	%f445, %f444, %f443;
	selp.f32 	%f446, %f445, %f443, %p98;
	setp.gt.s32 	%p99, %r67, 352;
	ld.shared.f32 	%f447, [_ZZN3cub18CUB_300001_SM_10006detail6reduce28DeviceReduceSingleTileKernelINS2_10policy_hubIfjN4cuda3std3__44plusIfEEE10Policy1000EPfSC_iS9_ffNS7_10__identityEEEvT0_T1_T2_T3_T4_T6_E12temp_storage+60];
	add.f32 	%f448, %f447, %f446;
	selp.f32 	%f449, %f448, %f446, %p99;
	setp.gt.s32 	%p100, %r67, 384;
	ld.shared.f32 	%f450, [_ZZN3cub18CUB_300001_SM_10006detail6reduce28DeviceReduceSingleTileKernelINS2_10policy_hubIfjN4cuda3std3__44plusIfEEE10Policy1000EPfSC_iS9_ffNS7_10__identityEEEvT0_T1_T2_T3_T4_T6_E12temp_storage+64];
	add.f32 	%f451, %f450, %f449;
	selp.f32 	%f452, %f451, %f449, %p100;
	setp.gt.s32 	%p101, %r67, 416;
	ld.shared.f32 	%f453, [_ZZN3cub18CUB_300001_SM_10006detail6reduce28DeviceReduceSingleTileKernelINS2_10policy_hubIfjN4cuda3std3__44plusIfEEE10Policy1000EPfSC_iS9_ffNS7_10__identityEEEvT0_T1_T2_T3_T4_T6_E12temp_storage+68];
	add.f32 	%f454, %f453, %f452;
	selp.f32 	%f455, %f454, %f452, %p101;
	setp.gt.s32 	%p102, %r67, 448;
	ld.shared.f32 	%f456, [_ZZN3cub18CUB_300001_SM_10006detail6reduce28DeviceReduceSingleTileKernelINS2_10policy_hubIfjN4cuda3std3__44plusIfEEE10Policy1000EPfSC_iS9_ffNS7_10__identityEEEvT0_T1_T2_T3_T4_T6_E12temp_storage+72];
	add.f32 	%f457, %f456, %f455;
	selp.f32 	%f458, %f457, %f455, %p102;
	setp.gt.s32 	%p103, %r67, 480;
	ld.shared.f32 	%f459, [_ZZN3cub18CUB_300001_SM_10006detail6reduce28DeviceReduceSingleTileKernelINS2_10policy_hubIfjN4cuda3std3__44plusIfEEE10Policy1000EPfSC_iS9_ffNS7_10__identityEEEvT0_T1_T2_T3_T4_T6_E12temp_storage+76];
	add.f32 	%f460, %f459, %f458;
	selp.f32 	%f530, %f460, %f458, %p103;
	bra.uni 	$L__BB11_72;
$L__BB11_22:
	mov.u32 	%r13, %tid.x;
	shl.b32 	%r224, %r13, 1;
	mul.wide.u32 	%rd90, %r224, 4;
	add.s64 	%rd75, %rd16, %rd90;
	// begin inline asm
	ld.global.nc.u64 %rd74, [%rd75];
	// end inline asm
	mov.b64 	{%r225, %r226}, %rd74;
	mov.b32 	%f281, %r226;
	mov.b32 	%f282, %r225;
	add.s64 	%rd77, %rd75, 4096;
	// begin inline asm
	ld.global.nc.u64 %rd76, [%rd77];
	// end inline asm
	mov.b64 	{%r227, %r228}, %rd76;
	mov.b32 	%f283, %r228;
	mov.b32 	%f284, %r227;
	add.s64 	%rd79, %rd75, 8192;
	// begin inline asm
	ld.global.nc.u64 %rd78, [%rd79];
	// end inline asm
	mov.b64 	{%r229, %r230}, %rd78;
	mov.b32 	%f285, %r230;
	mov.b32 	%f286, %r229;
	add.s64 	%rd81, %rd75, 12288;
	// begin inline asm
	ld.global.nc.u64 %rd80, [%rd81];
	// end inline asm
	mov.b64 	{%r231, %r232}, %rd80;
	mov.b32 	%f287, %r232;
	mov.b32 	%f288, %r231;
	add.s64 	%rd83, %rd75, 16384;
	// begin inline asm
	ld.global.nc.u64 %rd82, [%rd83];
	// end inline asm
	mov.b64 	{%r233, %r234}, %rd82;
	mov.b32 	%f289, %r234;
	mov.b32 	%f290, %r233;
	add.s64 	%rd85, %rd75, 20480;
	// begin inline asm
	ld.global.nc.u64 %rd84, [%rd85];
	// end inline asm
	mov.b64 	{%r235, %r236}, %rd84;
	mov.b32 	%f291, %r236;
	mov.b32 	%f292, %r235;
	add.s64 	%rd87, %rd75, 24576;
	// begin inline asm
	ld.global.nc.u64 %rd86, [%rd87];
	// end inline asm
	mov.b64 	{%r237, %r238}, %rd86;
	mov.b32 	%f293, %r238;
	mov.b32 	%f294, %r237;
	add.s64 	%rd89, %rd75, 28672;
	// begin inline asm
	ld.global.nc.u64 %rd88, [%rd89];
	// end inline asm
	mov.b64 	{%r239, %r240}, %rd88;
	mov.b32 	%f295, %r240;
	mov.b32 	%f296, %r239;
	add.f32 	%f297, %f282, %f281;
	add.f32 	%f298, %f284, %f283;
	add.f32 	%f299, %f286, %f285;
	add.f32 	%f300, %f288, %f287;
	add.f32 	%f301, %f290, %f289;
	add.f32 	%f302, %f292, %f291;
	add.f32 	%f303, %f294, %f293;
	add.f32 	%f304, %f296, %f295;
	add.f32 	%f305, %f297, %f298;
	add.f32 	%f306, %f299, %f300;
	add.f32 	%f307, %f301, %f302;
	add.f32 	%f308, %f303, %f304;
	add.f32 	%f309, %f305, %f306;
	add.f32 	%f310, %f307, %f308;
	add.f32 	%f516, %f309, %f310;
	setp.lt.u32 	%p58, %r67, 16384;
	mov.b32 	%r387, 8192;
	@%p58 bra 	$L__BB11_26;
	add.s32 	%r14, %r67, -8192;
	mov.b32 	%r387, 8192;
$L__BB11_24:
	mul.wide.s32 	%rd107, %r387, 4;
	add.s64 	%rd92, %rd75, %rd107;
	// begin inline asm
	ld.global.nc.u64 %rd91, [%rd92];
	// end inline asm
	mov.b64 	{%r242, %r243}, %rd91;
	mov.b32 	%f311, %r243;
	mov.b32 	%f312, %r242;
	add.s64 	%rd94, %rd92, 4096;
	// begin inline asm
	ld.global.nc.u64 %rd93, [%rd94];
	// end inline asm
	mov.b64 	{%r244, %r245}, %rd93;
	mov.b32 	%f313, %r245;
	mov.b32 	%f314, %r244;
	add.s64 	%rd96, %rd92, 8192;
	// begin inline asm
	ld.global.nc.u64 %rd95, [%rd96];
	// end inline asm
	mov.b64 	{%r246, %r247}, %rd95;
	mov.b32 	%f315, %r247;
	mov.b32 	%f316, %r246;
	add.s64 	%rd98, %rd92, 12288;
	// begin inline asm
	ld.global.nc.u64 %rd97, [%rd98];
	// end inline asm
	mov.b64 	{%r248, %r249}, %rd97;
	mov.b32 	%f317, %r249;
	mov.b32 	%f318, %r248;
	add.s64 	%rd100, %rd92, 16384;
	// begin inline asm
	ld.global.nc.u64 %rd99, [%rd100];
	// end inline asm
	mov.b64 	{%r250, %r251}, %rd99;
	mov.b32 	%f319, %r251;
	mov.b32 	%f320, %r250;
	add.s64 	%rd102, %rd92, 20480;
	// begin inline asm
	ld.global.nc.u64 %rd101, [%rd102];
	// end inline asm
	mov.b64 	{%r252, %r253}, %rd101;
	mov.b32 	%f321, %r253;
	mov.b32 	%f322, %r252;
	add.s64 	%rd104, %rd92, 24576;
	// begin inline asm
	ld.global.nc.u64 %rd103, [%rd104];
	// end inline asm
	mov.b64 	{%r254, %r255}, %rd103;
	mov.b32 	%f323, %r255;
	mov.b32 	%f324, %r254;
	add.s64 	%rd106, %rd92, 28672;
	// begin inline asm
	ld.global.nc.u64 %rd105, [%rd106];
	// end inline asm
	mov.b64 	{%r256, %r257}, %rd105;
	mov.b32 	%f325, %r257;
	mov.b32 	%f326, %r256;
	add.f32 	%f327, %f516, %f312;
	add.f32 	%f328, %f311, %f314;
	add.f32 	%f329, %f313, %f316;
	add.f32 	%f330, %f315, %f318;
	add.f32 	%f331, %f317, %f320;
	add.f32 	%f332, %f319, %f322;
	add.f32 	%f333, %f321, %f324;
	add.f32 	%f334, %f323, %f326;
	add.f32 	%f335, %f327, %f328;
	add.f32 	%f336, %f329, %f330;
	add.f32 	%f337, %f331, %f332;
	add.f32 	%f338, %f333, %f334;
	add.f32 	%f339, %f335, %f336;
	add.f32 	%f340, %f337, %f338;
	add.f32 	%f341, %f339, %f340;
	add.f32 	%f516, %f341, %f325;
	sub.s32 	%r258, %r67, %r387;
	setp.lt.s32 	%p59, %r258, 8192;
	@%p59 bra 	$L__BB11_34;
	add.s32 	%r387, %r387, 8192;
	setp.le.s32 	%p60, %r387, %r14;
	@%p60 bra 	$L__BB11_24;
$L__BB11_26:
	setp.le.s32 	%p61, %r67, %r387;
	@%p61 bra 	$L__BB11_34;
	sub.s32 	%r18, %r67, %r387;
	setp.ge.s32 	%p62, %r13, %r18;
	@%p62 bra 	$L__BB11_34;
	not.b32 	%r259, %r13;
	add.s32 	%r260, %r67, %r259;
	sub.s32 	%r19, %r260, %r387;
	and.b32  	%r261, %r19, 1536;
	setp.eq.s32 	%p63, %r261, 1536;
	mov.u32 	%r391, %r13;
	@%p63 bra 	$L__BB11_31;
	add.s32 	%r389, %r13, %r387;
	shr.u32 	%r262, %r19, 9;
	add.s32 	%r263, %r262, 1;
	and.b32  	%r264, %r263, 3;
	neg.s32 	%r388, %r264;
	mov.u32 	%r391, %r13;
$L__BB11_30:
	.pragma "nounroll";
	mul.wide.u32 	%rd109, %r389, 4;
	add.s64 	%rd108, %rd16, %rd109;
	// begin inline asm
	ld.global.nc.u32 %r265, [%rd108];
	// end inline asm
	mov.b32 	%f343, %r265;
	add.f32 	%f516, %f516, %f343;
	add.s32 	%r391, %r391, 512;
	add.s32 	%r389, %r389, 512;
	add.s32 	%r388, %r388, 1;
	setp.ne.s32 	%p64, %r388, 0;
	@%p64 bra 	$L__BB11_30;
$L__BB11_31:
	setp.lt.u32 	%p65, %r19, 1536;
	@%p65 bra 	$L__BB11_34;
	cvt.u64.u32 	%rd110, %r391;
	cvt.u64.u32 	%rd111, %r387;
	add.s64 	%rd112, %rd110, %rd111;
	shl.b64 	%rd113, %rd112, 2;
	add.s64 	%rd114, %rd113, %rd16;
	add.s64 	%rd130, %rd114, 4096;
	add.s32 	%r392, %r391, %r387;
$L__BB11_33:
	mul.wide.u32 	%rd119, %r392, 4;
	add.s64 	%rd115, %rd16, %rd119;
	// begin inline asm
	ld.global.nc.u32 %r266, [%rd115];
	// end inline asm
	mov.b32 	%f344, %r266;
	add.f32 	%f345, %f516, %f344;
	add.s64 	%rd116, %rd130, -2048;
	// begin inline asm
	ld.global.nc.u32 %r267, [%rd116];
	// end inline asm
	mov.b32 	%f346, %r267;
	add.f32 	%f347, %f345, %f346;
	// begin inline asm
	ld.global.nc.u32 %r268, [%rd130];
	// end inline asm
	mov.b32 	%f348, %r268;
	add.f32 	%f349, %f347, %f348;
	add.s64 	%rd118, %rd130, 2048;
	// begin inline asm
	ld.global.nc.u32 %r269, [%rd118];
	// end inline asm
	mov.b32 	%f350, %r269;
	add.f32 	%f516, %f349, %f350;
	add.s32 	%r391, %r391, 2048;
	add.s64 	%rd130, %rd130, 8192;
	add.s32 	%r392, %r392, 2048;
	setp.lt.s32 	%p66, %r391, %r18;
	@%p66 bra 	$L__BB11_33;
$L__BB11_34:
	// begin inline asm
	mov.u32 %r270, %laneid;
	// end inline asm
	mov.b32 	%r272, %f516;
	mov.b32 	%r273, 1;
	mov.b32 	%r294, 31;
	mov.b32 	%r295, -1;
	// begin inline asm
	shfl.sync.down.b32 %r271, %r272, %r273, %r294, %r295;
	// end inline asm
	setp.gt.s32 	%p67, %r270, 30;
	mov.b32 	%f351, %r271;
	add.f32 	%f352, %f516, %f351;
	selp.f32 	%f353, %f516, %f352, %p67;
	mov.b32 	%r277, %f353;
	mov.b32 	%r278, 2;
	// begin inline asm
	shfl.sync.down.b32 %r276, %r277, %r278, %r294, %r295;
	// end inline asm
	setp.gt.s32 	%p68, %r270, 29;
	mov.b32 	%f354, %r276;
	add.f32 	%f355, %f353, %f354;
	selp.f32 	%f356, %f353, %f355, %p68;
	mov.b32 	%r282, %f356;
	mov.b32 	%r283, 4;
	// begin inline asm
	shfl.sync.down.b32 %r281, %r282, %r283, %r294, %r295;
	// end inline asm
	setp.gt.s32 	%p69, %r270, 27;
	mov.b32 	%f357, %r281;
	add.f32 	%f358, %f356, %f357;
	selp.f32 	%f359, %f356, %f358, %p69;
	mov.b32 	%r287, %f359;
	mov.b32 	%r288, 8;
	// begin inline asm
	shfl.sync.down.b32 %r286, %r287, %r288, %r294, %r295;
	// end inline asm
	setp.gt.s32 	%p70, %r270, 23;
	mov.b32 	%f360, %r286;
	add.f32 	%f361, %f359, %f360;
	selp.f32 	%f362, %f359, %f361, %p70;
	mov.b32 	%r292, %f362;
	mov.b32 	%r293, 16;
	// begin inline asm
	shfl.sync.down.b32 %r291, %r292, %r293, %r294, %r295;
	// end inline asm
	setp.gt.s32 	%p71, %r270, 15;
	mov.b32 	%f363, %r291;
	add.f32 	%f26, %f362, %f363;
	selp.f32 	%f530, %f362, %f26, %p71;
	setp.ne.s32 	%p72, %r270, 0;
	@%p72 bra 	$L__BB11_36;
	shr.u32 	%r296, %r13, 3;
	and.b32  	%r297, %r296, 124;
	mov.u32 	%r298, _ZZN3cub18CUB_300001_SM_10006detail6reduce28DeviceReduceSingleTileKernelINS2_10policy_hubIfjN4cuda3std3__44plusIfEEE10Policy1000EPfSC_iS9_ffNS7_10__identityEEEvT0_T1_T2_T3_T4_T6_E12temp_storage;
	add.s32 	%r299, %r298, %r297;
	st.shared.f32 	[%r299+16], %f26;
$L__BB11_36:
	bar.sync 	0;
	setp.ne.s32 	%p73, %r13, 0;
	@%p73 bra 	$L__BB11_72;
	ld.shared.f32 	%f364, [_ZZN3cub18CUB_300001_SM_10006detail6reduce28DeviceReduceSingleTileKernelINS2_10policy_hubIfjN4cuda3std3__44plusIfEEE10Policy1000EPfSC_iS9_ffNS7_10__identityEEEvT0_T1_T2_T3_T4_T6_E12temp_storage+20];
	add.f32 	%f365, %f530, %f364;
	ld.shared.f32 	%f366, [_ZZN3cub18CUB_300001_SM_10006detail6reduce28DeviceReduceSingleTileKernelINS2_10policy_hubIfjN4cuda3std3__44plusIfEEE10Policy1000EPfSC_iS9_ffNS7_10__identityEEEvT0_T1_T2_T3_T4_T6_E12temp_storage+24];
	add.f32 	%f367, %f365, %f366;
	ld.shared.f32 	%f368, [_ZZN3cub18CUB_300001_SM_10006detail6reduce28DeviceReduceSingleTileKernelINS2_10policy_hubIfjN4cuda3std3__44plusIfEEE10Policy1000EPfSC_iS9_ffNS7_10__identityEEEvT0_T1_T2_T3_T4_T6_E12temp_storage+28];
	add.f32 	%f369, %f367, %f368;
	ld.shared.f32 	%f370, [_ZZN3cub18CUB_300001_SM_10006detail6reduce28DeviceReduceSingleTileKernelINS2_10policy_hubIfjN4cuda3std3__44plusIfEEE10Policy1000EPfSC_iS9_ffNS7_10__identityEEEvT0_T1_T2_T3_T4_T6_E12temp_storage+32];
	add.f32 	%f371, %f369, %f370;
	ld.shared.f32 	%f372, [_ZZN3cub18CUB_300001_SM_10006detail6reduce28DeviceReduceSingleTileKernelINS2_10policy_hubIfjN4cuda3std3__44plusIfEEE10Policy1000EPfSC_iS9_ffNS7_10__identityEEEvT0_T1_T2_T3_T4_T6_E12temp_storage+36];
	add.f32 	%f373, %f371, %f372;
	ld.shared.f32 	%f374, [_ZZN3cub18CUB_300001_SM_10006detail6reduce28DeviceReduceSingleTileKernelINS2_10policy_hubIfjN4cuda3std3__44plusIfEEE10Policy1000EPfSC_iS9_ffNS7_10__identityEEEvT0_T1_T2_T3_T4_T6_E12temp_storage+40];
	add.f32 	%f375, %f373, %f374;
	ld.shared.f32 	%f376, [_ZZN3cub18CUB_300001_SM_10006detail6reduce28DeviceReduceSingleTileKernelINS2_10policy_hubIfjN4cuda3std3__44plusIfEEE10Policy1000EPfSC_iS9_ffNS7_10__identityEEEvT0_T1_T2_T3_T4_T6_E12temp_storage+44];
	add.f32 	%f377, %f375, %f376;
	ld.shared.f32 	%f378, [_ZZN3cub18CUB_300001_SM_10006detail6reduce28DeviceReduceSingleTileKernelINS2_10policy_hubIfjN4cuda3std3__44plusIfEEE10Policy1000EPfSC_iS9_ffNS7_10__identityEEEvT0_T1_T2_T3_T4_T6_E12temp_storage+48];
	add.f32 	%f379, %f377, %f378;
	ld.shared.f32 	%f380, [_ZZN3cub18CUB_300001_SM_10006detail6reduce28DeviceReduceSingleTileKernelINS2_10policy_hubIfjN4cuda3std3__44plusIfEEE10Policy1000EPfSC_iS9_ffNS7_10__identityEEEvT0_T1_T2_T3_T4_T6_E12temp_storage+52];
	add.f32 	%f381, %f379, %f380;
	ld.shared.f32 	%f382, [_ZZN3cub18CUB_300001_SM_10006detail6reduce28DeviceReduceSingleTileKernelINS2_10policy_hubIfjN4cuda3std3__44plusIfEEE10Policy1000EPfSC_iS9_ffNS7_10__identityEEEvT0_T1_T2_T3_T4_T6_E12temp_storage+56];
	add.f32 	%f383, %f381, %f382;
	ld.shared.f32 	%f384, [_ZZN3cub18CUB_300001_SM_10006detail6reduce28DeviceReduceSingleTileKernelINS2_10policy_hubIfjN4cuda3std3__44plusIfEEE10Policy1000EPfSC_iS9_ffNS7_10__identityEEEvT0_T1_T2_T3_T4_T6_E12temp_storage+60];
	add.f32 	%f385, %f383, %f384;
	ld.shared.f32 	%f386, [_ZZN3cub18CUB_300001_SM_10006detail6reduce28DeviceReduceSingleTileKernelINS2_10policy_hubIfjN4cuda3std3__44plusIfEEE10Policy1000EPfSC_iS9_ffNS7_10__identityEEEvT0_T1_T2_T3_T4_T6_E12temp_storage+64];
	add.f32 	%f387, %f385, %f386;
	ld.shared.f32 	%f388, [_ZZN3cub18CUB_300001_SM_10006detail6reduce28DeviceReduceSingleTileKernelINS2_10policy_hubIfjN4cuda3std3__44plusIfEEE10Policy1000EPfSC_iS9_ffNS7_10__identityEEEvT0_T1_T2_T3_T4_T6_E12temp_storage+68];
	add.f32 	%f389, %f387, %f388;
	ld.shared.f32 	%f390, [_ZZN3cub18CUB_300001_SM_10006detail6reduce28DeviceReduceSingleTileKernelINS2_10policy_hubIfjN4cuda3std3__44plusIfEEE10Policy1000EPfSC_iS9_ffNS7_10__identityEEEvT0_T1_T2_T3_T4_T6_E12temp_storage+72];
	add.f32 	%f391, %f389, %f390;
	ld.shared.f32 	%f392, [_ZZN3cub18CUB_300001_SM_10006detail6reduce28DeviceReduceSingleTileKernelINS2_10policy_hubIfjN4cuda3std3__44plusIfEEE10Policy1000EPfSC_iS9_ffNS7_10__identityEEEvT0_T1_T2_T3_T4_T6_E12temp_storage+76];
	add.f32 	%f530, %f391, %f392;
	bra.uni 	$L__BB11_72;
$L__BB11_38:
	setp.gt.s32 	%p3, %r67, 8191;
	@%p3 bra 	$L__BB11_56;
	mov.u32 	%r34, %tid.x;
	setp.ge.s32 	%p20, %r34, %r67;
	mov.f32 	%f522, 0f00000000;
	mov.u32 	%r397, %r34;
	@%p20 bra 	$L__BB11_41;
	mul.wide.u32 	%rd66, %r34, 4;
	add.s64 	%rd65, %rd16, %rd66;
	// begin inline asm
	ld.global.nc.u32 %r144, [%rd65];
	// end inline asm
	mov.b32 	%f522, %r144;
	add.s32 	%r397, %r34, 512;
$L__BB11_41:
	setp.ge.s32 	%p21, %r397, %r67;
	@%p21 bra 	$L__BB11_47;
	not.b32 	%r145, %r397;
	add.s32 	%r37, %r67, %r145;
	and.b32  	%r146, %r37, 1536;
	setp.eq.s32 	%p22, %r146, 1536;
	@%p22 bra 	$L__BB11_45;
	mul.wide.u32 	%rd67, %r397, 4;
	add.s64 	%rd131, %rd16, %rd67;
	shr.u32 	%r147, %r37, 9;
	add.s32 	%r148, %r147, 1;
	and.b32  	%r149, %r148, 3;
	neg.s32 	%r395, %r149;
$L__BB11_44:
	.pragma "nounroll";
	// begin inline asm
	ld.global.nc.u32 %r150, [%rd131];
	// end inline asm
	mov.b32 	%f173, %r150;
	add.f32 	%f522, %f522, %f173;
	add.s32 	%r397, %r397, 512;
	add.s64 	%rd131, %rd131, 2048;
	add.s32 	%r395, %r395, 1;
	setp.ne.s32 	%p23, %r395, 0;
	@%p23 bra 	$L__BB11_44;
$L__BB11_45:
	setp.lt.u32 	%p24, %r37, 1536;
	@%p24 bra 	$L__BB11_47;
$L__BB11_46:
	mul.wide.s32 	%rd73, %r397, 4;
	add.s64 	%rd69, %rd16, %rd73;
	// begin inline asm
	ld.global.nc.u32 %r151, [%rd69];
	// end inline asm
	mov.b32 	%f174, %r151;
	add.f32 	%f175, %f522, %f174;
	add.s64 	%rd70, %rd69, 2048;
	// begin inline asm
	ld.global.nc.u32 %r152, [%rd70];
	// end inline asm
	mov.b32 	%f176, %r152;
	add.f32 	%f177, %f175, %f176;
	add.s64 	%rd71, %rd69, 4096;
	// begin inline asm
	ld.global.nc.u32 %r153, [%rd71];
	// end inline asm
	mov.b32 	%f178, %r153;
	add.f32 	%f179, %f177, %f178;
	add.s64 	%rd72, %rd69, 6144;
	// begin inline asm
	ld.global.nc.u32 %r154, [%rd72];
	// end inline asm
	mov.b32 	%f180, %r154;
	add.f32 	%f522, %f179, %f180;
	add.s32 	%r397, %r397, 2048;
	setp.lt.s32 	%p25, %r397, %r67;
	@%p25 bra 	$L__BB11_46;
$L__BB11_47:
	setp.lt.s32 	%p26, %r67, 512;
	@%p26 bra 	$L__BB11_52;
	// begin inline asm
	mov.u32 %r193, %laneid;
	// end inline asm
	mov.b32 	%r195, %f522;
	mov.b32 	%r196, 1;
	mov.b32 	%r217, 31;
	mov.b32 	%r218, -1;
	// begin inline asm
	shfl.sync.down.b32 %r194, %r195, %r196, %r217, %r218;
	// end inline asm
	setp.gt.s32 	%p50, %r193, 30;
	mov.b32 	%f239, %r194;
	add.f32 	%f240, %f522, %f239;
	selp.f32 	%f241, %f522, %f240, %p50;
	mov.b32 	%r200, %f241;
	mov.b32 	%r201, 2;
	// begin inline asm
	shfl.sync.down.b32 %r199, %r200, %r201, %r217, %r218;
	// end inline asm
	setp.gt.s32 	%p51, %r193, 29;
	mov.b32 	%f242, %r199;
	add.f32 	%f243, %f241, %f242;
	selp.f32 	%f244, %f241, %f243, %p51;
	mov.b32 	%r205, %f244;
	mov.b32 	%r206, 4;
	// begin inline asm
	shfl.sync.down.b32 %r204, %r205, %r206, %r217, %r218;
	// end inline asm
	setp.gt.s32 	%p52, %r193, 27;
	mov.b32 	%f245, %r204;
	add.f32 	%f246, %f244, %f245;
	selp.f32 	%f247, %f244, %f246, %p52;
	mov.b32 	%r210, %f247;
	mov.b32 	%r211, 8;
	// begin inline asm
	shfl.sync.down.b32 %r209, %r210, %r211, %r217, %r218;
	// end inline asm
	setp.gt.s32 	%p53, %r193, 23;
	mov.b32 	%f248, %r209;
	add.f32 	%f249, %f247, %f248;
	selp.f32 	%f250, %f247, %f249, %p53;
	mov.b32 	%r215, %f250;
	mov.b32 	%r216, 16;
	// begin inline asm
	shfl.sync.down.b32 %r214, %r215, %r216, %r217, %r218;
	// end inline asm
	setp.gt.s32 	%p54, %r193, 15;
	mov.b32 	%f251, %r214;
	add.f32 	%f38, %f250, %f251;
	selp.f32 	%f530, %f250, %f38, %p54;
	setp.ne.s32 	%p55, %r193, 0;
	@%p55 bra 	$L__BB11_50;
	shr.u32 	%r219, %r34, 3;
	and.b32  	%r220, %r219, 124;
	mov.u32 	%r221, _ZZN3cub18CUB_300001_SM_10006detail6reduce28DeviceReduceSingleTileKernelINS2_10policy_hubIfjN4cuda3std3__44plusIfEEE10Policy1000EPfSC_iS9_ffNS7_10__identityEEEvT0_T1_T2_T3_T4_T6_E12temp_storage;
	add.s32 	%r222, %r221, %r220;
	st.shared.f32 	[%r222+16], %f38;
$L__BB11_50:
	bar.sync 	0;
	setp.ne.s32 	%p56, %r34, 0;
	@%p56 bra 	$L__BB11_72;
	ld.shared.f32 	%f252, [_ZZN3cub18CUB_300001_SM_10006detail6reduce28DeviceReduceSingleTileKernelINS2_10policy_hubIfjN4cuda3std3__44plusIfEEE10Policy1000EPfSC_iS9_ffNS7_10__identityEEEvT0_T1_T2_T3_T4_T6_E12temp_storage+20];
	add.f32 	%f253, %f530, %f252;
	ld.shared.f32 	%f254, [_ZZN3cub18CUB_300001_SM_10006detail6reduce28DeviceReduceSingleTileKernelINS2_10policy_hubIfjN4cuda3std3__44plusIfEEE10Policy1000EPfSC_iS9_ffNS7_10__identityEEEvT0_T1_T2_T3_T4_T6_E12temp_storage+24];
	add.f32 	%f255, %f253, %f254;
	ld.shared.f32 	%f256, [_ZZN3cub18CUB_300001_SM_10006detail6reduce28DeviceReduceSingleTileKernelINS2_10policy_hubIfjN4cuda3std3__44plusIfEEE10Policy1000EPfSC_iS9_ffNS7_10__identityEEEvT0_T1_T2_T3_T4_T6_E12temp_storage+28];
	add.f32 	%f257, %f255, %f256;
	ld.shared.f32 	%f258, [_ZZN3cub18CUB_300001_SM_10006detail6reduce28DeviceReduceSingleTileKernelINS2_10policy_hubIfjN4cuda3std3__44plusIfEEE10Policy1000EPfSC_iS9_ffNS7_10__identityEEEvT0_T1_T2_T3_T4_T6_E12temp_storage+32];
	add.f32 	%f259, %f257, %f258;
	ld.shared.f32 	%f260, [_ZZN3cub18CUB_300001_SM_10006detail6reduce28DeviceReduceSingleTileKernelINS2_10policy_hubIfjN4cuda3std3__44plusIfEEE10Policy1000EPfSC_iS9_ffNS7_10__identityEEEvT0_T1_T2_T3_T4_T6_E12temp_storage+36];
	add.f32 	%f261, %f259, %f260;
	ld.shared.f32 	%f262, [_ZZN3cub18CUB_300001_SM_10006detail6reduce28DeviceReduceSingleTileKernelINS2_10policy_hubIfjN4cuda3std3__44plusIfEEE10Policy1000EPfSC_iS9_ffNS7_10__identityEEEvT0_T1_T2_T3_T4_T6_E12temp_storage+40];
	add.f32 	%f263, %f261, %f262;
	ld.shared.f32 	%f264, [_ZZN3cub18CUB_300001_SM_10006detail6reduce28DeviceReduceSingleTileKernelINS2_10policy_hubIfjN4cuda3std3__44plusIfEEE10Policy1000EPfSC_iS9_ffNS7_10__identityEEEvT0_T1_T2_T3_T4_T6_E12temp_storage+44];
	add.f32 	%f265, %f263, %f264;
	ld.shared.f32 	%f266, [_ZZN3cub18CUB_300001_SM_10006detail6reduce28DeviceReduceSingleTileKernelINS2_10policy_hubIfjN4cuda3std3__44plusIfEEE10Policy1000EPfSC_iS9_ffNS7_10__identityEEEvT0_T1_T2_T3_T4_T6_E12temp_storage+48];
	add.f32 	%f267, %f265, %f266;
	ld.shared.f32 	%f268, [_ZZN3cub18CUB_300001_SM_10006detail6reduce28DeviceReduceSingleTileKernelINS2_10policy_hubIfjN4cuda3std3__44plusIfEEE10Policy1000EPfSC_iS9_ffNS7_10__identityEEEvT0_T1_T2_T3_T4_T6_E12temp_storage+52];
	add.f32 	%f269, %f267, %f268;
	ld.shared.f32 	%f270, [_ZZN3cub18CUB_300001_SM_10006detail6reduce28DeviceReduceSingleTileKernelINS2_10policy_hubIfjN4cuda3std3__44plusIfEEE10Policy1000EPfSC_iS9_ffNS7_10__identityEEEvT0_T1_T2_T3_T4_T6_E12temp_storage+56];
	add.f32 	%f271, %f269, %f270;
	ld.shared.f32 	%f272, [_ZZN3cub18CUB_300001_SM_10006detail6reduce28DeviceReduceSingleTileKernelINS2_10policy_hubIfjN4cuda3std3__44plusIfEEE10Policy1000EPfSC_iS9_ffNS7_10__identityEEEvT0_T1_T2_T3_T4_T6_E12temp_storage+60];
	add.f32 	%f273, %f271, %f272;
	ld.shared.f32 	%f274, [_ZZN3cub18CUB_300001_SM_10006detail6reduce28DeviceReduceSingleTileKernelINS2_10policy_hubIfjN4cuda3std3__44plusIfEEE10Policy1000EPfSC_iS9_ffNS7_10__identityEEEvT0_T1_T2_T3_T4_T6_E12temp_storage+64];
	add.f32 	%f275, %f273, %f274;
	ld.shared.f32 	%f276, [_ZZN3cub18CUB_300001_SM_10006detail6reduce28DeviceReduceSingleTileKernelINS2_10policy_hubIfjN4cuda3std3__44plusIfEEE10Policy1000EPfSC_iS9_ffNS7_10__identityEEEvT0_T1_T2_T3_T4_T6_E12temp_storage+68];
	add.f32 	%f277, %f275, %f276;
	ld.shared.f32 	%f278, [_ZZN3cub18CUB_300001_SM_10006detail6reduce28DeviceReduceSingleTileKernelINS2_10policy_hubIfjN4cuda3std3__44plusIfEEE10Policy1000EPfSC_iS9_ffNS7_10__identityEEEvT0_T1_T2_T3_T4_T6_E12temp_storage+72];
	add.f32 	%f279, %f277, %f278;
	ld.shared.f32 	%f280, [_ZZN3cub18CUB_300001_SM_10006detail6reduce28DeviceReduceSingleTileKernelINS2_10policy_hubIfjN4cuda3std3__44plusIfEEE10Policy1000EPfSC_iS9_ffNS7_10__identityEEEvT0_T1_T2_T3_T4_T6_E12temp_storage+76];
	add.f32 	%f530, %f279, %f280;
	bra.uni 	$L__BB11_72;
$L__BB11_52:
	// begin inline asm
	mov.u32 %r155, %laneid;
	// end inline asm
	and.b32  	%r181, %r34, 992;
	add.s32 	%r182, %r181, 32;
	setp.gt.s32 	%p27, %r182, %r67;
	not.b32 	%r183, %r181;
	add.s32 	%r184, %r67, %r183;
	selp.b32 	%r179, %r184, 31, %p27;
	mov.b32 	%r157, %f522;
	mov.b32 	%r158, 1;
	mov.b32 	%r180, -1;
	// begin inline asm
	shfl.sync.down.b32 %r156, %r157, %r158, %r179, %r180;
	// end inline asm
	setp.lt.s32 	%p28, %r155, %r179;
	mov.b32 	%f181, %r156;
	add.f32 	%f182, %f522, %f181;
	selp.f32 	%f183, %f182, %f522, %p28;
	mov.b32 	%r162, %f183;
	mov.b32 	%r163, 2;
	// begin inline asm
	shfl.sync.down.b32 %r161, %r162, %r163, %r179, %r180;
	// end inline asm
	add.s32 	%r185, %r155, 2;
	setp.gt.s32 	%p29, %r185, %r179;
	mov.b32 	%f184, %r161;
	add.f32 	%f185, %f183, %f184;
	selp.f32 	%f186, %f183, %f185, %p29;
	mov.b32 	%r167, %f186;
	mov.b32 	%r168, 4;
	// begin inline asm
	shfl.sync.down.b32 %r166, %r167, %r168, %r179, %r180;
	// end inline asm
	add.s32 	%r186, %r155, 4;
	setp.gt.s32 	%p30, %r186, %r179;
	mov.b32 	%f187, %r166;
	add.f32 	%f188, %f186, %f187;
	selp.f32 	%f189, %f186, %f188, %p30;
	mov.b32 	%r172, %f189;
	mov.b32 	%r173, 8;
	// begin inline asm
	shfl.sync.down.b32 %r171, %r172, %r173, %r179, %r180;
	// end inline asm
	add.s32 	%r187, %r155, 8;
	setp.gt.s32 	%p31, %r187, %r179;
	mov.b32 	%f190, %r171;
	add.f32 	%f191, %f189, %f190;
	selp.f32 	%f192, %f189, %f191, %p31;
	mov.b32 	%r177, %f192;
	mov.b32 	%r178, 16;
	// begin inline asm
	shfl.sync.down.b32 %r176, %r177, %r178, %r179, %r180;
	// end inline asm
	add.s32 	%r188, %r155, 16;
	setp.gt.s32 	%p32, %r188, %r179;
	mov.b32 	%f193, %r176;
	add.f32 	%f194, %f192, %f193;
	selp.f32 	%f530, %f192, %f194, %p32;
	setp.ne.s32 	%p33, %r155, 0;
	@%p33 bra 	$L__BB11_54;
	shr.u32 	%r189, %r34, 3;
	and.b32  	%r190, %r189, 124;
	mov.u32 	%r191, _ZZN3cub18CUB_300001_SM_10006detail6reduce28DeviceReduceSingleTileKernelINS2_10policy_hubIfjN4cuda3std3__44plusIfEEE10Policy1000EPfSC_iS9_ffNS7_10__identityEEEvT0_T1_T2_T3_T4_T6_E12temp_storage;
	add.s32 	%r192, %r191, %r190;
	st.shared.f32 	[%r192+16], %f530;
$L__BB11_54:
	bar.sync 	0;
	setp.ne.s32 	%p34, %r34, 0;
	@%p34 bra 	$L__BB11_72;
	setp.gt.s32 	%p35, %r67, 32;
	ld.shared.f32 	%f195, [_ZZN3cub18CUB_300001_SM_10006detail6reduce28DeviceReduceSingleTileKernelINS2_10policy_hubIfjN4cuda3std3__44plusIfEEE10Policy1000EPfSC_iS9_ffNS7_10__identityEEEvT0_T1_T2_T3_T4_T6_E12temp_storage+20];
	add.f32 	%f196, %f530, %f195;
	selp.f32 	%f197, %f196, %f530, %p35;
	setp.gt.s32 	%p36, %r67, 64;
	ld.shared.f32 	%f198, [_ZZN3cub18CUB_300001_SM_10006detail6reduce28DeviceReduceSingleTileKernelINS2_10policy_hubIfjN4cuda3std3__44plusIfEEE10Policy1000EPfSC_iS9_ffNS7_10__identityEEEvT0_T1_T2_T3_T4_T6_E12temp_storage+24];
	add.f32 	%f199, %f198, %f197;
	selp.f32 	%f200, %f199, %f197, %p36;
	setp.gt.s32 	%p37, %r67, 96;
	ld.shared.f32 	%f201, [_ZZN3cub18CUB_300001_SM_10006detail6reduce28DeviceReduceSingleTileKernelINS2_10policy_hubIfjN4cuda3std3__44plusIfEEE10Policy1000EPfSC_iS9_ffNS7_10__identityEEEvT0_T1_T2_T3_T4_T6_E12temp_storage+28];
	add.f32 	%f202, %f201, %f200;
	selp.f32 	%f203, %f202, %f200, %p37;
	setp.gt.s32 	%p38, %r67, 128;
	ld.shared.f32 	%f204, [_ZZN3cub18CUB_300001_SM_10006detail6reduce28DeviceReduceSingleTileKernelINS2_10policy_hubIfjN4cuda3std3__44plusIfEEE10Policy1000EPfSC_iS9_ffNS7_10__identityEEEvT0_T1_T2_T3_T4_T6_E12temp_storage+32];
	add.f32 	%f205, %f204, %f203;
	selp.f32 	%f206, %f205, %f203, %p38;
	setp.gt.s32 	%p39, %r67, 160;
	ld.shared.f32 	%f207, [_ZZN3cub18CUB_300001_SM_10006detail6reduce28DeviceReduceSingleTileKernelINS2_10policy_hubIfjN4cuda3std3__44plusIfEEE10Policy1000EPfSC_iS9_ffNS7_10__identityEEEvT0_T1_T2_T3_T4_T6_E12temp_storage+36];
	add.f32 	%f208, %f207, %f206;
	selp.f32 	%f209, %f208, %f206, %p39;
	setp.gt.s32 	%p40, %r67, 192;
	ld.shared.f32 	%f210, [_ZZN3cub18CUB_300001_SM_10006detail6reduce28DeviceReduceSingleTileKernelINS2_10policy_hubIfjN4cuda3std3__44plusIfEEE10Policy1000EPfSC_iS9_ffNS7_10__identityEEEvT0_T1_T2_T3_T4_T6_E12temp_storage+40];
	add.f32 	%f211, %f210, %f209;
	selp.f32 	%f212, %f211, %f209, %p40;
	setp.gt.s32 	%p41, %r67, 224;
	ld.shared.f32 	%f213, [_ZZN3cub18CUB_300001_SM_10006detail6reduce28DeviceReduceSingleTileKernelINS2_10policy_hubIfjN4cuda3std3__44plusIfEEE10Policy1000EPfSC_iS9_ffNS7_10__identityEEEvT0_T1_T2_T3_T4_T6_E12temp_storage+44];
	add.f32 	%f214, %f213, %f212;
	selp.f32 	%f215, %f214, %f212, %p41;
	setp.gt.s32 	%p42, %r67, 256;
	ld.shared.f32 	%f216, [_ZZN3cub18CUB_300001_SM_10006detail6reduce28DeviceReduceSingleTileKernelINS2_10policy_hubIfjN4cuda3std3__44plusIfEEE10Policy1000EPfSC_iS9_ffNS7_10__identityEEEvT0_T1_T2_T3_T4_T6_E12temp_storage+48];
	add.f32 	%f217, %f216, %f215;
	selp.f32 	%f218, %f217, %f215, %p42;
	setp.gt.s32 	%p43, %r67, 288;
	ld.shared.f32 	%f219, [_ZZN3cub18CUB_300001_SM_10006detail6reduce28DeviceReduceSingleTileKernelINS2_10policy_hubIfjN4cuda3std3__44plusIfEEE10Policy1000EPfSC_iS9_ffNS7_10__identityEEEvT0_T1_T2_T3_T4_T6_E12temp_storage+52];
	add.f32 	%f220, %f219, %f218;
	selp.f32 	%f221, %f220, %f218, %p43;
	setp.gt.s32 	%p44, %r67, 320;
	ld.shared.f32 	%f222, [_ZZN3cub18CUB_300001_SM_10006detail6reduce28DeviceReduceSingleTileKernelINS2_10policy_hubIfjN4cuda3std3__44plusIfEEE10Policy1000EPfSC_iS9_ffNS7_10__identityEEEvT0_T1_T2_T3_T4_T6_E12temp_storage+56];
	add.f32 	%f223, %f222, %f221;
	selp.f32 	%f224, %f223, %f221, %p44;
	setp.gt.s32 	%p45, %r67, 352;
	ld.shared.f32 	%f225, [_ZZN3cub18CUB_300001_SM_10006detail6reduce28DeviceReduceSingleTileKernelINS2_10policy_hubIfjN4cuda3std3__44plusIfEEE10Policy1000EPfSC_iS9_ffNS7_10__identityEEEvT0_T1_T2_T3_T4_T6_E12temp_storage+60];
	add.f32 	%f226, %f225, %f224;
	selp.f32 	%f227, %f226, %f224, %p45;
	setp.gt.s32 	%p46, %r67, 384;
	ld.shared.f32 	%f228, [_ZZN3cub18CUB_300001_SM_10006detail6reduce28DeviceReduceSingleTileKernelINS2_10policy_hubIfjN4cuda3std3__44plusIfEEE10Policy1000EPfSC_iS9_ffNS7_10__identityEEEvT0_T1_T2_T3_T4_T6_E12temp_storage+64];
	add.f32 	%f229, %f228, %f227;
	selp.f32 	%f230, %f229, %f227, %p46;
	setp.gt.s32 	%p47, %r67, 416;
	ld.shared.f32 	%f231, [_ZZN3cub18CUB_300001_SM_10006detail6reduce28DeviceReduceSingleTileKernelINS2_10policy_hubIfjN4cuda3std3__44plusIfEEE10Policy1000EPfSC_iS9_ffNS7_10__identityEEEvT0_T1_T2_T3_T4_T6_E12temp_storage+68];
	add.f32 	%f232, %f231, %f230;
	selp.f32 	%f233, %f232, %f230, %p47;
	setp.gt.s32 	%p48, %r67, 448;
	ld.shared.f32 	%f234, [_ZZN3cub18CUB_300001_SM_10006detail6reduce28DeviceReduceSingleTileKernelINS2_10policy_hubIfjN4cuda3std3__44plusIfEEE10Policy1000EPfSC_iS9_ffNS7_10__identityEEEvT0_T1_T2_T3_T4_T6_E12temp_storage+72];
	add.f32 	%f235, %f234, %f233;
	selp.f32 	%f236, %f235, %f233, %p48;
	setp.gt.s32 	%p49, %r67, 480;
	ld.shared.f32 	%f237, [_ZZN3cub18CUB_300001_SM_10006detail6reduce28DeviceReduceSingleTileKernelINS2_10policy_hubIfjN4cuda3std3__44plusIfEEE10Policy1000EPfSC_iS9_ffNS7_10__identityEEEvT0_T1_T2_T3_T4_T6_E12temp_storage+76];
	add.f32 	%f238, %f237, %f236;
	selp.f32 	%f530, %f238, %f236, %p49;
	bra.uni 	$L__BB11_72;
$L__BB11_56:
	mov.u32 	%r46, %tid.x;
	mul.wide.u32 	%rd35, %r46, 4;
	add.s64 	%rd19, %rd16, %rd35;
	// begin inline asm
	ld.global.nc.u32 %r68, [%rd19];
	// end inline asm
	mov.b32 	%f59, %r68;
	add.s64 	%rd20, %rd19, 2048;
	// begin inline asm
	ld.global.nc.u32 %r69, [%rd20];
	// end inline asm
	mov.b32 	%f60, %r69;
	add.s64 	%rd21, %rd19, 4096;
	// begin inline asm
	ld.global.nc.u32 %r70, [%rd21];
	// end inline asm
	mov.b32 	%f61, %r70;
	add.s64 	%rd22, %rd19, 6144;
	// begin inline asm
	ld.global.nc.u32 %r71, [%rd22];
	// end inline asm
	mov.b32 	%f62, %r71;
	add.s64 	%rd23, %rd19, 8192;
	// begin inline asm
	ld.global.nc.u32 %r72, [%rd23];
	// end inline asm
	mov.b32 	%f63, %r72;
	add.s64 	%rd24, %rd19, 10240;
	// begin inline asm
	ld.global.nc.u32 %r73, [%rd24];
	// end inline asm
	mov.b32 	%f64, %r73;
	add.s64 	%rd25, %rd19, 12288;
	// begin inline asm
	ld.global.nc.u32 %r74, [%rd25];
	// end inline asm
	mov.b32 	%f65, %r74;
	add.s64 	%rd26, %rd19, 14336;
	// begin inline asm
	ld.global.nc.u32 %r75, [%rd26];
	// end inline asm
	mov.b32 	%f66, %r75;
	add.s64 	%rd27, %rd19, 16384;
	// begin inline asm
	ld.global.nc.u32 %r76, [%rd27];
	// end inline asm
	mov.b32 	%f67, %r76;
	add.s64 	%rd28, %rd19, 18432;
	// begin inline asm
	ld.global.nc.u32 %r77, [%rd28];
	// end inline asm
	mov.b32 	%f68, %r77;
	add.s64 	%rd29, %rd19, 20480;
	// begin inline asm
	ld.global.nc.u32 %r78, [%rd29];
	// end inline asm
	mov.b32 	%f69, %r78;
	add.s64 	%rd30, %rd19, 22528;
	// begin inline asm
	ld.global.nc.u32 %r79, [%rd30];
	// end inline asm
	mov.b32 	%f70, %r79;
	add.s64 	%rd31, %rd19, 24576;
	// begin inline asm
	ld.global.nc.u32 %r80, [%rd31];
	// end inline asm
	mov.b32 	%f71, %r80;
	add.s64 	%rd32, %rd19, 26624;
	// begin inline asm
	ld.global.nc.u32 %r81, [%rd32];
	// end inline asm
	mov.b32 	%f72, %r81;
	add.s64 	%rd33, %rd19, 28672;
	// begin inline asm
	ld.global.nc.u32 %r82, [%rd33];
	// end inline asm
	mov.b32 	%f73, %r82;
	add.s64 	%rd34, %rd19, 30720;
	// begin inline asm
	ld.global.nc.u32 %r83, [%rd34];
	// end inline asm
	mov.b32 	%f74, %r83;
	add.f32 	%f75, %f59, %f60;
	add.f32 	%f76, %f61, %f62;
	add.f32 	%f77, %f63, %f64;
	add.f32 	%f78, %f65, %f66;
	add.f32 	%f79, %f67, %f68;
	add.f32 	%f80, %f69, %f70;
	add.f32 	%f81, %f71, %f72;
	add.f32 	%f82, %f73, %f74;
	add.f32 	%f83, %f75, %f76;
	add.f32 	%f84, %f77, %f78;
	add.f32 	%f85, %f79, %f80;
	add.f32 	%f86, %f81, %f82;
	add.f32 	%f87, %f83, %f84;
	add.f32 	%f88, %f85, %f86;
	add.f32 	%f529, %f87, %f88;
	setp.lt.u32 	%p4, %r67, 16384;
	mov.b32 	%r400, 8192;
	@%p4 bra 	$L__BB11_60;
	add.s32 	%r47, %r67, -8192;
	mov.b32 	%r400, 8192;
$L__BB11_58:
	mul.wide.s32 	%rd52, %r400, 4;
	add.s64 	%rd36, %rd19, %rd52;
	// begin inline asm
	ld.global.nc.u32 %r86, [%rd36];
	// end inline asm
	mov.b32 	%f89, %r86;
	add.s64 	%rd37, %rd36, 2048;
	// begin inline asm
	ld.global.nc.u32 %r87, [%rd37];
	// end inline asm
	mov.b32 	%f90, %r87;
	add.s64 	%rd38, %rd36, 4096;
	// begin inline asm
	ld.global.nc.u32 %r88, [%rd38];
	// end inline asm
	mov.b32 	%f91, %r88;
	add.s64 	%rd39, %rd36, 6144;
	// begin inline asm
	ld.global.nc.u32 %r89, [%rd39];
	// end inline asm
	mov.b32 	%f92, %r89;
	add.s64 	%rd40, %rd36, 8192;
	// begin inline asm
	ld.global.nc.u32 %r90, [%rd40];
	// end inline asm
	mov.b32 	%f93, %r90;
	add.s64 	%rd41, %rd36, 10240;
	// begin inline asm
	ld.global.nc.u32 %r91, [%rd41];
	// end inline asm
	mov.b32 	%f94, %r91;
	add.s64 	%rd42, %rd36, 12288;
	// begin inline asm
	ld.global.nc.u32 %r92, [%rd42];
	// end inline asm
	mov.b32 	%f95, %r92;
	add.s64 	%rd43, %rd36, 14336;
	// begin inline asm
	ld.global.nc.u32 %r93, [%rd43];
	// end inline asm
	mov.b32 	%f96, %r93;
	add.s64 	%rd44, %rd36, 16384;
	// begin inline asm
	ld.global.nc.u32 %r94, [%rd44];
	// end inline asm
	mov.b32 	%f97, %r94;
	add.s64 	%rd45, %rd36, 18432;
	// begin inline asm
	ld.global.nc.u32 %r95, [%rd45];
	// end inline asm
	mov.b32 	%f98, %r95;
	add.s64 	%rd46, %rd36, 20480;
	// begin inline asm
	ld.global.nc.u32 %r96, [%rd46];
	// end inline asm
	mov.b32 	%f99, %r96;
	add.s64 	%rd47, %rd36, 22528;
	// begin inline asm
	ld.global.nc.u32 %r97, [%rd47];
	// end inline asm
	mov.b32 	%f100, %r97;
	add.s64 	%rd48, %rd36, 24576;
	// begin inline asm
	ld.global.nc.u32 %r98, [%rd48];
	// end inline asm
	mov.b32 	%f101, %r98;
	add.s64 	%rd49, %rd36, 26624;
	// begin inline asm
	ld.global.nc.u32 %r99, [%rd49];
	// end inline asm
	mov.b32 	%f102, %r99;
	add.s64 	%rd50, %rd36, 28672;
	// begin inline asm
	ld.global.nc.u32 %r100, [%rd50];
	// end inline asm
	mov.b32 	%f103, %r100;
	add.s64 	%rd51, %rd36, 30720;
	// begin inline asm
	ld.global.nc.u32 %r101, [%rd51];
	// end inline asm
	mov.b32 	%f104, %r101;
	add.f32 	%f105, %f529, %f89;
	add.f32 	%f106, %f90, %f91;
	add.f32 	%f107, %f92, %f93;
	add.f32 	%f108, %f94, %f95;
	add.f32 	%f109, %f96, %f97;
	add.f32 	%f110, %f98, %f99;
	add.f32 	%f111, %f100, %f101;
	add.f32 	%f112, %f102, %f103;
	add.f32 	%f113, %f105, %f106;
	add.f32 	%f114, %f107, %f108;
	add.f32 	%f115, %f109, %f110;
	add.f32 	%f116, %f111, %f112;
	add.f32 	%f117, %f113, %f114;
	add.f32 	%f118, %f115, %f116;
	add.f32 	%f119, %f117, %f118;
	add.f32 	%f529, %f119, %f104;
	sub.s32 	%r102, %r67, %r400;
	setp.lt.s32 	%p5, %r102, 8192;
	@%p5 bra 	$L__BB11_68;
	add.s32 	%r400, %r400, 8192;
	setp.le.s32 	%p6, %r400, %r47;
	@%p6 bra 	$L__BB11_58;
$L__BB11_60:
	setp.le.s32 	%p7, %r67, %r400;
	@%p7 bra 	$L__BB11_68;
	sub.s32 	%r51, %r67, %r400;
	setp.ge.s32 	%p8, %r46, %r51;
	@%p8 bra 	$L__BB11_68;
	not.b32 	%r103, %r46;
	add.s32 	%r104, %r67, %r103;
	sub.s32 	%r52, %r104, %r400;
	and.b32  	%r105, %r52, 1536;
	setp.eq.s32 	%p9, %r105, 1536;
	mov.u32 	%r404, %r46;
	@%p9 bra 	$L__BB11_65;
	add.s32 	%r402, %r46, %r400;
	shr.u32 	%r106, %r52, 9;
	add.s32 	%r107, %r106, 1;
	and.b32  	%r108, %r107, 3;
	neg.s32 	%r401, %r108;
	mov.u32 	%r404, %r46;
$L__BB11_64:
	.pragma "nounroll";
	mul.wide.u32 	%rd54, %r402, 4;
	add.s64 	%rd53, %rd16, %rd54;
	// begin inline asm
	ld.global.nc.u32 %r109, [%rd53];
	// end inline asm
	mov.b32 	%f121, %r109;
	add.f32 	%f529, %f529, %f121;
	add.s32 	%r404, %r404, 512;
	add.s32 	%r402, %r402, 512;
	add.s32 	%r401, %r401, 1;
	setp.ne.s32 	%p10, %r401, 0;
	@%p10 bra 	$L__BB11_64;
$L__BB11_65:
	setp.lt.u32 	%p11, %r52, 1536;
	@%p11 bra 	$L__BB11_68;
	cvt.u64.u32 	%rd55, %r404;
	cvt.u64.u32 	%rd56, %r400;
	add.s64 	%rd57, %rd55, %rd56;
	shl.b64 	%rd58, %rd57, 2;
	add.s64 	%rd59, %rd58, %rd16;
	add.s64 	%rd132, %rd59, 4096;
	add.s32 	%r405, %r404, %r400;
$L__BB11_67:
	mul.wide.u32 	%rd64, %r405, 4;
	add.s64 	%rd60, %rd16, %rd64;
	// begin inline asm
	ld.global.nc.u32 %r110, [%rd60];
	// end inline asm
	mov.b32 	%f122, %r110;
	add.f32 	%f123, %f529, %f122;
	add.s64 	%rd61, %rd132, -2048;
	// begin inline asm
	ld.global.nc.u32 %r111, [%rd61];
	// end inline asm
	mov.b32 	%f124, %r111;
	add.f32 	%f125, %f123, %f124;
	// begin inline asm
	ld.global.nc.u32 %r112, [%rd132];
	// end inline asm
	mov.b32 	%f126, %r112;
	add.f32 	%f127, %f125, %f126;
	add.s64 	%rd63, %rd132, 2048;
	// begin inline asm
	ld.global.nc.u32 %r113, [%rd63];
	// end inline asm
	mov.b32 	%f128, %r113;
	add.f32 	%f529, %f127, %f128;
	add.s32 	%r404, %r404, 2048;
	add.s64 	%rd132, %rd132, 8192;
	add.s32 	%r405, %r405, 2048;
	setp.lt.s32 	%p12, %r404, %r51;
	@%p12 bra 	$L__BB11_67;
$L__BB11_68:
	// begin inline asm
	mov.u32 %r114, %laneid;
	// end inline asm
	mov.b32 	%r116, %f529;
	mov.b32 	%r117, 1;
	mov.b32 	%r138, 31;
	mov.b32 	%r139, -1;
	// begin inline asm
	shfl.sync.down.b32 %r115, %r116, %r117, %r138, %r139;
	// end inline asm
	setp.gt.s32 	%p13, %r114, 30;
	mov.b32 	%f129, %r115;
	add.f32 	%f130, %f529, %f129;
	selp.f32 	%f131, %f529, %f130, %p13;
	mov.b32 	%r121, %f131;
	mov.b32 	%r122, 2;
	// begin inline asm
	shfl.sync.down.b32 %r120, %r121, %r122, %r138, %r139;
	// end inline asm
	setp.gt.s32 	%p14, %r114, 29;
	mov.b32 	%f132, %r120;
	add.f32 	%f133, %f131, %f132;
	selp.f32 	%f134, %f131, %f133, %p14;
	mov.b32 	%r126, %f134;
	mov.b32 	%r127, 4;
	// begin inline asm
	shfl.sync.down.b32 %r125, %r126, %r127, %r138, %r139;
	// end inline asm
	setp.gt.s32 	%p15, %r114, 27;
	mov.b32 	%f135, %r125;
	add.f32 	%f136, %f134, %f135;
	selp.f32 	%f137, %f134, %f136, %p15;
	mov.b32 	%r131, %f137;
	mov.b32 	%r132, 8;
	// begin inline asm
	shfl.sync.down.b32 %r130, %r131, %r132, %r138, %r139;
	// end inline asm
	setp.gt.s32 	%p16, %r114, 23;
	mov.b32 	%f138, %r130;
	add.f32 	%f139, %f137, %f138;
	selp.f32 	%f140, %f137, %f139, %p16;
	mov.b32 	%r136, %f140;
	mov.b32 	%r137, 16;
	// begin inline asm
	shfl.sync.down.b32 %r135, %r136, %r137, %r138, %r139;
	// end inline asm
	setp.gt.s32 	%p17, %r114, 15;
	mov.b32 	%f141, %r135;
	add.f32 	%f54, %f140, %f141;
	selp.f32 	%f530, %f140, %f54, %p17;
	setp.ne.s32 	%p18, %r114, 0;
	@%p18 bra 	$L__BB11_70;
	shr.u32 	%r140, %r46, 3;
	and.b32  	%r141, %r140, 124;
	mov.u32 	%r142, _ZZN3cub18CUB_300001_SM_10006detail6reduce28DeviceReduceSingleTileKernelINS2_10policy_hubIfjN4cuda3std3__44plusIfEEE10Policy1000EPfSC_iS9_ffNS7_10__identityEEEvT0_T1_T2_T3_T4_T6_E12temp_storage;
	add.s32 	%r143, %r142, %r141;
	st.shared.f32 	[%r143+16], %f54;
$L__BB11_70:
	bar.sync 	0;
	setp.ne.s32 	%p19, %r46, 0;
	@%p19 bra 	$L__BB11_72;
	ld.shared.f32 	%f142, [_ZZN3cub18CUB_300001_SM_10006detail6reduce28DeviceReduceSingleTileKernelINS2_10policy_hubIfjN4cuda3std3__44plusIfEEE10Policy1000EPfSC_iS9_ffNS7_10__identityEEEvT0_T1_T2_T3_T4_T6_E12temp_storage+20];
	add.f32 	%f143, %f530, %f142;
	ld.shared.f32 	%f144, [_ZZN3cub18CUB_300001_SM_10006detail6reduce28DeviceReduceSingleTileKernelINS2_10policy_hubIfjN4cuda3std3__44plusIfEEE10Policy1000EPfSC_iS9_ffNS7_10__identityEEEvT0_T1_T2_T3_T4_T6_E12temp_storage+24];
	add.f32 	%f145, %f143, %f144;
	ld.shared.f32 	%f146, [_ZZN3cub18CUB_300001_SM_10006detail6reduce28DeviceReduceSingleTileKernelINS2_10policy_hubIfjN4cuda3std3__44plusIfEEE10Policy1000EPfSC_iS9_ffNS7_10__identityEEEvT0_T1_T2_T3_T4_T6_E12temp_storage+28];
	add.f32 	%f147, %f145, %f146;
	ld.shared.f32 	%f148, [_ZZN3cub18CUB_300001_SM_10006detail6reduce28DeviceReduceSingleTileKernelINS2_10policy_hubIfjN4cuda3std3__44plusIfEEE10Policy1000EPfSC_iS9_ffNS7_10__identityEEEvT0_T1_T2_T3_T4_T6_E12temp_storage+32];
	add.f32 	%f149, %f147, %f148;
	ld.shared.f32 	%f150, [_ZZN3cub18CUB_300001_SM_10006detail6reduce28DeviceReduceSingleTileKernelINS2_10policy_hubIfjN4cuda3std3__44plusIfEEE10Policy1000EPfSC_iS9_ffNS7_10__identityEEEvT0_T1_T2_T3_T4_T6_E12temp_storage+36];
	add.f32 	%f151, %f149, %f150;
	ld.shared.f32 	%f152, [_ZZN3cub18CUB_300001_SM_10006detail6reduce28DeviceReduceSingleTileKernelINS2_10policy_hubIfjN4cuda3std3__44plusIfEEE10Policy1000EPfSC_iS9_ffNS7_10__identityEEEvT0_T1_T2_T3_T4_T6_E12temp_storage+40];
	add.f32 	%f153, %f151, %f152;
	ld.shared.f32 	%f154, [_ZZN3cub18CUB_300001_SM_10006detail6reduce28DeviceReduceSingleTileKernelINS2_10policy_hubIfjN4cuda3std3__44plusIfEEE10Policy1000EPfSC_iS9_ffNS7_10__identityEEEvT0_T1_T2_T3_T4_T6_E12temp_storage+44];
	add.f32 	%f155, %f153, %f154;
	ld.shared.f32 	%f156, [_ZZN3cub18CUB_300001_SM_10006detail6reduce28DeviceReduceSingleTileKernelINS2_10policy_hubIfjN4cuda3std3__44plusIfEEE10Policy1000EPfSC_iS9_ffNS7_10__identityEEEvT0_T1_T2_T3_T4_T6_E12temp_storage+48];
	add.f32 	%f157, %f155, %f156;
	ld.shared.f32 	%f158, [_ZZN3cub18CUB_300001_SM_10006detail6reduce28DeviceReduceSingleTileKernelINS2_10policy_hubIfjN4cuda3std3__44plusIfEEE10Policy1000EPfSC_iS9_ffNS7_10__identityEEEvT0_T1_T2_T3_T4_T6_E12temp_storage+52];
	add.f32 	%f159, %f157, %f158;
	ld.shared.f32 	%f160, [_ZZN3cub18CUB_300001_SM_10006detail6reduce28DeviceReduceSingleTileKernelINS2_10policy_hubIfjN4cuda3std3__44plusIfEEE10Policy1000EPfSC_iS9_ffNS7_10__identityEEEvT0_T1_T2_T3_T4_T6_E12temp_storage+56];
	add.f32 	%f161, %f159, %f160;
	ld.shared.f32 	%f162, [_ZZN3cub18CUB_300001_SM_10006detail6reduce28DeviceReduceSingleTileKernelINS2_10policy_hubIfjN4cuda3std3__44plusIfEEE10Policy1000EPfSC_iS9_ffNS7_10__identityEEEvT0_T1_T2_T3_T4_T6_E12temp_storage+60];
	add.f32 	%f163, %f161, %f162;
	ld.shared.f32 	%f164, [_ZZN3cub18CUB_300001_SM_10006detail6reduce28DeviceReduceSingleTileKernelINS2_10policy_hubIfjN4cuda3std3__44plusIfEEE10Policy1000EPfSC_iS9_ffNS7_10__identityEEEvT0_T1_T2_T3_T4_T6_E12temp_storage+64];
	add.f32 	%f165, %f163, %f164;
	ld.shared.f32 	%f166, [_ZZN3cub18CUB_300001_SM_10006detail6reduce28DeviceReduceSingleTileKernelINS2_10policy_hubIfjN4cuda3std3__44plusIfEEE10Policy1000EPfSC_iS9_ffNS7_10__identityEEEvT0_T1_T2_T3_T4_T6_E12temp_storage+68];
	add.f32 	%f167, %f165, %f166;
	ld.shared.f32 	%f168, [_ZZN3cub18CUB_300001_SM_10006detail6reduce28DeviceReduceSingleTileKernelINS2_10policy_hubIfjN4cuda3std3__44plusIfEEE10Policy1000EPfSC_iS9_ffNS7_10__identityEEEvT0_T1_T2_T3_T4_T6_E12temp_storage+72];
	add.f32 	%f169, %f167, %f168;
	ld.shared.f32 	%f170, [_ZZN3cub18CUB_300001_SM_10006detail6reduce28DeviceReduceSingleTileKernelINS2_10policy_hubIfjN4cuda3std3__44plusIfEEE10Policy1000EPfSC_iS9_ffNS7_10__identityEEEvT0_T1_T2_T3_T4_T6_E12temp_storage+76];
	add.f32 	%f530, %f169, %f170;
$L__BB11_72:
	mov.u32 	%r379, %tid.x;
	setp.ne.s32 	%p111, %r379, 0;
	@%p111 bra 	$L__BB11_74;
	add.f32 	%f503, %f58, %f530;
	st.global.f32 	[%rd1], %f503;
$L__BB11_74:
	ret;

}
	// .globl	_ZN3cub18CUB_300001_SM_10006detail6reduce28DeviceReduceSingleTileKernelINS2_10policy_hubIfyN4cuda3std3__44plusIfEEE10Policy1000EN6thrust24THRUST_300001_SM_1000_NS10device_ptrIfEEPfyS9_ffNS7_10__identityEEEvT0_T1_T2_T3_T4_T6_
.visible .entry _ZN3cub18CUB_300001_SM_10006detail6reduce28DeviceReduceSingleTileKernelINS2_10policy_hubIfyN4cuda3std3__44plusIfEEE10Policy1000EN6thrust24THRUST_300001_SM_1000_NS10device_ptrIfEEPfyS9_ffNS7_10__identityEEEvT0_T1_T2_T3_T4_T6_(
	.param .align 8 .b8 _ZN3cub18CUB_300001_SM_10006detail6reduce28DeviceReduceSingleTileKernelINS2_10policy_hubIfyN4cuda3std3__44plusIfEEE10Policy1000EN6thrust24THRUST_300001_SM_1000_NS10device_ptrIfEEPfyS9_ffNS7_10__identityEEEvT0_T1_T2_T3_T4_T6__param_0[8],
	.param .u64 .ptr .align 1 _ZN3cub18CUB_300001_SM_10006detail6reduce28DeviceReduceSingleTileKernelINS2_10policy_hubIfyN4cuda3std3__44plusIfEEE10Policy1000EN6thrust24THRUST_300001_SM_1000_NS10device_ptrIfEEPfyS9_ffNS7_10__identityEEEvT0_T1_T2_T3_T4_T6__param_1,
	.param .u64 _ZN3cub18CUB_300001_SM_10006detail6reduce28DeviceReduceSingleTileKernelINS2_10policy_hubIfyN4cuda3std3__44plusIfEEE10Policy1000EN6thrust24THRUST_300001_SM_1000_NS10device_ptrIfEEPfyS9_ffNS7_10__identityEEEvT0_T1_T2_T3_T4_T6__param_2,
	.param .align 1 .b8 _ZN3cub18CUB_300001_SM_10006detail6reduce28DeviceReduceSingleTileKernelINS2_10policy_hubIfyN4cuda3std3__44plusIfEEE10Policy1000EN6thrust24THRUST_300001_SM_1000_NS10device_ptrIfEEPfyS9_ffNS7_10__identityEEEvT0_T1_T2_T3_T4_T6__param_3[1],
	.param .f32 _ZN3cub18CUB_300001_SM_10006detail6reduce28DeviceReduceSingleTileKernelINS2_10policy_hubIfyN4cuda3std3__44plusIfEEE10Policy1000EN6thrust24THRUST_300001_SM_1000_NS10device_ptrIfEEPfyS9_ffNS7_10__identityEEEvT0_T1_T2_T3_T4_T6__param_4,
	.param .align 1 .b8 _ZN3cub18CUB_300001_SM_10006detail6reduce28DeviceReduceSingleTileKernelINS2_10policy_hubIfyN4cuda3std3__44plusIfEEE10Policy1000EN6thrust24THRUST_300001_SM_1000_NS10device_ptrIfEEPfyS9_ffNS7_10__identityEEEvT0_T1_T2_T3_T4_T6__param_5[1]
)
.maxntid 256
.minnctapersm 1
{
	.reg .pred 	%p<59>;
	.reg .b32 	%r<171>;
	.reg .b32 	%f<328>;
	.reg .b64 	%rd<56>;
	// demoted variable
	.shared .align 4 .b8 _ZZN3cub18CUB_300001_SM_10006detail6reduce28DeviceReduceSingleTileKernelINS2_10policy_hubIfyN4cuda3std3__44plusIfEEE10Policy1000EN6thrust24THRUST_300001_SM_1000_NS10device_ptrIfEEPfyS9_ffNS7_10__identityEEEvT0_T1_T2_T3_T4_T6_E12temp_storage[44];
	ld.param.u64 	%rd18, [_ZN3cub18CUB_300001_SM_10006detail6reduce28DeviceReduceSingleTileKernelINS2_10policy_hubIfyN4cuda3std3__44plusIfEEE10Policy1000EN6thrust24THRUST_300001_SM_1000_NS10device_ptrIfEEPfyS9_ffNS7_10__identityEEEvT0_T1_T2_T3_T4_T6__param_0];
	ld.param.u64 	%rd20, [_ZN3cub18CUB_300001_SM_10006detail6reduce28DeviceReduceSingleTileKernelINS2_10policy_hubIfyN4cuda3std3__44plusIfEEE10Policy1000EN6thrust24THRUST_300001_SM_1000_NS10device_ptrIfEEPfyS9_ffNS7_10__identityEEEvT0_T1_T2_T3_T4_T6__param_1];
	ld.param.u64 	%rd19, [_ZN3cub18CUB_300001_SM_10006detail6reduce28DeviceReduceSingleTileKernelINS2_10policy_hubIfyN4cuda3std3__44plusIfEEE10Policy1000EN6thrust24THRUST_300001_SM_1000_NS10device_ptrIfEEPfyS9_ffNS7_10__identityEEEvT0_T1_T2_T3_T4_T6__param_2];
	ld.param.f32 	%f42, [_ZN3cub18CUB_300001_SM_10006detail6reduce28DeviceReduceSingleTileKernelINS2_10policy_hubIfyN4cuda3std3__44plusIfEEE10Policy1000EN6thrust24THRUST_300001_SM_1000_NS10device_ptrIfEEPfyS9_ffNS7_10__identityEEEvT0_T1_T2_T3_T4_T6__param_4];
	cvta.to.global.u64 	%rd1, %rd20;
	setp.ne.s64 	%p1, %rd19, 0;
	@%p1 bra 	$L__BB12_3;
	mov.u32 	%r156, %tid.x;
	setp.ne.s32 	%p58, %r156, 0;
	@%p58 bra 	$L__BB12_51;
	st.global.f32 	[%rd1], %f42;
	bra.uni 	$L__BB12_51;
$L__BB12_3:
	cvta.to.global.u64 	%rd2, %rd18;
	setp.gt.u64 	%p2, %rd19, 4095;
	@%p2 bra 	$L__BB12_28;
	cvt.u32.u64 	%r1, %rd19;
	mov.u32 	%r2, %tid.x;
	setp.ge.u32 	%p24, %r2, %r1;
	mov.f32 	%f315, 0f00000000;
	mov.u32 	%r160, %r2;
	@%p24 bra 	$L__BB12_6;
	mul.wide.u32 	%rd41, %r2, 4;
	add.s64 	%rd42, %rd2, %rd41;
	ld.global.f32 	%f315, [%rd42];
	add.s32 	%r160, %r2, 256;
$L__BB12_6:
	setp.ge.u32 	%p25, %r160, %r1;
	@%p25 bra 	$L__BB12_19;
	not.b32 	%r83, %r160;
	add.s32 	%r84, %r83, %r1;
	shr.u32 	%r85, %r84, 8;
	add.s32 	%r5, %r85, 1;
	and.b32  	%r6, %r5, 15;
	setp.lt.u32 	%p26, %r84, 3840;
	@%p26 bra 	$L__BB12_10;
	and.b32  	%r86, %r5, 33554416;
	neg.s32 	%r158, %r86;
	mul.wide.u32 	%rd43, %r160, 4;
	add.s64 	%rd44, %rd43, %rd2;
	add.s64 	%rd51, %rd44, 8192;
$L__BB12_9:
	.pragma "nounroll";
	ld.global.f32 	%f189, [%rd51+-8192];
	add.f32 	%f190, %f315, %f189;
	ld.global.f32 	%f191, [%rd51+-7168];
	add.f32 	%f192, %f190, %f191;
	ld.global.f32 	%f193, [%rd51+-6144];
	add.f32 	%f194, %f192, %f193;
	ld.global.f32 	%f195, [%rd51+-5120];
	add.f32 	%f196, %f194, %f195;
	ld.global.f32 	%f197, [%rd51+-4096];
	add.f32 	%f198, %f196, %f197;
	ld.global.f32 	%f199, [%rd51+-3072];
	add.f32 	%f200, %f198, %f199;
	ld.global.f32 	%f201, [%rd51+-2048];
	add.f32 	%f202, %f200, %f201;
	ld.global.f32 	%f203, [%rd51+-1024];
	add.f32 	%f204, %f202, %f203;
	ld.global.f32 	%f205, [%rd51];
	add.f32 	%f206, %f204, %f205;
	ld.global.f32 	%f207, [%rd51+1024];
	add.f32 	%f208, %f206, %f207;
	ld.global.f32 	%f209, [%rd51+2048];
	add.f32 	%f210, %f208, %f209;
	ld.global.f32 	%f211, [%rd51+3072];
	add.f32 	%f212, %f210, %f211;
	ld.global.f32 	%f213, [%rd51+4096];
	add.f32 	%f214, %f212, %f213;
	ld.global.f32 	%f215, [%rd51+5120];
	add.f32 	%f216, %f214, %f215;
	ld.global.f32 	%f217, [%rd51+6144];
	add.f32 	%f218, %f216, %f217;
	ld.global.f32 	%f219, [%rd51+7168];
	add.f32 	%f315, %f218, %f219;
	add.s32 	%r160, %r160, 4096;
	add.s32 	%r158, %r158, 16;
	add.s64 	%rd51, %rd51, 16384;
	setp.ne.s32 	%p27, %r158, 0;
	@%p27 bra 	$L__BB12_9;
$L__BB12_10:
	setp.eq.s32 	%p28, %r6, 0;
	@%p28 bra 	$L__BB12_19;
	and.b32  	%r13, %r5, 7;
	setp.lt.u32 	%p29, %r6, 8;
	@%p29 bra 	$L__BB12_13;
	mul.wide.s32 	%rd45, %r160, 4;
	add.s64 	%rd46, %rd2, %rd45;
	ld.global.f32 	%f221, [%rd46];
	add.f32 	%f222, %f315, %f221;
	ld.global.f32 	%f223, [%rd46+1024];
	add.f32 	%f224, %f222, %f223;
	ld.global.f32 	%f225, [%rd46+2048];
	add.f32 	%f226, %f224, %f225;
	ld.global.f32 	%f227, [%rd46+3072];
	add.f32 	%f228, %f226, %f227;
	ld.global.f32 	%f229, [%rd46+4096];
	add.f32 	%f230, %f228, %f229;
	ld.global.f32 	%f231, [%rd46+5120];
	add.f32 	%f232, %f230, %f231;
	ld.global.f32 	%f233, [%rd46+6144];
	add.f32 	%f234, %f232, %f233;
	ld.global.f32 	%f235, [%rd46+7168];
	add.f32 	%f315, %f234, %f235;
	add.s32 	%r160, %r160, 2048;
$L__BB12_13:
	setp.eq.s32 	%p30, %r13, 0;
	@%p30 bra 	$L__BB12_19;
	and.b32  	%r16, %r5, 3;
	setp.lt.u32 	%p31, %r13, 4;
	@%p31 bra 	$L__BB12_16;
	mul.wide.s32 	%rd47, %r160, 4;
	add.s64 	%rd48, %rd2, %rd47;
	ld.global.f32 	%f237, [%rd48];
	add.f32 	%f238, %f315, %f237;
	ld.global.f32 	%f239, [%rd48+1024];
	add.f32 	%f240, %f238, %f239;
	ld.global.f32 	%f241, [%rd48+2048];
	add.f32 	%f242, %f240, %f241;
	ld.global.f32 	%f243, [%rd48+3072];
	add.f32 	%f315, %f242, %f243;
	add.s32 	%r160, %r160, 1024;
$L__BB12_16:
	setp.eq.s32 	%p32, %r16, 0;
	@%p32 bra 	$L__BB12_19;
	neg.s32 	%r163, %r16;
$L__BB12_18:
	.pragma "nounroll";
	mul.wide.s32 	%rd49, %r160, 4;
	add.s64 	%rd50, %rd2, %rd49;
	ld.global.f32 	%f244, [%rd50];
	add.f32 	%f315, %f315, %f244;
	add.s32 	%r160, %r160, 256;
	add.s32 	%r163, %r163, 1;
	setp.ne.s32 	%p33, %r163, 0;
	@%p33 bra 	$L__BB12_18;
$L__BB12_19:
	setp.lt.u64 	%p34, %rd19, 256;
	@%p34 bra 	$L__BB12_24;
	// begin inline asm
	mov.u32 %r125, %laneid;
	// end inline asm
	mov.b32 	%r127, %f315;
	mov.b32 	%r128, 1;
	mov.b32 	%r149, 31;
	mov.b32 	%r150, -1;
	// begin inline asm
	shfl.sync.down.b32 %r126, %r127, %r128, %r149, %r150;
	// end inline asm
	setp.gt.s32 	%p50, %r125, 30;
	mov.b32 	%f279, %r126;
	add.f32 	%f280, %f315, %f279;
	selp.f32 	%f281, %f315, %f280, %p50;
	mov.b32 	%r132, %f281;
	mov.b32 	%r133, 2;
	// begin inline asm
	shfl.sync.down.b32 %r131, %r132, %r133, %r149, %r150;
	// end inline asm
	setp.gt.s32 	%p51, %r125, 29;
	mov.b32 	%f282, %r131;
	add.f32 	%f283, %f281, %f282;
	selp.f32 	%f284, %f281, %f283, %p51;
	mov.b32 	%r137, %f284;
	mov.b32 	%r138, 4;
	// begin inline asm
	shfl.sync.down.b32 %r136, %r137, %r138, %r149, %r150;
	// end inline asm
	setp.gt.s32 	%p52, %r125, 27;
	mov.b32 	%f285, %r136;
	add.f32 	%f286, %f284, %f285;
	selp.f32 	%f287, %f284, %f286, %p52;
	mov.b32 	%r142, %f287;
	mov.b32 	%r143, 8;
	// begin inline asm
	shfl.sync.down.b32 %r141, %r142, %r143, %r149, %r150;
	// end inline asm
	setp.gt.s32 	%p53, %r125, 23;
	mov.b32 	%f288, %r141;
	add.f32 	%f289, %f287, %f288;
	selp.f32 	%f290, %f287, %f289, %p53;
	mov.b32 	%r147, %f290;
	mov.b32 	%r148, 16;
	// begin inline asm
	shfl.sync.down.b32 %r146, %r147, %r148, %r149, %r150;
	// end inline asm
	setp.gt.s32 	%p54, %r125, 15;
	mov.b32 	%f291, %r146;
	add.f32 	%f16, %f290, %f291;
	selp.f32 	%f327, %f290, %f16, %p54;
	setp.ne.s32 	%p55, %r125, 0;
	@%p55 bra 	$L__BB12_22;
	shr.u32 	%r151, %r2, 3;
	and.b32  	%r152, %r151, 124;
	mov.u32 	%r153, _ZZN3cub18CUB_300001_SM_10006detail6reduce28DeviceReduceSingleTileKernelINS2_10policy_hubIfyN4cuda3std3__44plusIfEEE10Policy1000EN6thrust24THRUST_300001_SM_1000_NS10device_ptrIfEEPfyS9_ffNS7_10__identityEEEvT0_T1_T2_T3_T4_T6_E12temp_storage;
	add.s32 	%r154, %r153, %r152;
	st.shared.f32 	[%r154+8], %f16;
$L__BB12_22:
	bar.sync 	0;
	setp.ne.s32 	%p56, %r2, 0;
	@%p56 bra 	$L__BB12_49;
	ld.shared.f32 	%f292, [_ZZN3cub18CUB_300001_SM_10006detail6reduce28DeviceReduceSingleTileKernelINS2_10policy_hubIfyN4cuda3std3__44plusIfEEE10Policy1000EN6thrust24THRUST_300001_SM_1000_NS10device_ptrIfEEPfyS9_ffNS7_10__identityEEEvT0_T1_T2_T3_T4_T6_E12temp_storage+12];
	add.f32 	%f293, %f327, %f292;
	ld.shared.f32 	%f294, [_ZZN3cub18CUB_300001_SM_10006detail6reduce28DeviceReduceSingleTileKernelINS2_10policy_hubIfyN4cuda3std3__44plusIfEEE10Policy1000EN6thrust24THRUST_300001_SM_1000_NS10device_ptrIfEEPfyS9_ffNS7_10__identityEEEvT0_T1_T2_T3_T4_T6_E12temp_storage+16];
	add.f32 	%f295, %f293, %f294;
	ld.shared.f32 	%f296, [_ZZN3cub18CUB_300001_SM_10006detail6reduce28DeviceReduceSingleTileKernelINS2_10policy_hubIfyN4cuda3std3__44plusIfEEE10Policy1000EN6thrust24THRUST_300001_SM_1000_NS10device_ptrIfEEPfyS9_ffNS7_10__identityEEEvT0_T1_T2_T3_T4_T6_E12temp_storage+20];
	add.f32 	%f297, %f295, %f296;
	ld.shared.f32 	%f298, [_ZZN3cub18CUB_300001_SM_10006detail6reduce28DeviceReduceSingleTileKernelINS2_10policy_hubIfyN4cuda3std3__44plusIfEEE10Policy1000EN6thrust24THRUST_300001_SM_1000_NS10device_ptrIfEEPfyS9_ffNS7_10__identityEEEvT0_T1_T2_T3_T4_T6_E12temp_storage+24];
	add.f32 	%f299, %f297, %f298;
	ld.shared.f32 	%f300, [_ZZN3cub18CUB_300001_SM_10006detail6reduce28DeviceReduceSingleTileKernelINS2_10policy_hubIfyN4cuda3std3__44plusIfEEE10Policy1000EN6thrust24THRUST_300001_SM_1000_NS10device_ptrIfEEPfyS9_ffNS7_10__identityEEEvT0_T1_T2_T3_T4_T6_E12temp_storage+28];
	add.f32 	%f301, %f299, %f300;
	ld.shared.f32 	%f302, [_ZZN3cub18CUB_300001_SM_10006detail6reduce28DeviceReduceSingleTileKernelINS2_10policy_hubIfyN4cuda3std3__44plusIfEEE10Policy1000EN6thrust24THRUST_300001_SM_1000_NS10device_ptrIfEEPfyS9_ffNS7_10__identityEEEvT0_T1_T2_T3_T4_T6_E12temp_storage+32];
	add.f32 	%f303, %f301, %f302;
	ld.shared.f32 	%f304, [_ZZN3cub18CUB_300001_SM_10006detail6reduce28DeviceReduceSingleTileKernelINS2_10policy_hubIfyN4cuda3std3__44plusIfEEE10Policy1000EN6thrust24THRUST_300001_SM_1000_NS10device_ptrIfEEPfyS9_ffNS7_10__identityEEEvT0_T1_T2_T3_T4_T6_E12temp_storage+36];
	add.f32 	%f327, %f303, %f304;
	bra.uni 	$L__BB12_49;
$L__BB12_24:
	// begin inline asm
	mov.u32 %r87, %laneid;
	// end inline asm
	and.b32  	%r113, %r2, 992;
	add.s32 	%r114, %r113, 32;
	setp.gt.u32 	%p35, %r114, %r1;
	not.b32 	%r115, %r113;
	add.s32 	%r116, %r1, %r115;
	selp.b32 	%r111, %r116, 31, %p35;
	mov.b32 	%r89, %f315;
	mov.b32 	%r90, 1;
	mov.b32 	%r112, -1;
	// begin inline asm
	shfl.sync.down.b32 %r88, %r89, %r90, %r111, %r112;
	// end inline asm
	setp.lt.s32 	%p36, %r87, %r111;
	mov.b32 	%f245, %r88;
	add.f32 	%f246, %f315, %f245;
	selp.f32 	%f247, %f246, %f315, %p36;
	mov.b32 	%r94, %f247;
	mov.b32 	%r95, 2;
	// begin inline asm
	shfl.sync.down.b32 %r93, %r94, %r95, %r111, %r112;
	// end inline asm
	add.s32 	%r117, %r87, 2;
	setp.gt.s32 	%p37, %r117, %r111;
	mov.b32 	%f248, %r93;
	add.f32 	%f249, %f247, %f248;
	selp.f32 	%f250, %f247, %f249, %p37;
	mov.b32 	%r99, %f250;
	mov.b32 	%r100, 4;
	// begin inline asm
	shfl.sync.down.b32 %r98, %r99, %r100, %r111, %r112;
	// end inline asm
	add.s32 	%r118, %r87, 4;
	setp.gt.s32 	%p38, %r118, %r111;
	mov.b32 	%f251, %r98;
	add.f32 	%f252, %f250, %f251;
	selp.f32 	%f253, %f250, %f252, %p38;
	mov.b32 	%r104, %f253;
	mov.b32 	%r105, 8;
	// begin inline asm
	shfl.sync.down.b32 %r103, %r104, %r105, %r111, %r112;
	// end inline asm
	add.s32 	%r119, %r87, 8;
	setp.gt.s32 	%p39, %r119, %r111;
	mov.b32 	%f254, %r103;
	add.f32 	%f255, %f253, %f254;
	selp.f32 	%f256, %f253, %f255, %p39;
	mov.b32 	%r109, %f256;
	mov.b32 	%r110, 16;
	// begin inline asm
	shfl.sync.down.b32 %r108, %r109, %r110, %r111, %r112;
	// end inline asm
	add.s32 	%r120, %r87, 16;
	setp.gt.s32 	%p40, %r120, %r111;
	mov.b32 	%f257, %r108;
	add.f32 	%f258, %f256, %f257;
	selp.f32 	%f327, %f256, %f258, %p40;
	setp.ne.s32 	%p41, %r87, 0;
	@%p41 bra 	$L__BB12_26;
	shr.u32 	%r121, %r2, 3;
	and.b32  	%r122, %r121, 124;
	mov.u32 	%r123, _ZZN3cub18CUB_300001_SM_10006detail6reduce28DeviceReduceSingleTileKernelINS2_10policy_hubIfyN4cuda3std3__44plusIfEEE10Policy1000EN6thrust24THRUST_300001_SM_1000_NS10device_ptrIfEEPfyS9_ffNS7_10__identityEEEvT0_T1_T2_T3_T4_T6_E12temp_storage;
	add.s32 	%r124, %r123, %r122;
	st.shared.f32 	[%r124+8], %f327;
$L__BB12_26:
	bar.sync 	0;
	setp.ne.s32 	%p42, %r2, 0;
	@%p42 bra 	$L__BB12_49;
	setp.gt.u64 	%p43, %rd19, 32;
	ld.shared.f32 	%f259, [_ZZN3cub18CUB_300001_SM_10006detail6reduce28DeviceReduceSingleTileKernelINS2_10policy_hubIfyN4cuda3std3__44plusIfEEE10Policy1000EN6thrust24THRUST_300001_SM_1000_NS10device_ptrIfEEPfyS9_ffNS7_10__identityEEEvT0_T1_T2_T3_T4_T6_E12temp_storage+12];
	add.f32 	%f260, %f327, %f259;
	selp.f32 	%f261, %f260, %f327, %p43;
	setp.gt.u64 	%p44, %rd19, 64;
	ld.shared.f32 	%f262, [_ZZN3cub18CUB_300001_SM_10006detail6reduce28DeviceReduceSingleTileKernelINS2_10policy_hubIfyN4cuda3std3__44plusIfEEE10Policy1000EN6thrust24THRUST_300001_SM_1000_NS10device_ptrIfEEPfyS9_ffNS7_10__identityEEEvT0_T1_T2_T3_T4_T6_E12temp_storage+16];
	add.f32 	%f263, %f262, %f261;
	selp.f32 	%f264, %f263, %f261, %p44;
	setp.gt.u64 	%p45, %rd19, 96;
	ld.shared.f32 	%f265, [_ZZN3cub18CUB_300001_SM_10006detail6reduce28DeviceReduceSingleTileKernelINS2_10policy_hubIfyN4cuda3std3__44plusIfEEE10Policy1000EN6thrust24THRUST_300001_SM_1000_NS10device_ptrIfEEPfyS9_ffNS7_10__identityEEEvT0_T1_T2_T3_T4_T6_E12temp_storage+20];
	add.f32 	%f266, %f265, %f264;
	selp.f32 	%f267, %f266, %f264, %p45;
	setp.gt.u64 	%p46, %rd19, 128;
	ld.shared.f32 	%f268, [_ZZN3cub18CUB_300001_SM_10006detail6reduce28DeviceReduceSingleTileKernelINS2_10policy_hubIfyN4cuda3std3__44plusIfEEE10Policy1000EN6thrust24THRUST_300001_SM_1000_NS10device_ptrIfEEPfyS9_ffNS7_10__identityEEEvT0_T1_T2_T3_T4_T6_E12temp_storage+24];
	add.f32 	%f269, %f268, %f267;
	selp.f32 	%f270, %f269, %f267, %p46;
	setp.gt.u64 	%p47, %rd19, 160;
	ld.shared.f32 	%f271, [_ZZN3cub18CUB_300001_SM_10006detail6reduce28DeviceReduceSingleTileKernelINS2_10policy_hubIfyN4cuda3std3__44plusIfEEE10Policy1000EN6thrust24THRUST_300001_SM_1000_NS10device_ptrIfEEPfyS9_ffNS7_10__identityEEEvT0_T1_T2_T3_T4_T6_E12temp_storage+28];
	add.f32 	%f272, %f271, %f270;
	selp.f32 	%f273, %f272, %f270, %p47;
	setp.gt.u64 	%p48, %rd19, 192;
	ld.shared.f32 	%f274, [_ZZN3cub18CUB_300001_SM_10006detail6reduce28DeviceReduceSingleTileKernelINS2_10policy_hubIfyN4cuda3std3__44plusIfEEE10Policy1000EN6thrust24THRUST_300001_SM_1000_NS10device_ptrIfEEPfyS9_ffNS7_10__identityEEEvT0_T1_T2_T3_T4_T6_E12temp_storage+32];
	add.f32 	%f275, %f274, %f273;
	selp.f32 	%f276, %f275, %f273, %p48;
	setp.gt.u64 	%p49, %rd19, 224;
	ld.shared.f32 	%f277, [_ZZN3cub18CUB_300001_SM_10006detail6reduce28DeviceReduceSingleTileKernelINS2_10policy_hubIfyN4cuda3std3__44plusIfEEE10Policy1000EN6thrust24THRUST_300001_SM_1000_NS10device_ptrIfEEPfyS9_ffNS7_10__identityEEEvT0_T1_T2_T3_T4_T6_E12temp_storage+36];
	add.f32 	%f278, %f277, %f276;
	selp.f32 	%f327, %f278, %f276, %p49;
	bra.uni 	$L__BB12_49;
$L__BB12_28:
	mov.u32 	%r24, %tid.x;
	cvt.u64.u32 	%rd6, %r24;
	mul.wide.u32 	%rd22, %r24, 4;
	add.s64 	%rd7, %rd2, %rd22;
	ld.global.f32 	%f43, [%rd7];
	ld.global.f32 	%f44, [%rd7+1024];
	ld.global.f32 	%f45, [%rd7+2048];
	ld.global.f32 	%f46, [%rd7+3072];
	ld.global.f32 	%f47, [%rd7+4096];
	ld.global.f32 	%f48, [%rd7+5120];
	ld.global.f32 	%f49, [%rd7+6144];
	ld.global.f32 	%f50, [%rd7+7168];
	ld.global.f32 	%f51, [%rd7+8192];
	ld.global.f32 	%f52, [%rd7+9216];
	ld.global.f32 	%f53, [%rd7+10240];
	ld.global.f32 	%f54, [%rd7+11264];
	ld.global.f32 	%f55, [%rd7+12288];
	ld.global.f32 	%f56, [%rd7+13312];
	ld.global.f32 	%f57, [%rd7+14336];
	ld.global.f32 	%f58, [%rd7+15360];
	add.f32 	%f59, %f43, %f44;
	add.f32 	%f60, %f45, %f46;
	add.f32 	%f61, %f47, %f48;
	add.f32 	%f62, %f49, %f50;
	add.f32 	%f63, %f51, %f52;
	add.f32 	%f64, %f53, %f54;
	add.f32 	%f65, %f55, %f56;
	add.f32 	%f66, %f57, %f58;
	add.f32 	%f67, %f59, %f60;
	add.f32 	%f68, %f61, %f62;
	add.f32 	%f69, %f63, %f64;
	add.f32 	%f70, %f65, %f66;
	add.f32 	%f71, %f67, %f68;
	add.f32 	%f72, %f69, %f70;
	add.f32 	%f326, %f71, %f72;
	add.s64 	%rd8, %rd19, -4096;
	setp.lt.u64 	%p3, %rd8, 4096;
	mov.b64 	%rd53, 4096;
	@%p3 bra 	$L__BB12_32;
	mov.b64 	%rd53, 4096;
$L__BB12_30:
	shl.b64 	%rd24, %rd53, 2;
	add.s64 	%rd25, %rd7, %rd24;
	ld.global.f32 	%f73, [%rd25];
	ld.global.f32 	%f74, [%rd25+1024];
	ld.global.f32 	%f75, [%rd25+2048];
	ld.global.f32 	%f76, [%rd25+3072];
	ld.global.f32 	%f77, [%rd25+4096];
	ld.global.f32 	%f78, [%rd25+5120];
	ld.global.f32 	%f79, [%rd25+6144];
	ld.global.f32 	%f80, [%rd25+7168];
	ld.global.f32 	%f81, [%rd25+8192];
	ld.global.f32 	%f82, [%rd25+9216];
	ld.global.f32 	%f83, [%rd25+10240];
	ld.global.f32 	%f84, [%rd25+11264];
	ld.global.f32 	%f85, [%rd25+12288];
	ld.global.f32 	%f86, [%rd25+13312];
	ld.global.f32 	%f87, [%rd25+14336];
	ld.global.f32 	%f88, [%rd25+15360];
	add.f32 	%f89, %f326, %f73;
	add.f32 	%f90, %f74, %f75;
	add.f32 	%f91, %f76, %f77;
	add.f32 	%f92, %f78, %f79;
	add.f32 	%f93, %f80, %f81;
	add.f32 	%f94, %f82, %f83;
	add.f32 	%f95, %f84, %f85;
	add.f32 	%f96, %f86, %f87;
	add.f32 	%f97, %f89, %f90;
	add.f32 	%f98, %f91, %f92;
	add.f32 	%f99, %f93, %f94;
	add.f32 	%f100, %f95, %f96;
	add.f32 	%f101, %f97, %f98;
	add.f32 	%f102, %f99, %f100;
	add.f32 	%f103, %f101, %f102;
	add.f32 	%f326, %f103, %f88;
	sub.s64 	%rd26, %rd19, %rd53;
	setp.lt.u64 	%p4, %rd26, 4096;
	@%p4 bra 	$L__BB12_45;
	add.s64 	%rd53, %rd53, 4096;
	setp.le.u64 	%p5, %rd53, %rd8;
	@%p5 bra 	$L__BB12_30;
$L__BB12_32:
	setp.le.u64 	%p6, %rd19, %rd53;
	cvt.u32.u64 	%r42, %rd53;
	cvt.u32.u64 	%r43, %rd19;
	sub.s32 	%r44, %r43, %r42;
	setp.ge.s32 	%p7, %r24, %r44;
	or.pred  	%p8, %p6, %p7;
	@%p8 bra 	$L__BB12_45;
	not.b32 	%r47, %r24;
	add.s32 	%r48, %r47, %r43;
	sub.s32 	%r50, %r48, %r42;
	shr.u32 	%r51, %r50, 8;
	add.s32 	%r25, %r51, 1;
	and.b32  	%r26, %r25, 15;
	setp.lt.u32 	%p9, %r50, 3840;
	mov.u32 	%r167, %r24;
	@%p9 bra 	$L__BB12_36;
	and.b32  	%r52, %r25, 33554416;
	neg.s32 	%r165, %r52;
	add.s64 	%rd27, %rd53, %rd6;
	shl.b64 	%rd28, %rd27, 2;
	add.s64 	%rd29, %rd28, %rd2;
	add.s64 	%rd54, %rd29, 8192;
	mov.u32 	%r167, %r24;
$L__BB12_35:
	.pragma "nounroll";
	ld.global.f32 	%f105, [%rd54+-8192];
	add.f32 	%f106, %f326, %f105;
	ld.global.f32 	%f107, [%rd54+-7168];
	add.f32 	%f108, %f106, %f107;
	ld.global.f32 	%f109, [%rd54+-6144];
	add.f32 	%f110, %f108, %f109;
	ld.global.f32 	%f111, [%rd54+-5120];
	add.f32 	%f112, %f110, %f111;
	ld.global.f32 	%f113, [%rd54+-4096];
	add.f32 	%f114, %f112, %f113;
	ld.global.f32 	%f115, [%rd54+-3072];
	add.f32 	%f116, %f114, %f115;
	ld.global.f32 	%f117, [%rd54+-2048];
	add.f32 	%f118, %f116, %f117;
	ld.global.f32 	%f119, [%rd54+-1024];
	add.f32 	%f120, %f118, %f119;
	ld.global.f32 	%f121, [%rd54];
	add.f32 	%f122, %f120, %f121;
	ld.global.f32 	%f123, [%rd54+1024];
	add.f32 	%f124, %f122, %f123;
	ld.global.f32 	%f125, [%rd54+2048];
	add.f32 	%f126, %f124, %f125;
	ld.global.f32 	%f127, [%rd54+3072];
	add.f32 	%f128, %f126, %f127;
	ld.global.f32 	%f129, [%rd54+4096];
	add.f32 	%f130, %f128, %f129;
	ld.global.f32 	%f131, [%rd54+5120];
	add.f32 	%f132, %f130, %f131;
	ld.global.f32 	%f133, [%rd54+6144];
	add.f32 	%f134, %f132, %f133;
	ld.global.f32 	%f135, [%rd54+7168];
	add.f32 	%f326, %f134, %f135;
	add.s32 	%r167, %r167, 4096;
	add.s32 	%r165, %r165, 16;
	add.s64 	%rd54, %rd54, 16384;
	setp.ne.s32 	%p10, %r165, 0;
	@%p10 bra 	$L__BB12_35;
$L__BB12_36:
	setp.eq.s32 	%p11, %r26, 0;
	@%p11 bra 	$L__BB12_45;
	and.b32  	%r33, %r25, 7;
	setp.lt.u32 	%p12, %r26, 8;
	@%p12 bra 	$L__BB12_39;
	cvt.u64.u32 	%rd30, %r167;
	add.s64 	%rd31, %rd53, %rd30;
	shl.b64 	%rd32, %rd31, 2;
	add.s64 	%rd33, %rd2, %rd32;
	ld.global.f32 	%f137, [%rd33];
	add.f32 	%f138, %f326, %f137;
	ld.global.f32 	%f139, [%rd33+1024];
	add.f32 	%f140, %f138, %f139;
	ld.global.f32 	%f141, [%rd33+2048];
	add.f32 	%f142, %f140, %f141;
	ld.global.f32 	%f143, [%rd33+3072];
	add.f32 	%f144, %f142, %f143;
	ld.global.f32 	%f145, [%rd33+4096];
	add.f32 	%f146, %f144, %f145;
	ld.global.f32 	%f147, [%rd33+5120];
	add.f32 	%f148, %f146, %f147;
	ld.global.f32 	%f149, [%rd33+6144];
	add.f32 	%f150, %f148, %f149;
	ld.global.f32 	%f151, [%rd33+7168];
	add.f32 	%f326, %f150, %f151;
	add.s32 	%r167, %r167, 2048;
$L__BB12_39:
	setp.eq.s32 	%p13, %r33, 0;
	@%p13 bra 	$L__BB12_45;
	and.b32  	%r36, %r25, 3;
	setp.lt.u32 	%p14, %r33, 4;
	@%p14 bra 	$L__BB12_42;
	cvt.u64.u32 	%rd34, %r167;
	add.s64 	%rd35, %rd53, %rd34;
	shl.b64 	%rd36, %rd35, 2;
	add.s64 	%rd37, %rd2, %rd36;
	ld.global.f32 	%f153, [%rd37];
	add.f32 	%f154, %f326, %f153;
	ld.global.f32 	%f155, [%rd37+1024];
	add.f32 	%f156, %f154, %f155;
	ld.global.f32 	%f157, [%rd37+2048];
	add.f32 	%f158, %f156, %f157;
	ld.global.f32 	%f159, [%rd37+3072];
	add.f32 	%f326, %f158, %f159;
	add.s32 	%r167, %r167, 1024;
$L__BB12_42:
	setp.eq.s32 	%p15, %r36, 0;
	@%p15 bra 	$L__BB12_45;
	cvt.u64.u32 	%rd38, %r167;
	add.s64 	%rd39, %rd53, %rd38;
	shl.b64 	%rd40, %rd39, 2;
	add.s64 	%rd55, %rd2, %rd40;
	neg.s32 	%r170, %r36;
$L__BB12_44:
	.pragma "nounroll";
	ld.global.f32 	%f160, [%rd55];
	add.f32 	%f326, %f326, %f160;
	add.s64 	%rd55, %rd55, 1024;
	add.s32 	%r170, %r170, 1;
	setp.ne.s32 	%p16, %r170, 0;
	@%p16 bra 	$L__BB12_44;
$L__BB12_45:
	// begin inline asm
	mov.u32 %r53, %laneid;
	// end inline asm
	mov.b32 	%r55, %f326;
	mov.b32 	%r56, 1;
	mov.b32 	%r77, 31;
	mov.b32 	%r78, -1;
	// begin inline asm
	shfl.sync.down.b32 %r54, %r55, %r56, %r77, %r78;
	// end inline asm
	setp.gt.s32 	%p17, %r53, 30;
	mov.b32 	%f161, %r54;
	add.f32 	%f162, %f326, %f161;
	selp.f32 	%f163, %f326, %f162, %p17;
	mov.b32 	%r60, %f163;
	mov.b32 	%r61, 2;
	// begin inline asm
	shfl.sync.down.b32 %r59, %r60, %r61, %r77, %r78;
	// end inline asm
	setp.gt.s32 	%p18, %r53, 29;
	mov.b32 	%f164, %r59;
	add.f32 	%f165, %f163, %f164;
	selp.f32 	%f166, %f163, %f165, %p18;
	mov.b32 	%r65, %f166;
	mov.b32 	%r66, 4;
	// begin inline asm
	shfl.sync.down.b32 %r64, %r65, %r66, %r77, %r78;
	// end inline asm
	setp.gt.s32 	%p19, %r53, 27;
	mov.b32 	%f167, %r64;
	add.f32 	%f168, %f166, %f167;
	selp.f32 	%f169, %f166, %f168, %p19;
	mov.b32 	%r70, %f169;
	mov.b32 	%r71, 8;
	// begin inline asm
	shfl.sync.down.b32 %r69, %r70, %r71, %r77, %r78;
	// end inline asm
	setp.gt.s32 	%p20, %r53, 23;
	mov.b32 	%f170, %r69;
	add.f32 	%f171, %f169, %f170;
	selp.f32 	%f172, %f169, %f171, %p20;
	mov.b32 	%r75, %f172;
	mov.b32 	%r76, 16;
	// begin inline asm
	shfl.sync.down.b32 %r74, %r75, %r76, %r77, %r78;
	// end inline asm
	setp.gt.s32 	%p21, %r53, 15;
	mov.b32 	%f173, %r74;
	add.f32 	%f38, %f172, %f173;
	selp.f32 	%f327, %f172, %f38, %p21;
	setp.ne.s32 	%p22, %r53, 0;
	@%p22 bra 	$L__BB12_47;
	shr.u32 	%r79, %r24, 3;
	and.b32  	%r80, %r79, 124;
	mov.u32 	%r81, _ZZN3cub18CUB_300001_SM_10006detail6reduce28DeviceReduceSingleTileKernelINS2_10policy_hubIfyN4cuda3std3__44plusIfEEE10Policy1000EN6thrust24THRUST_300001_SM_1000_NS10device_ptrIfEEPfyS9_ffNS7_10__identityEEEvT0_T1_T2_T3_T4_T6_E12temp_storage;
	add.s32 	%r82, %r81, %r80;
	st.shared.f32 	[%r82+8], %f38;
$L__BB12_47:
	bar.sync 	0;
	setp.ne.s32 	%p23, %r24, 0;
	@%p23 bra 	$L__BB12_49;
	ld.shared.f32 	%f174, [_ZZN3cub18CUB_300001_SM_10006detail6reduce28DeviceReduceSingleTileKernelINS2_10policy_hubIfyN4cuda3std3__44plusIfEEE10Policy1000EN6thrust24THRUST_300001_SM_1000_NS10device_ptrIfEEPfyS9_ffNS7_10__identityEEEvT0_T1_T2_T3_T4_T6_E12temp_storage+12];
	add.f32 	%f175, %f327, %f174;
	ld.shared.f32 	%f176, [_ZZN3cub18CUB_300001_SM_10006detail6reduce28DeviceReduceSingleTileKernelINS2_10policy_hubIfyN4cuda3std3__44plusIfEEE10Policy1000EN6thrust24THRUST_300001_SM_1000_NS10device_ptrIfEEPfyS9_ffNS7_10__identityEEEvT0_T1_T2_T3_T4_T6_E12temp_storage+16];
	add.f32 	%f177, %f175, %f176;
	ld.shared.f32 	%f178, [_ZZN3cub18CUB_300001_SM_10006detail6reduce28DeviceReduceSingleTileKernelINS2_10policy_hubIfyN4cuda3std3__44plusIfEEE10Policy1000EN6thrust24THRUST_300001_SM_1000_NS10device_ptrIfEEPfyS9_ffNS7_10__identityEEEvT0_T1_T2_T3_T4_T6_E12temp_storage+20];
	add.f32 	%f179, %f177, %f178;
	ld.shared.f32 	%f180, [_ZZN3cub18CUB_300001_SM_10006detail6reduce28DeviceReduceSingleTileKernelINS2_10policy_hubIfyN4cuda3std3__44plusIfEEE10Policy1000EN6thrust24THRUST_300001_SM_1000_NS10device_ptrIfEEPfyS9_ffNS7_10__identityEEEvT0_T1_T2_T3_T4_T6_E12temp_storage+24];
	add.f32 	%f181, %f179, %f180;
	ld.shared.f32 	%f182, [_ZZN3cub18CUB_300001_SM_10006detail6reduce28DeviceReduceSingleTileKernelINS2_10policy_hubIfyN4cuda3std3__44plusIfEEE10Policy1000EN6thrust24THRUST_300001_SM_1000_NS10device_ptrIfEEPfyS9_ffNS7_10__identityEEEvT0_T1_T2_T3_T4_T6_E12temp_storage+28];
	add.f32 	%f183, %f181, %f182;
	ld.shared.f32 	%f184, [_ZZN3cub18CUB_300001_SM_10006detail6reduce28DeviceReduceSingleTileKernelINS2_10policy_hubIfyN4cuda3std3__44plusIfEEE10Policy1000EN6thrust24THRUST_300001_SM_1000_NS10device_ptrIfEEPfyS9_ffNS7_10__identityEEEvT0_T1_T2_T3_T4_T6_E12temp_storage+32];
	add.f32 	%f185, %f183, %f184;
	ld.shared.f32 	%f186, [_ZZN3cub18CUB_300001_SM_10006detail6reduce28DeviceReduceSingleTileKernelINS2_10policy_hubIfyN4cuda3std3__44plusIfEEE10Policy1000EN6thrust24THRUST_300001_SM_1000_NS10device_ptrIfEEPfyS9_ffNS7_10__identityEEEvT0_T1_T2_T3_T4_T6_E12temp_storage+36];
	add.f32 	%f327, %f185, %f186;
$L__BB12_49:
	mov.u32 	%r155, %tid.x;
	setp.ne.s32 	%p57, %r155, 0;
	@%p57 bra 	$L__BB12_51;
	add.f32 	%f305, %f42, %f327;
	st.global.f32 	[%rd1], %f305;
$L__BB12_51:
	ret;

}
	// .globl	_ZN3cub18CUB_300001_SM_10006detail6reduce18DeviceReduceKernelINS2_10policy_hubIfyN4cuda3std3__44plusIfEEE10Policy1000EN6thrust24THRUST_300001_SM_1000_NS10device_ptrIfEEyS9_fNS7_10__identityEEEvT0_PT3_T1_NS0_13GridEvenShareISK_EET2_T4_
.visible .entry _ZN3cub18CUB_300001_SM_10006detail6reduce18DeviceReduceKernelINS2_10policy_hubIfyN4cuda3std3__44plusIfEEE10Policy1000EN6thrust24THRUST_300001_SM_1000_NS10device_ptrIfEEyS9_fNS7_10__identityEEEvT0_PT3_T1_NS0_13GridEvenShareISK_EET2_T4_(
	.param .align 8 .b8 _ZN3cub18CUB_300001_SM_10006detail6reduce18DeviceReduceKernelINS2_10policy_hubIfyN4cuda3std3__44plusIfEEE10Policy1000EN6thrust24THRUST_300001_SM_1000_NS10device_ptrIfEEyS9_fNS7_10__identityEEEvT0_PT3_T1_NS0_13GridEvenShareISK_EET2_T4__param_0[8],
	.param .u64 .ptr .align 1 _ZN3cub18CUB_300001_SM_10006detail6reduce18DeviceReduceKernelINS2_10policy_hubIfyN4cuda3std3__44plusIfEEE10Policy1000EN6thrust24THRUST_300001_SM_1000_NS10device_ptrIfEEyS9_fNS7_10__identityEEEvT0_PT3_T1_NS0_13GridEvenShareISK_EET2_T4__param_1,
	.param .u64 _ZN3cub18CUB_300001_SM_10006detail6reduce18DeviceReduceKernelINS2_10policy_hubIfyN4cuda3std3__44plusIfEEE10Policy1000EN6thrust24THRUST_300001_SM_1000_NS10device_ptrIfEEyS9_fNS7_10__identityEEEvT0_PT3_T1_NS0_13GridEvenShareISK_EET2_T4__param_2,
	.param .align 8 .b8 _ZN3cub18CUB_300001_SM_10006detail6reduce18DeviceReduceKernelINS2_10policy_hubIfyN4cuda3std3__44plusIfEEE10Policy1000EN6thrust24THRUST_300001_SM_1000_NS10device_ptrIfEEyS9_fNS7_10__identityEEEvT0_PT3_T1_NS0_13GridEvenShareISK_EET2_T4__param_3[72],
	.param .align 1 .b8 _ZN3cub18CUB_300001_SM_10006detail6reduce18DeviceReduceKernelINS2_10policy_hubIfyN4cuda3std3__44plusIfEEE10Policy1000EN6thrust24THRUST_300001_SM_1000_NS10device_ptrIfEEyS9_fNS7_10__identityEEEvT0_PT3_T1_NS0_13GridEvenShareISK_EET2_T4__param_4[1],
	.param .align 1 .b8 _ZN3cub18CUB_300001_SM_10006detail6reduce18DeviceReduceKernelINS2_10policy_hubIfyN4cuda3std3__44plusIfEEE10Policy1000EN6thrust24THRUST_300001_SM_1000_NS10device_ptrIfEEyS9_fNS7_10__identityEEEvT0_PT3_T1_NS0_13GridEvenShareISK_EET2_T4__param_5[1]
)
.maxntid 256
{
	.reg .pred 	%p<57>;
	.reg .b16 	%rs<4>;
	.reg .b32 	%r<206>;
	.reg .b32 	%f<324>;
	.reg .b64 	%rd<78>;
	// demoted variable
	.shared .align 4 .b8 _ZZN3cub18CUB_300001_SM_10006detail6reduce18DeviceReduceKernelINS2_10policy_hubIfyN4cuda3std3__44plusIfEEE10Policy1000EN6thrust24THRUST_300001_SM_1000_NS10device_ptrIfEEyS9_fNS7_10__identityEEEvT0_PT3_T1_NS0_13GridEvenShareISK_EET2_T4_E12temp_storage[44];
	ld.param.u64 	%rd1, [_ZN3cub18CUB_300001_SM_10006detail6reduce18DeviceReduceKernelINS2_10policy_hubIfyN4cuda3std3__44plusIfEEE10Policy1000EN6thrust24THRUST_300001_SM_1000_NS10device_ptrIfEEyS9_fNS7_10__identityEEEvT0_PT3_T1_NS0_13GridEvenShareISK_EET2_T4__param_3+32];
	ld.param.u32 	%r1, [_ZN3cub18CUB_300001_SM_10006detail6reduce18DeviceReduceKernelINS2_10policy_hubIfyN4cuda3std3__44plusIfEEE10Policy1000EN6thrust24THRUST_300001_SM_1000_NS10device_ptrIfEEyS9_fNS7_10__identityEEEvT0_PT3_T1_NS0_13GridEvenShareISK_EET2_T4__param_3+40];
	ld.param.u64 	%rd25, [_ZN3cub18CUB_300001_SM_10006detail6reduce18DeviceReduceKernelINS2_10policy_hubIfyN4cuda3std3__44plusIfEEE10Policy1000EN6thrust24THRUST_300001_SM_1000_NS10device_ptrIfEEyS9_fNS7_10__identityEEEvT0_PT3_T1_NS0_13GridEvenShareISK_EET2_T4__param_0];
	cvta.to.global.u64 	%rd2, %rd25;
	mov.u32 	%r2, %ctaid.x;
	shl.b32 	%r50, %r1, 12;
	cvt.s64.s32 	%rd3, %r50;
	shl.b32 	%r51, %r2, 12;
	cvt.u64.u32 	%rd4, %r51;
	sub.s64 	%rd5, %rd1, %rd4;
	setp.gt.u64 	%p1, %rd5, 4095;
	@%p1 bra 	$L__BB13_25;
	cvt.u32.u64 	%r112, %rd4;
	cvt.u32.u64 	%r3, %rd1;
	sub.s32 	%r4, %r3, %r112;
	mov.u32 	%r5, %tid.x;
	setp.ge.s32 	%p23, %r5, %r4;
	mov.f32 	%f312, 0f00000000;
	mov.u32 	%r193, %r5;
	@%p23 bra 	$L__BB13_3;
	add.s32 	%r114, %r112, %r5;
	mul.wide.u32 	%rd51, %r114, 4;
	add.s64 	%rd52, %rd2, %rd51;
	ld.global.f32 	%f312, [%rd52];
	add.s32 	%r193, %r5, 256;
$L__BB13_3:
	setp.ge.s32 	%p24, %r193, %r4;
	@%p24 bra 	$L__BB13_16;
	not.b32 	%r116, %r193;
	add.s32 	%r117, %r116, %r3;
	sub.s32 	%r118, %r117, %r112;
	shr.u32 	%r119, %r118, 8;
	add.s32 	%r8, %r119, 1;
	and.b32  	%r9, %r8, 15;
	setp.lt.u32 	%p25, %r118, 3840;
	@%p25 bra 	$L__BB13_7;
	and.b32  	%r120, %r8, 33554416;
	neg.s32 	%r191, %r120;
	mul.wide.u32 	%rd53, %r2, 16384;
	mul.wide.u32 	%rd54, %r193, 4;
	or.b64  	%rd55, %rd53, %rd54;
	add.s64 	%rd56, %rd55, %rd2;
	add.s64 	%rd72, %rd56, 8192;
$L__BB13_6:
	.pragma "nounroll";
	ld.global.f32 	%f187, [%rd72+-8192];
	add.f32 	%f188, %f312, %f187;
	ld.global.f32 	%f189, [%rd72+-7168];
	add.f32 	%f190, %f188, %f189;
	ld.global.f32 	%f191, [%rd72+-6144];
	add.f32 	%f192, %f190, %f191;
	ld.global.f32 	%f193, [%rd72+-5120];
	add.f32 	%f194, %f192, %f193;
	ld.global.f32 	%f195, [%rd72+-4096];
	add.f32 	%f196, %f194, %f195;
	ld.global.f32 	%f197, [%rd72+-3072];
	add.f32 	%f198, %f196, %f197;
	ld.global.f32 	%f199, [%rd72+-2048];
	add.f32 	%f200, %f198, %f199;
	ld.global.f32 	%f201, [%rd72+-1024];
	add.f32 	%f202, %f200, %f201;
	ld.global.f32 	%f203, [%rd72];
	add.f32 	%f204, %f202, %f203;
	ld.global.f32 	%f205, [%rd72+1024];
	add.f32 	%f206, %f204, %f205;
	ld.global.f32 	%f207, [%rd72+2048];
	add.f32 	%f208, %f206, %f207;
	ld.global.f32 	%f209, [%rd72+3072];
	add.f32 	%f210, %f208, %f209;
	ld.global.f32 	%f211, [%rd72+4096];
	add.f32 	%f212, %f210, %f211;
	ld.global.f32 	%f213, [%rd72+5120];
	add.f32 	%f214, %f212, %f213;
	ld.global.f32 	%f215, [%rd72+6144];
	add.f32 	%f216, %f214, %f215;
	ld.global.f32 	%f217, [%rd72+7168];
	add.f32 	%f312, %f216, %f217;
	add.s32 	%r193, %r193, 4096;
	add.s32 	%r191, %r191, 16;
	add.s64 	%rd72, %rd72, 16384;
	setp.ne.s32 	%p26, %r191, 0;
	@%p26 bra 	$L__BB13_6;
$L__BB13_7:
	setp.eq.s32 	%p27, %r9, 0;
	@%p27 bra 	$L__BB13_16;
	and.b32  	%r16, %r8, 7;
	setp.lt.u32 	%p28, %r9, 8;
	@%p28 bra 	$L__BB13_10;
	cvt.s64.s32 	%rd57, %r193;
	add.s64 	%rd58, %rd57, %rd4;
	shl.b64 	%rd59, %rd58, 2;
	add.s64 	%rd60, %rd2, %rd59;
	ld.global.f32 	%f219, [%rd60];
	add.f32 	%f220, %f312, %f219;
	ld.global.f32 	%f221, [%rd60+1024];
	add.f32 	%f222, %f220, %f221;
	ld.global.f32 	%f223, [%rd60+2048];
	add.f32 	%f224, %f222, %f223;
	ld.global.f32 	%f225, [%rd60+3072];
	add.f32 	%f226, %f224, %f225;
	ld.global.f32 	%f227, [%rd60+4096];
	add.f32 	%f228, %f226, %f227;
	ld.global.f32 	%f229, [%rd60+5120];
	add.f32 	%f230, %f228, %f229;
	ld.global.f32 	%f231, [%rd60+6144];
	add.f32 	%f232, %f230, %f231;
	ld.global.f32 	%f233, [%rd60+7168];
	add.f32 	%f312, %f232, %f233;
	add.s32 	%r193, %r193, 2048;
$L__BB13_10:
	setp.eq.s32 	%p29, %r16, 0;
	@%p29 bra 	$L__BB13_16;
	and.b32  	%r19, %r8, 3;
	setp.lt.u32 	%p30, %r16, 4;
	@%p30 bra 	$L__BB13_13;
	cvt.s64.s32 	%rd61, %r193;
	add.s64 	%rd62, %rd61, %rd4;
	shl.b64 	%rd63, %rd62, 2;
	add.s64 	%rd64, %rd2, %rd63;
	ld.global.f32 	%f235, [%rd64];
	add.f32 	%f236, %f312, %f235;
	ld.global.f32 	%f237, [%rd64+1024];
	add.f32 	%f238, %f236, %f237;
	ld.global.f32 	%f239, [%rd64+2048];
	add.f32 	%f240, %f238, %f239;
	ld.global.f32 	%f241, [%rd64+3072];
	add.f32 	%f312, %f240, %f241;
	add.s32 	%r193, %r193, 1024;
$L__BB13_13:
	setp.eq.s32 	%p31, %r19, 0;
	@%p31 bra 	$L__BB13_16;
	mul.wide.u32 	%rd65, %r2, 16384;
	add.s64 	%rd9, %rd2, %rd65;
	neg.s32 	%r196, %r19;
$L__BB13_15:
	.pragma "nounroll";
	mul.wide.s32 	%rd66, %r193, 4;
	add.s64 	%rd67, %rd9, %rd66;
	ld.global.f32 	%f242, [%rd67];
	add.f32 	%f312, %f312, %f242;
	add.s32 	%r193, %r193, 256;
	add.s32 	%r196, %r196, 1;
	setp.ne.s32 	%p32, %r196, 0;
	@%p32 bra 	$L__BB13_15;
$L__BB13_16:
	setp.lt.s32 	%p33, %r4, 256;
	@%p33 bra 	$L__BB13_21;
	// begin inline asm
	mov.u32 %r159, %laneid;
	// end inline asm
	mov.b32 	%r161, %f312;
	mov.b32 	%r162, 1;
	mov.b32 	%r183, 31;
	mov.b32 	%r184, -1;
	// begin inline asm
	shfl.sync.down.b32 %r160, %r161, %r162, %r183, %r184;
	// end inline asm
	setp.gt.s32 	%p49, %r159, 30;
	mov.b32 	%f277, %r160;
	add.f32 	%f278, %f312, %f277;
	selp.f32 	%f279, %f312, %f278, %p49;
	mov.b32 	%r166, %f279;
	mov.b32 	%r167, 2;
	// begin inline asm
	shfl.sync.down.b32 %r165, %r166, %r167, %r183, %r184;
	// end inline asm
	setp.gt.s32 	%p50, %r159, 29;
	mov.b32 	%f280, %r165;
	add.f32 	%f281, %f279, %f280;
	selp.f32 	%f282, %f279, %f281, %p50;
	mov.b32 	%r171, %f282;
	mov.b32 	%r172, 4;
	// begin inline asm
	shfl.sync.down.b32 %r170, %r171, %r172, %r183, %r184;
	// end inline asm
	setp.gt.s32 	%p51, %r159, 27;
	mov.b32 	%f283, %r170;
	add.f32 	%f284, %f282, %f283;
	selp.f32 	%f285, %f282, %f284, %p51;
	mov.b32 	%r176, %f285;
	mov.b32 	%r177, 8;
	// begin inline asm
	shfl.sync.down.b32 %r175, %r176, %r177, %r183, %r184;
	// end inline asm
	setp.gt.s32 	%p52, %r159, 23;
	mov.b32 	%f286, %r175;
	add.f32 	%f287, %f285, %f286;
	selp.f32 	%f288, %f285, %f287, %p52;
	mov.b32 	%r181, %f288;
	mov.b32 	%r182, 16;
	// begin inline asm
	shfl.sync.down.b32 %r180, %r181, %r182, %r183, %r184;
	// end inline asm
	setp.gt.s32 	%p53, %r159, 15;
	mov.b32 	%f289, %r180;
	add.f32 	%f16, %f288, %f289;
	selp.f32 	%f323, %f288, %f16, %p53;
	setp.ne.s32 	%p54, %r159, 0;
	@%p54 bra 	$L__BB13_19;
	shr.u32 	%r185, %r5, 3;
	and.b32  	%r186, %r185, 124;
	mov.u32 	%r187, _ZZN3cub18CUB_300001_SM_10006detail6reduce18DeviceReduceKernelINS2_10policy_hubIfyN4cuda3std3__44plusIfEEE10Policy1000EN6thrust24THRUST_300001_SM_1000_NS10device_ptrIfEEyS9_fNS7_10__identityEEEvT0_PT3_T1_NS0_13GridEvenShareISK_EET2_T4_E12temp_storage;
	add.s32 	%r188, %r187, %r186;
	st.shared.f32 	[%r188+8], %f16;
$L__BB13_19:
	bar.sync 	0;
	setp.ne.s32 	%p55, %r5, 0;
	@%p55 bra 	$L__BB13_46;
	ld.shared.f32 	%f290, [_ZZN3cub18CUB_300001_SM_10006detail6reduce18DeviceReduceKernelINS2_10policy_hubIfyN4cuda3std3__44plusIfEEE10Policy1000EN6thrust24THRUST_300001_SM_1000_NS10device_ptrIfEEyS9_fNS7_10__identityEEEvT0_PT3_T1_NS0_13GridEvenShareISK_EET2_T4_E12temp_storage+12];
	add.f32 	%f291, %f323, %f290;
	ld.shared.f32 	%f292, [_ZZN3cub18CUB_300001_SM_10006detail6reduce18DeviceReduceKernelINS2_10policy_hubIfyN4cuda3std3__44plusIfEEE10Policy1000EN6thrust24THRUST_300001_SM_1000_NS10device_ptrIfEEyS9_fNS7_10__identityEEEvT0_PT3_T1_NS0_13GridEvenShareISK_EET2_T4_E12temp_storage+16];
	add.f32 	%f293, %f291, %f292;
	ld.shared.f32 	%f294, [_ZZN3cub18CUB_300001_SM_10006detail6reduce18DeviceReduceKernelINS2_10policy_hubIfyN4cuda3std3__44plusIfEEE10Policy1000EN6thrust24THRUST_300001_SM_1000_NS10device_ptrIfEEyS9_fNS7_10__identityEEEvT0_PT3_T1_NS0_13GridEvenShareISK_EET2_T4_E12temp_storage+20];
	add.f32 	%f295, %f293, %f294;
	ld.shared.f32 	%f296, [_ZZN3cub18CUB_300001_SM_10006detail6reduce18DeviceReduceKernelINS2_10policy_hubIfyN4cuda3std3__44plusIfEEE10Policy1000EN6thrust24THRUST_300001_SM_1000_NS10device_ptrIfEEyS9_fNS7_10__identityEEEvT0_PT3_T1_NS0_13GridEvenShareISK_EET2_T4_E12temp_storage+24];
	add.f32 	%f297, %f295, %f296;
	ld.shared.f32 	%f298, [_ZZN3cub18CUB_300001_SM_10006detail6reduce18DeviceReduceKernelINS2_10policy_hubIfyN4cuda3std3__44plusIfEEE10Policy1000EN6thrust24THRUST_300001_SM_1000_NS10device_ptrIfEEyS9_fNS7_10__identityEEEvT0_PT3_T1_NS0_13GridEvenShareISK_EET2_T4_E12temp_storage+28];
	add.f32 	%f299, %f297, %f298;
	ld.shared.f32 	%f300, [_ZZN3cub18CUB_300001_SM_10006detail6reduce18DeviceReduceKernelINS2_10policy_hubIfyN4cuda3std3__44plusIfEEE10Policy1000EN6thrust24THRUST_300001_SM_1000_NS10device_ptrIfEEyS9_fNS7_10__identityEEEvT0_PT3_T1_NS0_13GridEvenShareISK_EET2_T4_E12temp_storage+32];
	add.f32 	%f301, %f299, %f300;
	ld.shared.f32 	%f302, [_ZZN3cub18CUB_300001_SM_10006detail6reduce18DeviceReduceKernelINS2_10policy_hubIfyN4cuda3std3__44plusIfEEE10Policy1000EN6thrust24THRUST_300001_SM_1000_NS10device_ptrIfEEyS9_fNS7_10__identityEEEvT0_PT3_T1_NS0_13GridEvenShareISK_EET2_T4_E12temp_storage+36];
	add.f32 	%f323, %f301, %f302;
	bra.uni 	$L__BB13_46;
$L__BB13_21:
	// begin inline asm
	mov.u32 %r121, %laneid;
	// end inline asm
	and.b32  	%r147, %r5, 992;
	add.s32 	%r148, %r147, 32;
	setp.gt.s32 	%p34, %r148, %r4;
	not.b32 	%r149, %r147;
	add.s32 	%r150, %r4, %r149;
	selp.b32 	%r145, %r150, 31, %p34;
	mov.b32 	%r123, %f312;
	mov.b32 	%r124, 1;
	mov.b32 	%r146, -1;
	// begin inline asm
	shfl.sync.down.b32 %r122, %r123, %r124, %r145, %r146;
	// end inline asm
	setp.lt.s32 	%p35, %r121, %r145;
	mov.b32 	%f243, %r122;
	add.f32 	%f244, %f312, %f243;
	selp.f32 	%f245, %f244, %f312, %p35;
	mov.b32 	%r128, %f245;
	mov.b32 	%r129, 2;
	// begin inline asm
	shfl.sync.down.b32 %r127, %r128, %r129, %r145, %r146;
	// end inline asm
	add.s32 	%r151, %r121, 2;
	setp.gt.s32 	%p36, %r151, %r145;
	mov.b32 	%f246, %r127;
	add.f32 	%f247, %f245, %f246;
	selp.f32 	%f248, %f245, %f247, %p36;
	mov.b32 	%r133, %f248;
	mov.b32 	%r134, 4;
	// begin inline asm
	shfl.sync.down.b32 %r132, %r133, %r134, %r145, %r146;
	// end inline asm
	add.s32 	%r152, %r121, 4;
	setp.gt.s32 	%p37, %r152, %r145;
	mov.b32 	%f249, %r132;
	add.f32 	%f250, %f248, %f249;
	selp.f32 	%f251, %f248, %f250, %p37;
	mov.b32 	%r138, %f251;
	mov.b32 	%r139, 8;
	// begin inline asm
	shfl.sync.down.b32 %r137, %r138, %r139, %r145, %r146;
	// end inline asm
	add.s32 	%r153, %r121, 8;
	setp.gt.s32 	%p38, %r153, %r145;
	mov.b32 	%f252, %r137;
	add.f32 	%f253, %f251, %f252;
	selp.f32 	%f254, %f251, %f253, %p38;
	mov.b32 	%r143, %f254;
	mov.b32 	%r144, 16;
	// begin inline asm
	shfl.sync.down.b32 %r142, %r143, %r144, %r145, %r146;
	// end inline asm
	add.s32 	%r154, %r121, 16;
	setp.gt.s32 	%p39, %r154, %r145;
	mov.b32 	%f255, %r142;
	add.f32 	%f256, %f254, %f255;
	selp.f32 	%f323, %f254, %f256, %p39;
	setp.ne.s32 	%p40, %r121, 0;
	@%p40 bra 	$L__BB13_23;
	shr.u32 	%r155, %r5, 3;
	and.b32  	%r156, %r155, 124;
	mov.u32 	%r157, _ZZN3cub18CUB_300001_SM_10006detail6reduce18DeviceReduceKernelINS2_10policy_hubIfyN4cuda3std3__44plusIfEEE10Policy1000EN6thrust24THRUST_300001_SM_1000_NS10device_ptrIfEEyS9_fNS7_10__identityEEEvT0_PT3_T1_NS0_13GridEvenShareISK_EET2_T4_E12temp_storage;
	add.s32 	%r158, %r157, %r156;
	st.shared.f32 	[%r158+8], %f323;
$L__BB13_23:
	bar.sync 	0;
	setp.ne.s32 	%p41, %r5, 0;
	@%p41 bra 	$L__BB13_46;
	setp.gt.s32 	%p42, %r4, 32;
	ld.shared.f32 	%f257, [_ZZN3cub18CUB_300001_SM_10006detail6reduce18DeviceReduceKernelINS2_10policy_hubIfyN4cuda3std3__44plusIfEEE10Policy1000EN6thrust24THRUST_300001_SM_1000_NS10device_ptrIfEEyS9_fNS7_10__identityEEEvT0_PT3_T1_NS0_13GridEvenShareISK_EET2_T4_E12temp_storage+12];
	add.f32 	%f258, %f323, %f257;
	selp.f32 	%f259, %f258, %f323, %p42;
	setp.gt.s32 	%p43, %r4, 64;
	ld.shared.f32 	%f260, [_ZZN3cub18CUB_300001_SM_10006detail6reduce18DeviceReduceKernelINS2_10policy_hubIfyN4cuda3std3__44plusIfEEE10Policy1000EN6thrust24THRUST_300001_SM_1000_NS10device_ptrIfEEyS9_fNS7_10__identityEEEvT0_PT3_T1_NS0_13GridEvenShareISK_EET2_T4_E12temp_storage+16];
	add.f32 	%f261, %f260, %f259;
	selp.f32 	%f262, %f261, %f259, %p43;
	setp.gt.s32 	%p44, %r4, 96;
	ld.shared.f32 	%f263, [_ZZN3cub18CUB_300001_SM_10006detail6reduce18DeviceReduceKernelINS2_10policy_hubIfyN4cuda3std3__44plusIfEEE10Policy1000EN6thrust24THRUST_300001_SM_1000_NS10device_ptrIfEEyS9_fNS7_10__identityEEEvT0_PT3_T1_NS0_13GridEvenShareISK_EET2_T4_E12temp_storage+20];
	add.f32 	%f264, %f263, %f262;
	selp.f32 	%f265, %f264, %f262, %p44;
	setp.gt.s32 	%p45, %r4, 128;
	ld.shared.f32 	%f266, [_ZZN3cub18CUB_300001_SM_10006detail6reduce18DeviceReduceKernelINS2_10policy_hubIfyN4cuda3std3__44plusIfEEE10Policy1000EN6thrust24THRUST_300001_SM_1000_NS10device_ptrIfEEyS9_fNS7_10__identityEEEvT0_PT3_T1_NS0_13GridEvenShareISK_EET2_T4_E12temp_storage+24];
	add.f32 	%f267, %f266, %f265;
	selp.f32 	%f268, %f267, %f265, %p45;
	setp.gt.s32 	%p46, %r4, 160;
	ld.shared.f32 	%f269, [_ZZN3cub18CUB_300001_SM_10006detail6reduce18DeviceReduceKernelINS2_10policy_hubIfyN4cuda3std3__44plusIfEEE10Policy1000EN6thrust24THRUST_300001_SM_1000_NS10device_ptrIfEEyS9_fNS7_10__identityEEEvT0_PT3_T1_NS0_13GridEvenShareISK_EET2_T4_E12temp_storage+28];
	add.f32 	%f270, %f269, %f268;
	selp.f32 	%f271, %f270, %f268, %p46;
	setp.gt.s32 	%p47, %r4, 192;
	ld.shared.f32 	%f272, [_ZZN3cub18CUB_300001_SM_10006detail6reduce18DeviceReduceKernelINS2_10policy_hubIfyN4cuda3std3__44plusIfEEE10Policy1000EN6thrust24THRUST_300001_SM_1000_NS10device_ptrIfEEyS9_fNS7_10__identityEEEvT0_PT3_T1_NS0_13GridEvenShareISK_EET2_T4_E12temp_storage+32];
	add.f32 	%f273, %f272, %f271;
	selp.f32 	%f274, %f273, %f271, %p47;
	setp.gt.s32 	%p48, %r4, 224;
	ld.shared.f32 	%f275, [_ZZN3cub18CUB_300001_SM_10006detail6reduce18DeviceReduceKernelINS2_10policy_hubIfyN4cuda3std3__44plusIfEEE10Policy1000EN6thrust24THRUST_300001_SM_1000_NS10device_ptrIfEEyS9_fNS7_10__identityEEEvT0_PT3_T1_NS0_13GridEvenShareISK_EET2_T4_E12temp_storage+36];
	add.f32 	%f276, %f275, %f274;
	selp.f32 	%f323, %f276, %f274, %p48;
	bra.uni 	$L__BB13_46;
$L__BB13_25:
	cvt.u32.u64 	%r52, %rd4;
	mov.u32 	%r27, %tid.x;
	add.s32 	%r53, %r27, %r52;
	mul.wide.u32 	%rd26, %r53, 4;
	add.s64 	%rd27, %rd2, %rd26;
	ld.global.f32 	%f41, [%rd27];
	ld.global.f32 	%f42, [%rd27+1024];
	ld.global.f32 	%f43, [%rd27+2048];
	ld.global.f32 	%f44, [%rd27+3072];
	ld.global.f32 	%f45, [%rd27+4096];
	ld.global.f32 	%f46, [%rd27+5120];
	ld.global.f32 	%f47, [%rd27+6144];
	ld.global.f32 	%f48, [%rd27+7168];
	ld.global.f32 	%f49, [%rd27+8192];
	ld.global.f32 	%f50, [%rd27+9216];
	ld.global.f32 	%f51, [%rd27+10240];
	ld.global.f32 	%f52, [%rd27+11264];
	ld.global.f32 	%f53, [%rd27+12288];
	ld.global.f32 	%f54, [%rd27+13312];
	ld.global.f32 	%f55, [%rd27+14336];
	ld.global.f32 	%f56, [%rd27+15360];
	add.f32 	%f57, %f41, %f42;
	add.f32 	%f58, %f43, %f44;
	add.f32 	%f59, %f45, %f46;
	add.f32 	%f60, %f47, %f48;
	add.f32 	%f61, %f49, %f50;
	add.f32 	%f62, %f51, %f52;
	add.f32 	%f63, %f53, %f54;
	add.f32 	%f64, %f55, %f56;
	add.f32 	%f65, %f57, %f58;
	add.f32 	%f66, %f59, %f60;
	add.f32 	%f67, %f61, %f62;
	add.f32 	%f68, %f63, %f64;
	add.f32 	%f69, %f65, %f66;
	add.f32 	%f70, %f67, %f68;
	add.f32 	%f322, %f69, %f70;
	setp.lt.u64 	%p2, %rd5, %rd3;
	@%p2 bra 	$L__BB13_42;
	cvt.u32.u64 	%r55, %rd3;
	cvt.u64.u32 	%rd28, %r27;
	add.s64 	%rd74, %rd4, %rd3;
	cvt.u32.u64 	%r28, %rd1;
	not.b32 	%r57, %r27;
	add.s32 	%r58, %r57, %r28;
	sub.s32 	%r59, %r58, %r55;
	sub.s32 	%r198, %r59, %r52;
	add.s64 	%rd29, %rd74, %rd28;
	shl.b64 	%rd30, %rd29, 2;
	add.s64 	%rd31, %rd30, %rd2;
	add.s64 	%rd73, %rd31, 8192;
	mov.b32 	%r199, 0;
	shl.b32 	%r60, %r1, 12;
	mov.u64 	%rd75, %rd4;
$L__BB13_27:
	cvt.s64.s32 	%rd15, %r60;
	add.s64 	%rd75, %rd75, %rd15;
	add.s64 	%rd32, %rd1, -4096;
	setp.gt.u64 	%p3, %rd75, %rd32;
	@%p3 bra 	$L__BB13_29;
	shl.b32 	%r61, %r1, 12;
	cvt.s64.s32 	%rd33, %r61;
	cvt.u64.u32 	%rd34, %r27;
	add.s64 	%rd35, %rd75, %rd34;
	shl.b64 	%rd36, %rd35, 2;
	add.s64 	%rd37, %rd2, %rd36;
	ld.global.f32 	%f71, [%rd37];
	ld.global.f32 	%f72, [%rd37+1024];
	ld.global.f32 	%f73, [%rd37+2048];
	ld.global.f32 	%f74, [%rd37+3072];
	ld.global.f32 	%f75, [%rd37+4096];
	ld.global.f32 	%f76, [%rd37+5120];
	ld.global.f32 	%f77, [%rd37+6144];
	ld.global.f32 	%f78, [%rd37+7168];
	ld.global.f32 	%f79, [%rd37+8192];
	ld.global.f32 	%f80, [%rd37+9216];
	ld.global.f32 	%f81, [%rd37+10240];
	ld.global.f32 	%f82, [%rd37+11264];
	ld.global.f32 	%f83, [%rd37+12288];
	ld.global.f32 	%f84, [%rd37+13312];
	ld.global.f32 	%f85, [%rd37+14336];
	ld.global.f32 	%f86, [%rd37+15360];
	add.f32 	%f87, %f322, %f71;
	add.f32 	%f88, %f72, %f73;
	add.f32 	%f89, %f74, %f75;
	add.f32 	%f90, %f76, %f77;
	add.f32 	%f91, %f78, %f79;
	add.f32 	%f92, %f80, %f81;
	add.f32 	%f93, %f82, %f83;
	add.f32 	%f94, %f84, %f85;
	add.f32 	%f95, %f87, %f88;
	add.f32 	%f96, %f89, %f90;
	add.f32 	%f97, %f91, %f92;
	add.f32 	%f98, %f93, %f94;
	add.f32 	%f99, %f95, %f96;
	add.f32 	%f100, %f97, %f98;
	add.f32 	%f101, %f99, %f100;
	add.f32 	%f322, %f101, %f86;
	sub.s64 	%rd38, %rd1, %rd75;
	setp.lt.u64 	%p4, %rd38, %rd33;
	add.s32 	%r199, %r199, 1;
	add.s64 	%rd74, %rd74, %rd33;
	sub.s32 	%r198, %r198, %r61;
	mul.wide.s32 	%rd39, %r61, 4;
	add.s64 	%rd73, %rd73, %rd39;
	@%p4 bra 	$L__BB13_42;
	bra.uni 	$L__BB13_27;
$L__BB13_29:
	setp.le.u64 	%p5, %rd1, %rd75;
	cvt.u32.u64 	%r62, %rd75;
	cvt.u32.u64 	%r63, %rd1;
	sub.s32 	%r64, %r63, %r62;
	setp.ge.s32 	%p6, %r27, %r64;
	or.pred  	%p7, %p5, %p6;
	@%p7 bra 	$L__BB13_42;
	cvt.u32.u64 	%r66, %rd15;
	cvt.u32.u64 	%r67, %rd4;
	not.b32 	%r68, %r27;
	add.s32 	%r69, %r68, %r28;
	add.s32 	%r70, %r66, %r67;
	sub.s32 	%r71, %r69, %r70;
	mul.lo.s32 	%r72, %r1, %r199;
	shl.b32 	%r73, %r72, 12;
	sub.s32 	%r74, %r71, %r73;
	shr.u32 	%r75, %r74, 8;
	add.s32 	%r34, %r75, 1;
	and.b32  	%r35, %r34, 15;
	setp.lt.u32 	%p8, %r74, 3840;
	mov.u32 	%r202, %r27;
	@%p8 bra 	$L__BB13_33;
	shr.u32 	%r76, %r198, 8;
	add.s32 	%r77, %r76, 1;
	and.b32  	%r78, %r77, 33554416;
	neg.s32 	%r200, %r78;
	mov.u32 	%r202, %r27;
$L__BB13_32:
	.pragma "nounroll";
	ld.global.f32 	%f103, [%rd73+-8192];
	add.f32 	%f104, %f322, %f103;
	ld.global.f32 	%f105, [%rd73+-7168];
	add.f32 	%f106, %f104, %f105;
	ld.global.f32 	%f107, [%rd73+-6144];
	add.f32 	%f108, %f106, %f107;
	ld.global.f32 	%f109, [%rd73+-5120];
	add.f32 	%f110, %f108, %f109;
	ld.global.f32 	%f111, [%rd73+-4096];
	add.f32 	%f112, %f110, %f111;
	ld.global.f32 	%f113, [%rd73+-3072];
	add.f32 	%f114, %f112, %f113;
	ld.global.f32 	%f115, [%rd73+-2048];
	add.f32 	%f116, %f114, %f115;
	ld.global.f32 	%f117, [%rd73+-1024];
	add.f32 	%f118, %f116, %f117;
	ld.global.f32 	%f119, [%rd73];
	add.f32 	%f120, %f118, %f119;
	ld.global.f32 	%f121, [%rd73+1024];
	add.f32 	%f122, %f120, %f121;
	ld.global.f32 	%f123, [%rd73+2048];
	add.f32 	%f124, %f122, %f123;
	ld.global.f32 	%f125, [%rd73+3072];
	add.f32 	%f126, %f124, %f125;
	ld.global.f32 	%f127, [%rd73+4096];
	add.f32 	%f128, %f126, %f127;
	ld.global.f32 	%f129, [%rd73+5120];
	add.f32 	%f130, %f128, %f129;
	ld.global.f32 	%f131, [%rd73+6144];
	add.f32 	%f132, %f130, %f131;
	ld.global.f32 	%f133, [%rd73+7168];
	add.f32 	%f322, %f132, %f133;
	add.s32 	%r202, %r202, 4096;
	add.s32 	%r200, %r200, 16;
	add.s64 	%rd73, %rd73, 16384;
	setp.ne.s32 	%p9, %r200, 0;
	@%p9 bra 	$L__BB13_32;
$L__BB13_33:
	setp.eq.s32 	%p10, %r35, 0;
	@%p10 bra 	$L__BB13_42;
	and.b32  	%r42, %r34, 7;
	setp.lt.u32 	%p11, %r35, 8;
	@%p11 bra 	$L__BB13_36;
	cvt.u64.u32 	%rd40, %r202;
	add.s64 	%rd41, %rd75, %rd40;
	shl.b64 	%rd42, %rd41, 2;
	add.s64 	%rd43, %rd2, %rd42;
	ld.global.f32 	%f135, [%rd43];
	add.f32 	%f136, %f322, %f135;
	ld.global.f32 	%f137, [%rd43+1024];
	add.f32 	%f138, %f136, %f137;
	ld.global.f32 	%f139, [%rd43+2048];
	add.f32 	%f140, %f138, %f139;
	ld.global.f32 	%f141, [%rd43+3072];
	add.f32 	%f142, %f140, %f141;
	ld.global.f32 	%f143, [%rd43+4096];
	add.f32 	%f144, %f142, %f143;
	ld.global.f32 	%f145, [%rd43+5120];
	add.f32 	%f146, %f144, %f145;
	ld.global.f32 	%f147, [%rd43+6144];
	add.f32 	%f148, %f146, %f147;
	ld.global.f32 	%f149, [%rd43+7168];
	add.f32 	%f322, %f148, %f149;
	add.s32 	%r202, %r202, 2048;
$L__BB13_36:
	setp.eq.s32 	%p12, %r42, 0;
	@%p12 bra 	$L__BB13_42;
	setp.lt.u32 	%p13, %r42, 4;
	@%p13 bra 	$L__BB13_39;
	cvt.u64.u32 	%rd44, %r202;
	add.s64 	%rd45, %rd75, %rd44;
	shl.b64 	%rd46, %rd45, 2;
	add.s64 	%rd47, %rd2, %rd46;
	ld.global.f32 	%f151, [%rd47];
	add.f32 	%f152, %f322, %f151;
	ld.global.f32 	%f153, [%rd47+1024];
	add.f32 	%f154, %f152, %f153;
	ld.global.f32 	%f155, [%rd47+2048];
	add.f32 	%f156, %f154, %f155;
	ld.global.f32 	%f157, [%rd47+3072];
	add.f32 	%f322, %f156, %f157;
	add.s32 	%r202, %r202, 1024;
$L__BB13_39:
	and.b32  	%r79, %r34, 3;
	setp.eq.s32 	%p14, %r79, 0;
	@%p14 bra 	$L__BB13_42;
	cvt.u64.u32 	%rd48, %r202;
	add.s64 	%rd49, %rd48, %rd74;
	shl.b64 	%rd50, %rd49, 2;
	add.s64 	%rd77, %rd2, %rd50;
	cvt.u16.u32 	%rs1, %r198;
	shr.u16 	%rs2, %rs1, 8;
	add.s16 	%rs3, %rs2, 1;
	cvt.u32.u16 	%r80, %rs3;
	and.b32  	%r81, %r80, 3;
	neg.s32 	%r205, %r81;
$L__BB13_41:
	.pragma "nounroll";
	ld.global.f32 	%f158, [%rd77];
	add.f32 	%f322, %f322, %f158;
	add.s64 	%rd77, %rd77, 1024;
	add.s32 	%r205, %r205, 1;
	setp.ne.s32 	%p15, %r205, 0;
	@%p15 bra 	$L__BB13_41;
$L__BB13_42:
	// begin inline asm
	mov.u32 %r82, %laneid;
	// end inline asm
	mov.b32 	%r84, %f322;
	mov.b32 	%r85, 1;
	mov.b32 	%r106, 31;
	mov.b32 	%r107, -1;
	// begin inline asm
	shfl.sync.down.b32 %r83, %r84, %r85, %r106, %r107;
	// end inline asm
	setp.gt.s32 	%p16, %r82, 30;
	mov.b32 	%f159, %r83;
	add.f32 	%f160, %f322, %f159;
	selp.f32 	%f161, %f322, %f160, %p16;
	mov.b32 	%r89, %f161;
	mov.b32 	%r90, 2;
	// begin inline asm
	shfl.sync.down.b32 %r88, %r89, %r90, %r106, %r107;
	// end inline asm
	setp.gt.s32 	%p17, %r82, 29;
	mov.b32 	%f162, %r88;
	add.f32 	%f163, %f161, %f162;
	selp.f32 	%f164, %f161, %f163, %p17;
	mov.b32 	%r94, %f164;
	mov.b32 	%r95, 4;
	// begin inline asm
	shfl.sync.down.b32 %r93, %r94, %r95, %r106, %r107;
	// end inline asm
	setp.gt.s32 	%p18, %r82, 27;
	mov.b32 	%f165, %r93;
	add.f32 	%f166, %f164, %f165;
	selp.f32 	%f167, %f164, %f166, %p18;
	mov.b32 	%r99, %f167;
	mov.b32 	%r100, 8;
	// begin inline asm
	shfl.sync.down.b32 %r98, %r99, %r100, %r106, %r107;
	// end inline asm
	setp.gt.s32 	%p19, %r82, 23;
	mov.b32 	%f168, %r98;
	add.f32 	%f169, %f167, %f168;
	selp.f32 	%f170, %f167, %f169, %p19;
	mov.b32 	%r104, %f170;
	mov.b32 	%r105, 16;
	// begin inline asm
	shfl.sync.down.b32 %r103, %r104, %r105, %r106, %r107;
	// end inline asm
	setp.gt.s32 	%p20, %r82, 15;
	mov.b32 	%f171, %r103;
	add.f32 	%f37, %f170, %f171;
	selp.f32 	%f323, %f170, %f37, %p20;
	setp.ne.s32 	%p21, %r82, 0;
	@%p21 bra 	$L__BB13_44;
	shr.u32 	%r108, %r27, 3;
	and.b32  	%r109, %r108, 124;
	mov.u32 	%r110, _ZZN3cub18CUB_300001_SM_10006detail6reduce18DeviceReduceKernelINS2_10policy_hubIfyN4cuda3std3__44plusIfEEE10Policy1000EN6thrust24THRUST_300001_SM_1000_NS10device_ptrIfEEyS9_fNS7_10__identityEEEvT0_PT3_T1_NS0_13GridEvenShareISK_EET2_T4_E12temp_storage;
	add.s32 	%r111, %r110, %r109;
	st.shared.f32 	[%r111+8], %f37;
$L__BB13_44:
	bar.sync 	0;
	setp.ne.s32 	%p22, %r27, 0;
	@%p22 bra 	$L__BB13_46;
	ld.shared.f32 	%f172, [_ZZN3cub18CUB_300001_SM_10006detail6reduce18DeviceReduceKernelINS2_10policy_hubIfyN4cuda3std3__44plusIfEEE10Policy1000EN6thrust24THRUST_300001_SM_1000_NS10device_ptrIfEEyS9_fNS7_10__identityEEEvT0_PT3_T1_NS0_13GridEvenShareISK_EET2_T4_E12temp_storage+12];
	add.f32 	%f173, %f323, %f172;
	ld.shared.f32 	%f174, [_ZZN3cub18CUB_300001_SM_10006detail6reduce18DeviceReduceKernelINS2_10policy_hubIfyN4cuda3std3__44plusIfEEE10Policy1000EN6thrust24THRUST_300001_SM_1000_NS10device_ptrIfEEyS9_fNS7_10__identityEEEvT0_PT3_T1_NS0_13GridEvenShareISK_EET2_T4_E12temp_storage+16];
	add.f32 	%f175, %f173, %f174;
	ld.shared.f32 	%f176, [_ZZN3cub18CUB_300001_SM_10006detail6reduce18DeviceReduceKernelINS2_10policy_hubIfyN4cuda3std3__44plusIfEEE10Policy1000EN6thrust24THRUST_300001_SM_1000_NS10device_ptrIfEEyS9_fNS7_10__identityEEEvT0_PT3_T1_NS0_13GridEvenShareISK_EET2_T4_E12temp_storage+20];
	add.f32 	%f177, %f175, %f176;
	ld.shared.f32 	%f178, [_ZZN3cub18CUB_300001_SM_10006detail6reduce18DeviceReduceKernelINS2_10policy_hubIfyN4cuda3std3__44plusIfEEE10Policy1000EN6thrust24THRUST_300001_SM_1000_NS10device_ptrIfEEyS9_fNS7_10__identityEEEvT0_PT3_T1_NS0_13GridEvenShareISK_EET2_T4_E12temp_storage+24];
	add.f32 	%f179, %f177, %f178;
	ld.shared.f32 	%f180, [_ZZN3cub18CUB_300001_SM_10006detail6reduce18DeviceReduceKernelINS2_10policy_hubIfyN4cuda3std3__44plusIfEEE10Policy1000EN6thrust24THRUST_300001_SM_1000_NS10device_ptrIfEEyS9_fNS7_10__identityEEEvT0_PT3_T1_NS0_13GridEvenShareISK_EET2_T4_E12temp_storage+28];
	add.f32 	%f181, %f179, %f180;
	ld.shared.f32 	%f182, [_ZZN3cub18CUB_300001_SM_10006detail6reduce18DeviceReduceKernelINS2_10policy_hubIfyN4cuda3std3__44plusIfEEE10Policy1000EN6thrust24THRUST_300001_SM_1000_NS10device_ptrIfEEyS9_fNS7_10__identityEEEvT0_PT3_T1_NS0_13GridEvenShareISK_EET2_T4_E12temp_storage+32];
	add.f32 	%f183, %f181, %f182;
	ld.shared.f32 	%f184, [_ZZN3cub18CUB_300001_SM_10006detail6reduce18DeviceReduceKernelINS2_10policy_hubIfyN4cuda3std3__44plusIfEEE10Policy1000EN6thrust24THRUST_300001_SM_1000_NS10device_ptrIfEEyS9_fNS7_10__identityEEEvT0_PT3_T1_NS0_13GridEvenShareISK_EET2_T4_E12temp_storage+36];
	add.f32 	%f323, %f183, %f184;
$L__BB13_46:
	mov.u32 	%r189, %tid.x;
	setp.ne.s32 	%p56, %r189, 0;
	@%p56 bra 	$L__BB13_48;
	ld.param.u64 	%rd71, [_ZN3cub18CUB_300001_SM_10006detail6reduce18DeviceReduceKernelINS2_10policy_hubIfyN4cuda3std3__44plusIfEEE10Policy1000EN6thrust24THRUST_300001_SM_1000_NS10device_ptrIfEEyS9_fNS7_10__identityEEEvT0_PT3_T1_NS0_13GridEvenShareISK_EET2_T4__param_1];
	cvta.to.global.u64 	%rd68, %rd71;
	mul.wide.u32 	%rd69, %r2, 4;
	add.s64 	%rd70, %rd68, %rd69;
	st.global.f32 	[%rd70], %f323;
$L__BB13_48:
	ret;

}
	// .globl	_ZN3cub18CUB_300001_SM_10006detail6reduce28DeviceReduceSingleTileKernelINS2_10policy_hubIfyN4cuda3std3__44plusIfEEE10Policy1000EPfSC_iS9_ffNS7_10__identityEEEvT0_T1_T2_T3_T4_T6_
.visible .entry _ZN3cub18CUB_300001_SM_10006detail6reduce28DeviceReduceSingleTileKernelINS2_10policy_hubIfyN4cuda3std3__44plusIfEEE10Policy1000EPfSC_iS9_ffNS7_10__identityEEEvT0_T1_T2_T3_T4_T6_(
	.param .u64 .ptr .align 1 _ZN3cub18CUB_300001_SM_10006detail6reduce28DeviceReduceSingleTileKernelINS2_10policy_hubIfyN4cuda3std3__44plusIfEEE10Policy1000EPfSC_iS9_ffNS7_10__identityEEEvT0_T1_T2_T3_T4_T6__param_0,
	.param .u64 .ptr .align 1 _ZN3cub18CUB_300001_SM_10006detail6reduce28DeviceReduceSingleTileKernelINS2_10policy_hubIfyN4cuda3std3__44plusIfEEE10Policy1000EPfSC_iS9_ffNS7_10__identityEEEvT0_T1_T2_T3_T4_T6__param_1,
	.param .u32 _ZN3cub18CUB_300001_SM_10006detail6reduce28DeviceReduceSingleTileKernelINS2_10policy_hubIfyN4cuda3std3__44plusIfEEE10Policy1000EPfSC_iS9_ffNS7_10__identityEEEvT0_T1_T2_T3_T4_T6__param_2,
	.param .align 1 .b8 _ZN3cub18CUB_300001_SM_10006detail6reduce28DeviceReduceSingleTileKernelINS2_10policy_hubIfyN4cuda3std3__44plusIfEEE10Policy1000EPfSC_iS9_ffNS7_10__identityEEEvT0_T1_T2_T3_T4_T6__param_3[1],
	.param .f32 _ZN3cub18CUB_300001_SM_10006detail6reduce28DeviceReduceSingleTileKernelINS2_10policy_hubIfyN4cuda3std3__44plusIfEEE10Policy1000EPfSC_iS9_ffNS7_10__identityEEEvT0_T1_T2_T3_T4_T6__param_4,
	.param .align 1 .b8 _ZN3cub18CUB_300001_SM_10006detail6reduce28DeviceReduceSingleTileKernelINS2_10policy_hubIfyN4cuda3std3__44plusIfEEE10Policy1000EPfSC_iS9_ffNS7_10__identityEEEvT0_T1_T2_T3_T4_T6__param_5[1]
)
.maxntid 256
.minnctapersm 1
{
	.reg .pred 	%p<97>;
	.reg .b32 	%r<407>;
	.reg .b32 	%f<419>;
	.reg .b64 	%rd<125>;
	// demoted variable
	.shared .align 4 .b8 _ZZN3cub18CUB_300001_SM_10006detail6reduce28DeviceReduceSingleTileKernelINS2_10policy_hubIfyN4cuda3std3__44plusIfEEE10Policy1000EPfSC_iS9_ffNS7_10__identityEEEvT0_T1_T2_T3_T4_T6_E12temp_storage[44];
	ld.param.u64 	%rd16, [_ZN3cub18CUB_300001_SM_10006detail6reduce28DeviceReduceSingleTileKernelINS2_10policy_hubIfyN4cuda3std3__44plusIfEEE10Policy1000EPfSC_iS9_ffNS7_10__identityEEEvT0_T1_T2_T3_T4_T6__param_0];
	ld.param.u64 	%rd17, [_ZN3cub18CUB_300001_SM_10006detail6reduce28DeviceReduceSingleTileKernelINS2_10policy_hubIfyN4cuda3std3__44plusIfEEE10Policy1000EPfSC_iS9_ffNS7_10__identityEEEvT0_T1_T2_T3_T4_T6__param_1];
	ld.param.u32 	%r67, [_ZN3cub18CUB_300001_SM_10006detail6reduce28DeviceReduceSingleTileKernelINS2_10policy_hubIfyN4cuda3std3__44plusIfEEE10Policy1000EPfSC_iS9_ffNS7_10__identityEEEvT0_T1_T2_T3_T4_T6__param_2];
	ld.param.f32 	%f58, [_ZN3cub18CUB_300001_SM_10006detail6reduce28DeviceReduceSingleTileKernelINS2_10policy_hubIfyN4cuda3std3__44plusIfEEE10Policy1000EPfSC_iS9_ffNS7_10__identityEEEvT0_T1_T2_T3_T4_T6__param_4];
	cvta.to.global.u64 	%rd1, %rd17;
	setp.ne.s32 	%p1, %r67, 0;
	@%p1 bra 	$L__BB14_3;
	mov.u32 	%r380, %tid.x;
	setp.ne.s32 	%p96, %r380, 0;
	@%p96 bra 	$L__BB14_74;
	st.global.f32 	[%rd1], %f58;
	bra.uni 	$L__BB14_74;
$L__BB14_3:
	and.b64  	%rd18, %rd16, 15;
	setp.ne.s64 	%p2, %rd18, 0;
	@%p2 bra 	$L__BB14_38;
	setp.gt.s32 	%p49, %r67, 4095;
	@%p49 bra 	$L__BB14_22;
	mov.u32 	%r1, %tid.x;
	setp.ge.s32 	%p66, %r1, %r67;
	mov.f32 	%f397, 0f00000000;
	mov.u32 	%r384, %r1;
	@%p66 bra 	$L__BB14_7;
	mul.wide.u32 	%rd113, %r1, 4;
	add.s64 	%rd112, %rd16, %rd113;
	// begin inline asm
	ld.global.nc.u32 %r300, [%rd112];
	// end inline asm
	mov.b32 	%f397, %r300;
	add.s32 	%r384, %r1, 256;
$L__BB14_7:
	setp.ge.s32 	%p67, %r384, %r67;
	@%p67 bra 	$L__BB14_13;
	not.b32 	%r301, %r384;
	add.s32 	%r4, %r67, %r301;
	and.b32  	%r302, %r4, 768;
	setp.eq.s32 	%p68, %r302, 768;
	@%p68 bra 	$L__BB14_11;
	mul.wide.u32 	%rd114, %r384, 4;
	add.s64 	%rd121, %rd16, %rd114;
	shr.u32 	%r303, %r4, 8;
	add.s32 	%r304, %r303, 1;
	and.b32  	%r305, %r304, 3;
	neg.s32 	%r382, %r305;
$L__BB14_10:
	.pragma "nounroll";
	// begin inline asm
	ld.global.nc.u32 %r306, [%rd121];
	// end inline asm
	mov.b32 	%f323, %r306;
	add.f32 	%f397, %f397, %f323;
	add.s32 	%r384, %r384, 256;
	add.s64 	%rd121, %rd121, 1024;
	add.s32 	%r382, %r382, 1;
	setp.ne.s32 	%p69, %r382, 0;
	@%p69 bra 	$L__BB14_10;
$L__BB14_11:
	setp.lt.u32 	%p70, %r4, 768;
	@%p70 bra 	$L__BB14_13;
$L__BB14_12:
	mul.wide.s32 	%rd120, %r384, 4;
	add.s64 	%rd116, %rd16, %rd120;
	// begin inline asm
	ld.global.nc.u32 %r307, [%rd116];
	// end inline asm
	mov.b32 	%f324, %r307;
	add.f32 	%f325, %f397, %f324;
	add.s64 	%rd117, %rd116, 1024;
	// begin inline asm
	ld.global.nc.u32 %r308, [%rd117];
	// end inline asm
	mov.b32 	%f326, %r308;
	add.f32 	%f327, %f325, %f326;
	add.s64 	%rd118, %rd116, 2048;
	// begin inline asm
	ld.global.nc.u32 %r309, [%rd118];
	// end inline asm
	mov.b32 	%f328, %r309;
	add.f32 	%f329, %f327, %f328;
	add.s64 	%rd119, %rd116, 3072;
	// begin inline asm
	ld.global.nc.u32 %r310, [%rd119];
	// end inline asm
	mov.b32 	%f330, %r310;
	add.f32 	%f397, %f329, %f330;
	add.s32 	%r384, %r384, 1024;
	setp.lt.s32 	%p71, %r384, %r67;
	@%p71 bra 	$L__BB14_12;
$L__BB14_13:
	setp.lt.s32 	%p72, %r67, 256;
	@%p72 bra 	$L__BB14_18;
	// begin inline asm
	mov.u32 %r349, %laneid;
	// end inline asm
	mov.b32 	%r351, %f397;
	mov.b32 	%r352, 1;
	mov.b32 	%r373, 31;
	mov.b32 	%r374, -1;
	// begin inline asm
	shfl.sync.down.b32 %r350, %r351, %r352, %r373, %r374;
	// end inline asm
	setp.gt.s32 	%p88, %r349, 30;
	mov.b32 	%f365, %r350;
	add.f32 	%f366, %f397, %f365;
	selp.f32 	%f367, %f397, %f366, %p88;
	mov.b32 	%r356, %f367;
	mov.b32 	%r357, 2;
	// begin inline asm
	shfl.sync.down.b32 %r355, %r356, %r357, %r373, %r374;
	// end inline asm
	setp.gt.s32 	%p89, %r349, 29;
	mov.b32 	%f368, %r355;
	add.f32 	%f369, %f367, %f368;
	selp.f32 	%f370, %f367, %f369, %p89;
	mov.b32 	%r361, %f370;
	mov.b32 	%r362, 4;
	// begin inline asm
	shfl.sync.down.b32 %r360, %r361, %r362, %r373, %r374;
	// end inline asm
	setp.gt.s32 	%p90, %r349, 27;
	mov.b32 	%f371, %r360;
	add.f32 	%f372, %f370, %f371;
	selp.f32 	%f373, %f370, %f372, %p90;
	mov.b32 	%r366, %f373;
	mov.b32 	%r367, 8;
	// begin inline asm
	shfl.sync.down.b32 %r365, %r366, %r367, %r373, %r374;
	// end inline asm
	setp.gt.s32 	%p91, %r349, 23;
	mov.b32 	%f374, %r365;
	add.f32 	%f375, %f373, %f374;
	selp.f32 	%f376, %f373, %f375, %p91;
	mov.b32 	%r371, %f376;
	mov.b32 	%r372, 16;
	// begin inline asm
	shfl.sync.down.b32 %r370, %r371, %r372, %r373, %r374;
	// end inline asm
	setp.gt.s32 	%p92, %r349, 15;
	mov.b32 	%f377, %r370;
	add.f32 	%f10, %f376, %f377;
	selp.f32 	%f418, %f376, %f10, %p92;
	setp.ne.s32 	%p93, %r349, 0;
	@%p93 bra 	$L__BB14_16;
	shr.u32 	%r375, %r1, 3;
	and.b32  	%r376, %r375, 124;
	mov.u32 	%r377, _ZZN3cub18CUB_300001_SM_10006detail6reduce28DeviceReduceSingleTileKernelINS2_10policy_hubIfyN4cuda3std3__44plusIfEEE10Policy1000EPfSC_iS9_ffNS7_10__identityEEEvT0_T1_T2_T3_T4_T6_E12temp_storage;
	add.s32 	%r378, %r377, %r376;
	st.shared.f32 	[%r378+8], %f10;
$L__BB14_16:
	bar.sync 	0;
	setp.ne.s32 	%p94, %r1, 0;
	@%p94 bra 	$L__BB14_72;
	ld.shared.f32 	%f378, [_ZZN3cub18CUB_300001_SM_10006detail6reduce28DeviceReduceSingleTileKernelINS2_10policy_hubIfyN4cuda3std3__44plusIfEEE10Policy1000EPfSC_iS9_ffNS7_10__identityEEEvT0_T1_T2_T3_T4_T6_E12temp_storage+12];
	add.f32 	%f379, %f418, %f378;
	ld.shared.f32 	%f380, [_ZZN3cub18CUB_300001_SM_10006detail6reduce28DeviceReduceSingleTileKernelINS2_10policy_hubIfyN4cuda3std3__44plusIfEEE10Policy1000EPfSC_iS9_ffNS7_10__identityEEEvT0_T1_T2_T3_T4_T6_E12temp_storage+16];
	add.f32 	%f381, %f379, %f380;
	ld.shared.f32 	%f382, [_ZZN3cub18CUB_300001_SM_10006detail6reduce28DeviceReduceSingleTileKernelINS2_10policy_hubIfyN4cuda3std3__44plusIfEEE10Policy1000EPfSC_iS9_ffNS7_10__identityEEEvT0_T1_T2_T3_T4_T6_E12temp_storage+20];
	add.f32 	%f383, %f381, %f382;
	ld.shared.f32 	%f384, [_ZZN3cub18CUB_300001_SM_10006detail6reduce28DeviceReduceSingleTileKernelINS2_10policy_hubIfyN4cuda3std3__44plusIfEEE10Policy1000EPfSC_iS9_ffNS7_10__identityEEEvT0_T1_T2_T3_T4_T6_E12temp_storage+24];
	add.f32 	%f385, %f383, %f384;
	ld.shared.f32 	%f386, [_ZZN3cub18CUB_300001_SM_10006detail6reduce28DeviceReduceSingleTileKernelINS2_10policy_hubIfyN4cuda3std3__44plusIfEEE10Policy1000EPfSC_iS9_ffNS7_10__identityEEEvT0_T1_T2_T3_T4_T6_E12temp_storage+28];
	add.f32 	%f387, %f385, %f386;
	ld.shared.f32 	%f388, [_ZZN3cub18CUB_300001_SM_10006detail6reduce28DeviceReduceSingleTileKernelINS2_10policy_hubIfyN4cuda3std3__44plusIfEEE10Policy1000EPfSC_iS9_ffNS7_10__identityEEEvT0_T1_T2_T3_T4_T6_E12temp_storage+32];
	add.f32 	%f389, %f387, %f388;
	ld.shared.f32 	%f390, [_ZZN3cub18CUB_300001_SM_10006detail6reduce28DeviceReduceSingleTileKernelINS2_10policy_hubIfyN4cuda3std3__44plusIfEEE10Policy1000EPfSC_iS9_ffNS7_10__identityEEEvT0_T1_T2_T3_T4_T6_E12temp_storage+36];
	add.f32 	%f418, %f389, %f390;
	bra.uni 	$L__BB14_72;
$L__BB14_18:
	// begin inline asm
	mov.u32 %r311, %laneid;
	// end inline asm
	and.b32  	%r337, %r1, 992;
	add.s32 	%r338, %r337, 32;
	setp.gt.s32 	%p73, %r338, %r67;
	not.b32 	%r339, %r337;
	add.s32 	%r340, %r67, %r339;
	selp.b32 	%r335, %r340, 31, %p73;
	mov.b32 	%r313, %f397;
	mov.b32 	%r314, 1;
	mov.b32 	%r336, -1;
	// begin inline asm
	shfl.sync.down.b32 %r312, %r313, %r314, %r335, %r336;
	// end inline asm
	setp.lt.s32 	%p74, %r311, %r335;
	mov.b32 	%f331, %r312;
	add.f32 	%f332, %f397, %f331;
	selp.f32 	%f333, %f332, %f397, %p74;
	mov.b32 	%r318, %f333;
	mov.b32 	%r319, 2;
	// begin inline asm
	shfl.sync.down.b32 %r317, %r318, %r319, %r335, %r336;
	// end inline asm
	add.s32 	%r341, %r311, 2;
	setp.gt.s32 	%p75, %r341, %r335;
	mov.b32 	%f334, %r317;
	add.f32 	%f335, %f333, %f334;
	selp.f32 	%f336, %f333, %f335, %p75;
	mov.b32 	%r323, %f336;
	mov.b32 	%r324, 4;
	// begin inline asm
	shfl.sync.down.b32 %r322, %r323, %r324, %r335, %r336;
	// end inline asm
	add.s32 	%r342, %r311, 4;
	setp.gt.s32 	%p76, %r342, %r335;
	mov.b32 	%f337, %r322;
	add.f32 	%f338, %f336, %f337;
	selp.f32 	%f339, %f336, %f338, %p76;
	mov.b32 	%r328, %f339;
	mov.b32 	%r329, 8;
	// begin inline asm
	shfl.sync.down.b32 %r327, %r328, %r329, %r335, %r336;
	// end inline asm
	add.s32 	%r343, %r311, 8;
	setp.gt.s32 	%p77, %r343, %r335;
	mov.b32 	%f340, %r327;
	add.f32 	%f341, %f339, %f340;
	selp.f32 	%f342, %f339, %f341, %p77;
	mov.b32 	%r333, %f342;
	mov.b32 	%r334, 16;
	// begin inline asm
	shfl.sync.down.b32 %r332, %r333, %r334, %r335, %r336;
	// end inline asm
	add.s32 	%r344, %r311, 16;
	setp.gt.s32 	%p78, %r344, %r335;
	mov.b32 	%f343, %r332;
	add.f32 	%f344, %f342, %f343;
	selp.f32 	%f418, %f342, %f344, %p78;
	setp.ne.s32 	%p79, %r311, 0;
	@%p79 bra 	$L__BB14_20;
	shr.u32 	%r345, %r1, 3;
	and.b32  	%r346, %r345, 124;
	mov.u32 	%r347, _ZZN3cub18CUB_300001_SM_10006detail6reduce28DeviceReduceSingleTileKernelINS2_10policy_hubIfyN4cuda3std3__44plusIfEEE10Policy1000EPfSC_iS9_ffNS7_10__identityEEEvT0_T1_T2_T3_T4_T6_E12temp_storage;
	add.s32 	%r348, %r347, %r346;
	st.shared.f32 	[%r348+8], %f418;
$L__BB14_20:
	bar.sync 	0;
	setp.ne.s32 	%p80, %r1, 0;
	@%p80 bra 	$L__BB14_72;
	setp.gt.s32 	%p81, %r67, 32;
	ld.shared.f32 	%f345, [_ZZN3cub18CUB_300001_SM_10006detail6reduce28DeviceReduceSingleTileKernelINS2_10policy_hubIfyN4cuda3std3__44plusIfEEE10Policy1000EPfSC_iS9_ffNS7_10__identityEEEvT0_T1_T2_T3_T4_T6_E12temp_storage+12];
	add.f32 	%f346, %f418, %f345;
	selp.f32 	%f347, %f346, %f418, %p81;
	setp.gt.s32 	%p82, %r67, 64;
	ld.shared.f32 	%f348, [_ZZN3cub18CUB_300001_SM_10006detail6reduce28DeviceReduceSingleTileKernelINS2_10policy_hubIfyN4cuda3std3__44plusIfEEE10Policy1000EPfSC_iS9_ffNS7_10__identityEEEvT0_T1_T2_T3_T4_T6_E12temp_storage+16];
	add.f32 	%f349, %f348, %f347;
	selp.f32 	%f350, %f349, %f347, %p82;
	setp.gt.s32 	%p83, %r67, 96;
	ld.shared.f32 	%f351, [_ZZN3cub18CUB_300001_SM_10006detail6reduce28DeviceReduceSingleTileKernelINS2_10policy_hubIfyN4cuda3std3__44plusIfEEE10Policy1000EPfSC_iS9_ffNS7_10__identityEEEvT0_T1_T2_T3_T4_T6_E12temp_storage+20];
	add.f32 	%f352, %f351, %f350;
	selp.f32 	%f353, %f352, %f350, %p83;
	setp.gt.s32 	%p84, %r67, 128;
	ld.shared.f32 	%f354, [_ZZN3cub18CUB_300001_SM_10006detail6reduce28DeviceReduceSingleTileKernelINS2_10policy_hubIfyN4cuda3std3__44plusIfEEE10Policy1000EPfSC_iS9_ffNS7_10__identityEEEvT0_T1_T2_T3_T4_T6_E12temp_storage+24];
	add.f32 	%f355, %f354, %f353;
	selp.f32 	%f356, %f355, %f353, %p84;
	setp.gt.s32 	%p85, %r67, 160;
	ld.shared.f32 	%f357, [_ZZN3cub18CUB_300001_SM_10006detail6reduce28DeviceReduceSingleTileKernelINS2_10policy_hubIfyN4cuda3std3__44plusIfEEE10Policy1000EPfSC_iS9_ffNS7_10__identityEEEvT0_T1_T2_T3_T4_T6_E12temp_storage+28];
	add.f32 	%f358, %f357, %f356;
	selp.f32 	%f359, %f358, %f356, %p85;
	setp.gt.s32 	%p86, %r67, 192;
	ld.shared.f32 	%f360, [_ZZN3cub18CUB_300001_SM_10006detail6reduce28DeviceReduceSingleTileKernelINS2_10policy_hubIfyN4cuda3std3__44plusIfEEE10Policy1000EPfSC_iS9_ffNS7_10__identityEEEvT0_T1_T2_T3_T4_T6_E12temp_storage+32];
	add.f32 	%f361, %f360, %f359;
	selp.f32 	%f362, %f361, %f359, %p86;
	setp.gt.s32 	%p87, %r67, 224;
	ld.shared.f32 	%f363, [_ZZN3cub18CUB_300001_SM_10006detail6reduce28DeviceReduceSingleTileKernelINS2_10policy_hubIfyN4cuda3std3__44plusIfEEE10Policy1000EPfSC_iS9_ffNS7_10__identityEEEvT0_T1_T2_T3_T4_T6_E12temp_storage+36];
	add.f32 	%f364, %f363, %f362;
	selp.f32 	%f418, %f364, %f362, %p87;
	bra.uni 	$L__BB14_72;
$L__BB14_22:
	mov.u32 	%r13, %tid.x;
	shl.b32 	%r224, %r13, 2;
	mul.wide.u32 	%rd86, %r224, 4;
	add.s64 	%rd76, %rd16, %rd86;
	// begin inline asm
	ld.global.nc.v2.u64 {%rd74, %rd75}, [%rd76];
	// end inline asm
	mov.b64 	{%r225, %r226}, %rd75;
	mov.b64 	{%r227, %r228}, %rd74;
	mov.b32 	%f225, %r228;
	mov.b32 	%f226, %r227;
	mov.b32 	%f227, %r226;
	mov.b32 	%f228, %r225;
	add.s64 	%rd79, %rd76, 4096;
	// begin inline asm
	ld.global.nc.v2.u64 {%rd77, %rd78}, [%rd79];
	// end inline asm
	mov.b64 	{%r229, %r230}, %rd78;
	mov.b64 	{%r231, %r232}, %rd77;
	mov.b32 	%f229, %r232;
	mov.b32 	%f230, %r231;
	mov.b32 	%f231, %r230;
	mov.b32 	%f232, %r229;
	add.s64 	%rd82, %rd76, 8192;
	// begin inline asm
	ld.global.nc.v2.u64 {%rd80, %rd81}, [%rd82];
	// end inline asm
	mov.b64 	{%r233, %r234}, %rd81;
	mov.b64 	{%r235, %r236}, %rd80;
	mov.b32 	%f233, %r236;
	mov.b32 	%f234, %r235;
	mov.b32 	%f235, %r234;
	mov.b32 	%f236, %r233;
	add.s64 	%rd85, %rd76, 12288;
	// begin inline asm
	ld.global.nc.v2.u64 {%rd83, %rd84}, [%rd85];
	// end inline asm
	mov.b64 	{%r237, %r238}, %rd84;
	mov.b64 	{%r239, %r240}, %rd83;
	mov.b32 	%f237, %r240;
	mov.b32 	%f238, %r239;
	mov.b32 	%f239, %r238;
	mov.b32 	%f240, %r237;
	add.f32 	%f241, %f226, %f225;
	add.f32 	%f242, %f228, %f227;
	add.f32 	%f243, %f230, %f229;
	add.f32 	%f244, %f232, %f231;
	add.f32 	%f245, %f234, %f233;
	add.f32 	%f246, %f236, %f235;
	add.f32 	%f247, %f238, %f237;
	add.f32 	%f248, %f240, %f239;
	add.f32 	%f249, %f241, %f242;
	add.f32 	%f250, %f243, %f244;
	add.f32 	%f251, %f245, %f246;
	add.f32 	%f252, %f247, %f248;
	add.f32 	%f253, %f249, %f250;
	add.f32 	%f254, %f251, %f252;
	add.f32 	%f404, %f253, %f254;
	setp.lt.u32 	%p50, %r67, 8192;
	mov.b32 	%r387, 4096;
	@%p50 bra 	$L__BB14_26;
	add.s32 	%r14, %r67, -4096;
	mov.b32 	%r387, 4096;
$L__BB14_24:
	mul.wide.s32 	%rd99, %r387, 4;
	add.s64 	%rd89, %rd76, %rd99;
	// begin inline asm
	ld.global.nc.v2.u64 {%rd87, %rd88}, [%rd89];
	// end inline asm
	mov.b64 	{%r242, %r243}, %rd88;
	mov.b64 	{%r244, %r245}, %rd87;
	mov.b32 	%f255, %r245;
	mov.b32 	%f256, %r244;
	mov.b32 	%f257, %r243;
	mov.b32 	%f258, %r242;
	add.s64 	%rd92, %rd89, 4096;
	// begin inline asm
	ld.global.nc.v2.u64 {%rd90, %rd91}, [%rd92];
	// end inline asm
	mov.b64 	{%r246, %r247}, %rd91;
	mov.b64 	{%r248, %r249}, %rd90;
	mov.b32 	%f259, %r249;
	mov.b32 	%f260, %r248;
	mov.b32 	%f261, %r247;
	mov.b32 	%f262, %r246;
	add.s64 	%rd95, %rd89, 8192;
	// begin inline asm
	ld.global.nc.v2.u64 {%rd93, %rd94}, [%rd95];
	// end inline asm
	mov.b64 	{%r250, %r251}, %rd94;
	mov.b64 	{%r252, %r253}, %rd93;
	mov.b32 	%f263, %r253;
	mov.b32 	%f264, %r252;
	mov.b32 	%f265, %r251;
	mov.b32 	%f266, %r250;
	add.s64 	%rd98, %rd89, 12288;
	// begin inline asm
	ld.global.nc.v2.u64 {%rd96, %rd97}, [%rd98];
	// end inline asm
	mov.b64 	{%r254, %r255}, %rd97;
	mov.b64 	{%r256, %r257}, %rd96;
	mov.b32 	%f267, %r257;
	mov.b32 	%f268, %r256;
	mov.b32 	%f269, %r255;
	mov.b32 	%f270, %r254;
	add.f32 	%f271, %f404, %f256;
	add.f32 	%f272, %f255, %f258;
	add.f32 	%f273, %f257, %f260;
	add.f32 	%f274, %f259, %f262;
	add.f32 	%f275, %f261, %f264;
	add.f32 	%f276, %f263, %f266;
	add.f32 	%f277, %f265, %f268;
	add.f32 	%f278, %f267, %f270;
	add.f32 	%f279, %f271, %f272;
	add.f32 	%f280, %f273, %f274;
	add.f32 	%f281, %f275, %f276;
	add.f32 	%f282, %f277, %f278;
	add.f32 	%f283, %f279, %f280;
	add.f32 	%f284, %f281, %f282;
	add.f32 	%f285, %f283, %f284;
	add.f32 	%f404, %f285, %f269;
	sub.s32 	%r258, %r67, %r387;
	setp.lt.s32 	%p51, %r258, 4096;
	@%p51 bra 	$L__BB14_34;
	add.s32 	%r387, %r387, 4096;
	setp.le.s32 	%p52, %r387, %r14;
	@%p52 bra 	$L__BB14_24;
$L__BB14_26:
	setp.le.s32 	%p53, %r67, %r387;
	@%p53 bra 	$L__BB14_34;
	sub.s32 	%r18, %r67, %r387;
	setp.ge.s32 	%p54, %r13, %r18;
	@%p54 bra 	$L__BB14_34;
	not.b32 	%r259, %r13;
	add.s32 	%r260, %r67, %r259;
	sub.s32 	%r19, %r260, %r387;
	and.b32  	%r261, %r19, 768;
	setp.eq.s32 	%p55, %r261, 768;
	mov.u32 	%r391, %r13;
	@%p55 bra 	$L__BB14_31;
	add.s32 	%r389, %r13, %r387;
	shr.u32 	%r262, %r19, 8;
	add.s32 	%r263, %r262, 1;
	and.b32  	%r264, %r263, 3;
	neg.s32 	%r388, %r264;
	mov.u32 	%r391, %r13;
$L__BB14_30:
	.pragma "nounroll";
	mul.wide.u32 	%rd101, %r389, 4;
	add.s64 	%rd100, %rd16, %rd101;
	// begin inline asm
	ld.global.nc.u32 %r265, [%rd100];
	// end inline asm
	mov.b32 	%f287, %r265;
	add.f32 	%f404, %f404, %f287;
	add.s32 	%r391, %r391, 256;
	add.s32 	%r389, %r389, 256;
	add.s32 	%r388, %r388, 1;
	setp.ne.s32 	%p56, %r388, 0;
	@%p56 bra 	$L__BB14_30;
$L__BB14_31:
	setp.lt.u32 	%p57, %r19, 768;
	@%p57 bra 	$L__BB14_34;
	cvt.u64.u32 	%rd102, %r391;
	cvt.u64.u32 	%rd103, %r387;
	add.s64 	%rd104, %rd102, %rd103;
	shl.b64 	%rd105, %rd104, 2;
	add.s64 	%rd106, %rd105, %rd16;
	add.s64 	%rd122, %rd106, 2048;
	add.s32 	%r392, %r391, %r387;
$L__BB14_33:
	mul.wide.u32 	%rd111, %r392, 4;
	add.s64 	%rd107, %rd16, %rd111;
	// begin inline asm
	ld.global.nc.u32 %r266, [%rd107];
	// end inline asm
	mov.b32 	%f288, %r266;
	add.f32 	%f289, %f404, %f288;
	add.s64 	%rd108, %rd122, -1024;
	// begin inline asm
	ld.global.nc.u32 %r267, [%rd108];
	// end inline asm
	mov.b32 	%f290, %r267;
	add.f32 	%f291, %f289, %f290;
	// begin inline asm
	ld.global.nc.u32 %r268, [%rd122];
	// end inline asm
	mov.b32 	%f292, %r268;
	add.f32 	%f293, %f291, %f292;
	add.s64 	%rd110, %rd122, 1024;
	// begin inline asm
	ld.global.nc.u32 %r269, [%rd110];
	// end inline asm
	mov.b32 	%f294, %r269;
	add.f32 	%f404, %f293, %f294;
	add.s32 	%r391, %r391, 1024;
	add.s64 	%rd122, %rd122, 4096;
	add.s32 	%r392, %r392, 1024;
	setp.lt.s32 	%p58, %r391, %r18;
	@%p58 bra 	$L__BB14_33;
$L__BB14_34:
	// begin inline asm
	mov.u32 %r270, %laneid;
	// end inline asm
	mov.b32 	%r272, %f404;
	mov.b32 	%r273, 1;
	mov.b32 	%r294, 31;
	mov.b32 	%r295, -1;
	// begin inline asm
	shfl.sync.down.b32 %r271, %r272, %r273, %r294, %r295;
	// end inline asm
	setp.gt.s32 	%p59, %r270, 30;
	mov.b32 	%f295, %r271;
	add.f32 	%f296, %f404, %f295;
	selp.f32 	%f297, %f404, %f296, %p59;
	mov.b32 	%r277, %f297;
	mov.b32 	%r278, 2;
	// begin inline asm
	shfl.sync.down.b32 %r276, %r277, %r278, %r294, %r295;
	// end inline asm
	setp.gt.s32 	%p60, %r270, 29;
	mov.b32 	%f298, %r276;
	add.f32 	%f299, %f297, %f298;
	selp.f32 	%f300, %f297, %f299, %p60;
	mov.b32 	%r282, %f300;
	mov.b32 	%r283, 4;
	// begin inline asm
	shfl.sync.down.b32 %r281, %r282, %r283, %r294, %r295;
	// end inline asm
	setp.gt.s32 	%p61, %r270, 27;
	mov.b32 	%f301, %r281;
	add.f32 	%f302, %f300, %f301;
	selp.f32 	%f303, %f300, %f302, %p61;
	mov.b32 	%r287, %f303;
	mov.b32 	%r288, 8;
	// begin inline asm
	shfl.sync.down.b32 %r286, %r287, %r288, %r294, %r295;
	// end inline asm
	setp.gt.s32 	%p62, %r270, 23;
	mov.b32 	%f304, %r286;
	add.f32 	%f305, %f303, %f304;
	selp.f32 	%f306, %f303, %f305, %p62;
	mov.b32 	%r292, %f306;
	mov.b32 	%r293, 16;
	// begin inline asm
	shfl.sync.down.b32 %r291, %r292, %r293, %r294, %r295;
	// end inline asm
	setp.gt.s32 	%p63, %r270, 15;
	mov.b32 	%f307, %r291;
	add.f32 	%f26, %f306, %f307;
	selp.f32 	%f418, %f306, %f26, %p63;
	setp.ne.s32 	%p64, %r270, 0;
	@%p64 bra 	$L__BB14_36;
	shr.u32 	%r296, %r13, 3;
	and.b32  	%r297, %r296, 124;
	mov.u32 	%r298, _ZZN3cub18CUB_300001_SM_10006detail6reduce28DeviceReduceSingleTileKernelINS2_10policy_hubIfyN4cuda3std3__44plusIfEEE10Policy1000EPfSC_iS9_ffNS7_10__identityEEEvT0_T1_T2_T3_T4_T6_E12temp_storage;
	add.s32 	%r299, %r298, %r297;
	st.shared.f32 	[%r299+8], %f26;
$L__BB14_36:
	bar.sync 	0;
	setp.ne.s32 	%p65, %r13, 0;
	@%p65 bra 	$L__BB14_72;
	ld.shared.f32 	%f308, [_ZZN3cub18CUB_300001_SM_10006detail6reduce28DeviceReduceSingleTileKernelINS2_10policy_hubIfyN4cuda3std3__44plusIfEEE10Policy1000EPfSC_iS9_ffNS7_10__identityEEEvT0_T1_T2_T3_T4_T6_E12temp_storage+12];
	add.f32 	%f309, %f418, %f308;
	ld.shared.f32 	%f310, [_ZZN3cub18CUB_300001_SM_10006detail6reduce28DeviceReduceSingleTileKernelINS2_10policy_hubIfyN4cuda3std3__44plusIfEEE10Policy1000EPfSC_iS9_ffNS7_10__identityEEEvT0_T1_T2_T3_T4_T6_E12temp_storage+16];
	add.f32 	%f311, %f309, %f310;
	ld.shared.f32 	%f312, [_ZZN3cub18CUB_300001_SM_10006detail6reduce28DeviceReduceSingleTileKernelINS2_10policy_hubIfyN4cuda3std3__44plusIfEEE10Policy1000EPfSC_iS9_ffNS7_10__identityEEEvT0_T1_T2_T3_T4_T6_E12temp_storage+20];
	add.f32 	%f313, %f311, %f312;
	ld.shared.f32 	%f314, [_ZZN3cub18CUB_300001_SM_10006detail6reduce28DeviceReduceSingleTileKernelINS2_10policy_hubIfyN4cuda3std3__44plusIfEEE10Policy1000EPfSC_iS9_ffNS7_10__identityEEEvT0_T1_T2_T3_T4_T6_E12temp_storage+24];
	add.f32 	%f315, %f313, %f314;
	ld.shared.f32 	%f316, [_ZZN3cub18CUB_300001_SM_10006detail6reduce28DeviceReduceSingleTileKernelINS2_10policy_hubIfyN4cuda3std3__44plusIfEEE10Policy1000EPfSC_iS9_ffNS7_10__identityEEEvT0_T1_T2_T3_T4_T6_E12temp_storage+28];
	add.f32 	%f317, %f315, %f316;
	ld.shared.f32 	%f318, [_ZZN3cub18CUB_300001_SM_10006detail6reduce28DeviceReduceSingleTileKernelINS2_10policy_hubIfyN4cuda3std3__44plusIfEEE10Policy1000EPfSC_iS9_ffNS7_10__identityEEEvT0_T1_T2_T3_T4_T6_E12temp_storage+32];
	add.f32 	%f319, %f317, %f318;
	ld.shared.f32 	%f320, [_ZZN3cub18CUB_300001_SM_10006detail6reduce28DeviceReduceSingleTileKernelINS2_10policy_hubIfyN4cuda3std3__44plusIfEEE10Policy1000EPfSC_iS9_ffNS7_10__identityEEEvT0_T1_T2_T3_T4_T6_E12temp_storage+36];
	add.f32 	%f418, %f319, %f320;
	bra.uni 	$L__BB14_72;
$L__BB14_38:
	setp.gt.s32 	%p3, %r67, 4095;
	@%p3 bra 	$L__BB14_56;
	mov.u32 	%r34, %tid.x;
	setp.ge.s32 	%p20, %r34, %r67;
	mov.f32 	%f410, 0f00000000;
	mov.u32 	%r397, %r34;
	@%p20 bra 	$L__BB14_41;
	mul.wide.u32 	%rd66, %r34, 4;
	add.s64 	%rd65, %rd16, %rd66;
	// begin inline asm
	ld.global.nc.u32 %r144, [%rd65];
	// end inline asm
	mov.b32 	%f410, %r144;
	add.s32 	%r397, %r34, 256;
$L__BB14_41:
	setp.ge.s32 	%p21, %r397, %r67;
	@%p21 bra 	$L__BB14_47;
	not.b32 	%r145, %r397;
	add.s32 	%r37, %r67, %r145;
	and.b32  	%r146, %r37, 768;
	setp.eq.s32 	%p22, %r146, 768;
	@%p22 bra 	$L__BB14_45;
	mul.wide.u32 	%rd67, %r397, 4;
	add.s64 	%rd123, %rd16, %rd67;
	shr.u32 	%r147, %r37, 8;
	add.s32 	%r148, %r147, 1;
	and.b32  	%r149, %r148, 3;
	neg.s32 	%r395, %r149;
$L__BB14_44:
	.pragma "nounroll";
	// begin inline asm
	ld.global.nc.u32 %r150, [%rd123];
	// end inline asm
	mov.b32 	%f157, %r150;
	add.f32 	%f410, %f410, %f157;
	add.s32 	%r397, %r397, 256;
	add.s64 	%rd123, %rd123, 1024;
	add.s32 	%r395, %r395, 1;
	setp.ne.s32 	%p23, %r395, 0;
	@%p23 bra 	$L__BB14_44;
$L__BB14_45:
	setp.lt.u32 	%p24, %r37, 768;
	@%p24 bra 	$L__BB14_47;
$L__BB14_46:
	mul.wide.s32 	%rd73, %r397, 4;
	add.s64 	%rd69, %rd16, %rd73;
	// begin inline asm
	ld.global.nc.u32 %r151, [%rd69];
	// end inline asm
	mov.b32 	%f158, %r151;
	add.f32 	%f159, %f410, %f158;
	add.s64 	%rd70, %rd69, 1024;
	// begin inline asm
	ld.global.nc.u32 %r152, [%rd70];
	// end inline asm
	mov.b32 	%f160, %r152;
	add.f32 	%f161, %f159, %f160;
	add.s64 	%rd71, %rd69, 2048;
	// begin inline asm
	ld.global.nc.u32 %r153, [%rd71];
	// end inline asm
	mov.b32 	%f162, %r153;
	add.f32 	%f163, %f161, %f162;
	add.s64 	%rd72, %rd69, 3072;
	// begin inline asm
	ld.global.nc.u32 %r154, [%rd72];
	// end inline asm
	mov.b32 	%f164, %r154;
	add.f32 	%f410, %f163, %f164;
	add.s32 	%r397, %r397, 1024;
	setp.lt.s32 	%p25, %r397, %r67;
	@%p25 bra 	$L__BB14_46;
$L__BB14_47:
	setp.lt.s32 	%p26, %r67, 256;
	@%p26 bra 	$L__BB14_52;
	// begin inline asm
	mov.u32 %r193, %laneid;
	// end inline asm
	mov.b32 	%r195, %f410;
	mov.b32 	%r196, 1;
	mov.b32 	%r217, 31;
	mov.b32 	%r218, -1;
	// begin inline asm
	shfl.sync.down.b32 %r194, %r195, %r196, %r217, %r218;
	// end inline asm
	setp.gt.s32 	%p42, %r193, 30;
	mov.b32 	%f199, %r194;
	add.f32 	%f200, %f410, %f199;
	selp.f32 	%f201, %f410, %f200, %p42;
	mov.b32 	%r200, %f201;
	mov.b32 	%r201, 2;
	// begin inline asm
	shfl.sync.down.b32 %r199, %r200, %r201, %r217, %r218;
	// end inline asm
	setp.gt.s32 	%p43, %r193, 29;
	mov.b32 	%f202, %r199;
	add.f32 	%f203, %f201, %f202;
	selp.f32 	%f204, %f201, %f203, %p43;
	mov.b32 	%r205, %f204;
	mov.b32 	%r206, 4;
	// begin inline asm
	shfl.sync.down.b32 %r204, %r205, %r206, %r217, %r218;
	// end inline asm
	setp.gt.s32 	%p44, %r193, 27;
	mov.b32 	%f205, %r204;
	add.f32 	%f206, %f204, %f205;
	selp.f32 	%f207, %f204, %f206, %p44;
	mov.b32 	%r210, %f207;
	mov.b32 	%r211, 8;
	// begin inline asm
	shfl.sync.down.b32 %r209, %r210, %r211, %r217, %r218;
	// end inline asm
	setp.gt.s32 	%p45, %r193, 23;
	mov.b32 	%f208, %r209;
	add.f32 	%f209, %f207, %f208;
	selp.f32 	%f210, %f207, %f209, %p45;
	mov.b32 	%r215, %f210;
	mov.b32 	%r216, 16;
	// begin inline asm
	shfl.sync.down.b32 %r214, %r215, %r216, %r217, %r218;
	// end inline asm
	setp.gt.s32 	%p46, %r193, 15;
	mov.b32 	%f211, %r214;
	add.f32 	%f38, %f210, %f211;
	selp.f32 	%f418, %f210, %f38, %p46;
	setp.ne.s32 	%p47, %r193, 0;
	@%p47 bra 	$L__BB14_50;
	shr.u32 	%r219, %r34, 3;
	and.b32  	%r220, %r219, 124;
	mov.u32 	%r221, _ZZN3cub18CUB_300001_SM_10006detail6reduce28DeviceReduceSingleTileKernelINS2_10policy_hubIfyN4cuda3std3__44plusIfEEE10Policy1000EPfSC_iS9_ffNS7_10__identityEEEvT0_T1_T2_T3_T4_T6_E12temp_storage;
	add.s32 	%r222, %r221, %r220;
	st.shared.f32 	[%r222+8], %f38;
$L__BB14_50:
	bar.sync 	0;
	setp.ne.s32 	%p48, %r34, 0;
	@%p48 bra 	$L__BB14_72;
	ld.shared.f32 	%f212, [_ZZN3cub18CUB_300001_SM_10006detail6reduce28DeviceReduceSingleTileKernelINS2_10policy_hubIfyN4cuda3std3__44plusIfEEE10Policy1000EPfSC_iS9_ffNS7_10__identityEEEvT0_T1_T2_T3_T4_T6_E12temp_storage+12];
	add.f32 	%f213, %f418, %f212;
	ld.shared.f32 	%f214, [_ZZN3cub18CUB_300001_SM_10006detail6reduce28DeviceReduceSingleTileKernelINS2_10policy_hubIfyN4cuda3std3__44plusIfEEE10Policy1000EPfSC_iS9_ffNS7_10__identityEEEvT0_T1_T2_T3_T4_T6_E12temp_storage+16];
	add.f32 	%f215, %f213, %f214;
	ld.shared.f32 	%f216, [_ZZN3cub18CUB_300001_SM_10006detail6reduce28DeviceReduceSingleTileKernelINS2_10policy_hubIfyN4cuda3std3__44plusIfEEE10Policy1000EPfSC_iS9_ffNS7_10__identityEEEvT0_T1_T2_T3_T4_T6_E12temp_storage+20];
	add.f32 	%f217, %f215, %f216;
	ld.shared.f32 	%f218, [_ZZN3cub18CUB_300001_SM_10006detail6reduce28DeviceReduceSingleTileKernelINS2_10policy_hubIfyN4cuda3std3__44plusIfEEE10Policy1000EPfSC_iS9_ffNS7_10__identityEEEvT0_T1_T2_T3_T4_T6_E12temp_storage+24];
	add.f32 	%f219, %f217, %f218;
	ld.shared.f32 	%f220, [_ZZN3cub18CUB_300001_SM_10006detail6reduce28DeviceReduceSingleTileKernelINS2_10policy_hubIfyN4cuda3std3__44plusIfEEE10Policy1000EPfSC_iS9_ffNS7_10__identityEEEvT0_T1_T2_T3_T4_T6_E12temp_storage+28];
	add.f32 	%f221, %f219, %f220;
	ld.shared.f32 	%f222, [_ZZN3cub18CUB_300001_SM_10006detail6reduce28DeviceReduceSingleTileKernelINS2_10policy_hubIfyN4cuda3std3__44plusIfEEE10Policy1000EPfSC_iS9_ffNS7_10__identityEEEvT0_T1_T2_T3_T4_T6_E12temp_storage+32];
	add.f32 	%f223, %f221, %f222;
	ld.shared.f32 	%f224, [_ZZN3cub18CUB_300001_SM_10006detail6reduce28DeviceReduceSingleTileKernelINS2_10policy_hubIfyN4cuda3std3__44plusIfEEE10Policy1000EPfSC_iS9_ffNS7_10__identityEEEvT0_T1_T2_T3_T4_T6_E12temp_storage+36];
	add.f32 	%f418, %f223, %f224;
	bra.uni 	$L__BB14_72;
$L__BB14_52:
	// begin inline asm
	mov.u32 %r155, %laneid;
	// end inline asm
	and.b32  	%r181, %r34, 992;
	add.s32 	%r182, %r181, 32;
	setp.gt.s32 	%p27, %r182, %r67;
	not.b32 	%r183, %r181;
	add.s32 	%r184, %r67, %r183;
	selp.b32 	%r179, %r184, 31, %p27;
	mov.b32 	%r157, %f410;
	mov.b32 	%r158, 1;
	mov.b32 	%r180, -1;
	// begin inline asm
	shfl.sync.down.b32 %r156, %r157, %r158, %r179, %r180;
	// end inline asm
	setp.lt.s32 	%p28, %r155, %r179;
	mov.b32 	%f165, %r156;
	add.f32 	%f166, %f410, %f165;
	selp.f32 	%f167, %f166, %f410, %p28;
	mov.b32 	%r162, %f167;
	mov.b32 	%r163, 2;
	// begin inline asm
	shfl.sync.down.b32 %r161, %r162, %r163, %r179, %r180;
	// end inline asm
	add.s32 	%r185, %r155, 2;
	setp.gt.s32 	%p29, %r185, %r179;
	mov.b32 	%f168, %r161;
	add.f32 	%f169, %f167, %f168;
	selp.f32 	%f170, %f167, %f169, %p29;
	mov.b32 	%r167, %f170;
	mov.b32 	%r168, 4;
	// begin inline asm
	shfl.sync.down.b32 %r166, %r167, %r168, %r179, %r180;
	// end inline asm
	add.s32 	%r186, %r155, 4;
	setp.gt.s32 	%p30, %r186, %r179;
	mov.b32 	%f171, %r166;
	add.f32 	%f172, %f170, %f171;
	selp.f32 	%f173, %f170, %f172, %p30;
	mov.b32 	%r172, %f173;
	mov.b32 	%r173, 8;
	// begin inline asm
	shfl.sync.down.b32 %r171, %r172, %r173, %r179, %r180;
	// end inline asm
	add.s32 	%r187, %r155, 8;
	setp.gt.s32 	%p31, %r187, %r179;
	mov.b32 	%f174, %r171;
	add.f32 	%f175, %f173, %f174;
	selp.f32 	%f176, %f173, %f175, %p31;
	mov.b32 	%r177, %f176;
	mov.b32 	%r178, 16;
	// begin inline asm
	shfl.sync.down.b32 %r176, %r177, %r178, %r179, %r180;
	// end inline asm
	add.s32 	%r188, %r155, 16;
	setp.gt.s32 	%p32, %r188, %r179;
	mov.b32 	%f177, %r176;
	add.f32 	%f178, %f176, %f177;
	selp.f32 	%f418, %f176, %f178, %p32;
	setp.ne.s32 	%p33, %r155, 0;
	@%p33 bra 	$L__BB14_54;
	shr.u32 	%r189, %r34, 3;
	and.b32  	%r190, %r189, 124;
	mov.u32 	%r191, _ZZN3cub18CUB_300001_SM_10006detail6reduce28DeviceReduceSingleTileKernelINS2_10policy_hubIfyN4cuda3std3__44plusIfEEE10Policy1000EPfSC_iS9_ffNS7_10__identityEEEvT0_T1_T2_T3_T4_T6_E12temp_storage;
	add.s32 	%r192, %r191, %r190;
	st.shared.f32 	[%r192+8], %f418;
$L__BB14_54:
	bar.sync 	0;
	setp.ne.s32 	%p34, %r34, 0;
	@%p34 bra 	$L__BB14_72;
	setp.gt.s32 	%p35, %r67, 32;
	ld.shared.f32 	%f179, [_ZZN3cub18CUB_300001_SM_10006detail6reduce28DeviceReduceSingleTileKernelINS2_10policy_hubIfyN4cuda3std3__44plusIfEEE10Policy1000EPfSC_iS9_ffNS7_10__identityEEEvT0_T1_T2_T3_T4_T6_E12temp_storage+12];
	add.f32 	%f180, %f418, %f179;
	selp.f32 	%f181, %f180, %f418, %p35;
	setp.gt.s32 	%p36, %r67, 64;
	ld.shared.f32 	%f182, [_ZZN3cub18CUB_300001_SM_10006detail6reduce28DeviceReduceSingleTileKernelINS2_10policy_hubIfyN4cuda3std3__44plusIfEEE10Policy1000EPfSC_iS9_ffNS7_10__identityEEEvT0_T1_T2_T3_T4_T6_E12temp_storage+16];
	add.f32 	%f183, %f182, %f181;
	selp.f32 	%f184, %f183, %f181, %p36;
	setp.gt.s32 	%p37, %r67, 96;
	ld.shared.f32 	%f185, [_ZZN3cub18CUB_300001_SM_10006detail6reduce28DeviceReduceSingleTileKernelINS2_10policy_hubIfyN4cuda3std3__44plusIfEEE10Policy1000EPfSC_iS9_ffNS7_10__identityEEEvT0_T1_T2_T3_T4_T6_E12temp_storage+20];
	add.f32 	%f186, %f185, %f184;
	selp.f32 	%f187, %f186, %f184, %p37;
	setp.gt.s32 	%p38, %r67, 128;
	ld.shared.f32 	%f188, [_ZZN3cub18CUB_300001_SM_10006detail6reduce28DeviceReduceSingleTileKernelINS2_10policy_hubIfyN4cuda3std3__44plusIfEEE10Policy1000EPfSC_iS9_ffNS7_10__identityEEEvT0_T1_T2_T3_T4_T6_E12temp_storage+24];
	add.f32 	%f189, %f188, %f187;
	selp.f32 	%f190, %f189, %f187, %p38;
	setp.gt.s32 	%p39, %r67, 160;
	ld.shared.f32 	%f191, [_ZZN3cub18CUB_300001_SM_10006detail6reduce28DeviceReduceSingleTileKernelINS2_10policy_hubIfyN4cuda3std3__44plusIfEEE10Policy1000EPfSC_iS9_ffNS7_10__identityEEEvT0_T1_T2_T3_T4_T6_E12temp_storage+28];
	add.f32 	%f192, %f191, %f190;
	selp.f32 	%f193, %f192, %f190, %p39;
	setp.gt.s32 	%p40, %r67, 192;
	ld.shared.f32 	%f194, [_ZZN3cub18CUB_300001_SM_10006detail6reduce28DeviceReduceSingleTileKernelINS2_10policy_hubIfyN4cuda3std3__44plusIfEEE10Policy1000EPfSC_iS9_ffNS7_10__identityEEEvT0_T1_T2_T3_T4_T6_E12temp_storage+32];
	add.f32 	%f195, %f194, %f193;
	selp.f32 	%f196, %f195, %f193, %p40;
	setp.gt.s32 	%p41, %r67, 224;
	ld.shared.f32 	%f197, [_ZZN3cub18CUB_300001_SM_10006detail6reduce28DeviceReduceSingleTileKernelINS2_10policy_hubIfyN4cuda3std3__44plusIfEEE10Policy1000EPfSC_iS9_ffNS7_10__identityEEEvT0_T1_T2_T3_T4_T6_E12temp_storage+36];
	add.f32 	%f198, %f197, %f196;
	selp.f32 	%f418, %f198, %f196, %p41;
	bra.uni 	$L__BB14_72;
$L__BB14_56:
	mov.u32 	%r46, %tid.x;
	mul.wide.u32 	%rd35, %r46, 4;
	add.s64 	%rd19, %rd16, %rd35;
	// begin inline asm
	ld.global.nc.u32 %r68, [%rd19];
	// end inline asm
	mov.b32 	%f59, %r68;
	add.s64 	%rd20, %rd19, 1024;
	// begin inline asm
	ld.global.nc.u32 %r69, [%rd20];
	// end inline asm
	mov.b32 	%f60, %r69;
	add.s64 	%rd21, %rd19, 2048;
	// begin inline asm
	ld.global.nc.u32 %r70, [%rd21];
	// end inline asm
	mov.b32 	%f61, %r70;
	add.s64 	%rd22, %rd19, 3072;
	// begin inline asm
	ld.global.nc.u32 %r71, [%rd22];
	// end inline asm
	mov.b32 	%f62, %r71;
	add.s64 	%rd23, %rd19, 4096;
	// begin inline asm
	ld.global.nc.u32 %r72, [%rd23];
	// end inline asm
	mov.b32 	%f63, %r72;
	add.s64 	%rd24, %rd19, 5120;
	// begin inline asm
	ld.global.nc.u32 %r73, [%rd24];
	// end inline asm
	mov.b32 	%f64, %r73;
	add.s64 	%rd25, %rd19, 6144;
	// begin inline asm
	ld.global.nc.u32 %r74, [%rd25];
	// end inline asm
	mov.b32 	%f65, %r74;
	add.s64 	%rd26, %rd19, 7168;
	// begin inline asm
	ld.global.nc.u32 %r75, [%rd26];
	// end inline asm
	mov.b32 	%f66, %r75;
	add.s64 	%rd27, %rd19, 8192;
	// begin inline asm
	ld.global.nc.u32 %r76, [%rd27];
	// end inline asm
	mov.b32 	%f67, %r76;
	add.s64 	%rd28, %rd19, 9216;
	// begin inline asm
	ld.global.nc.u32 %r77, [%rd28];
	// end inline asm
	mov.b32 	%f68, %r77;
	add.s64 	%rd29, %rd19, 10240;
	// begin inline asm
	ld.global.nc.u32 %r78, [%rd29];
	// end inline asm
	mov.b32 	%f69, %r78;
	add.s64 	%rd30, %rd19, 11264;
	// begin inline asm
	ld.global.nc.u32 %r79, [%rd30];
	// end inline asm
	mov.b32 	%f70, %r79;
	add.s64 	%rd31, %rd19, 12288;
	// begin inline asm
	ld.global.nc.u32 %r80, [%rd31];
	// end inline asm
	mov.b32 	%f71, %r80;
	add.s64 	%rd32, %rd19, 13312;
	// begin inline asm
	ld.global.nc.u32 %r81, [%rd32];
	// end inline asm
	mov.b32 	%f72, %r81;
	add.s64 	%rd33, %rd19, 14336;
	// begin inline asm
	ld.global.nc.u32 %r82, [%rd33];
	// end inline asm
	mov.b32 	%f73, %r82;
	add.s64 	%rd34, %rd19, 15360;
	// begin inline asm
	ld.global.nc.u32 %r83, [%rd34];
	// end inline asm
	mov.b32 	%f74, %r83;
	add.f32 	%f75, %f59, %f60;
	add.f32 	%f76, %f61, %f62;
	add.f32 	%f77, %f63, %f64;
	add.f32 	%f78, %f65, %f66;
	add.f32 	%f79, %f67, %f68;
	add.f32 	%f80, %f69, %f70;
	add.f32 	%f81, %f71, %f72;
	add.f32 	%f82, %f73, %f74;
	add.f32 	%f83, %f75, %f76;
	add.f32 	%f84, %f77, %f78;
	add.f32 	%f85, %f79, %f80;
	add.f32 	%f86, %f81, %f82;
	add.f32 	%f87, %f83, %f84;
	add.f32 	%f88, %f85, %f86;
	add.f32 	%f417, %f87, %f88;
	setp.lt.u32 	%p4, %r67, 8192;
	mov.b32 	%r400, 4096;
	@%p4 bra 	$L__BB14_60;
	add.s32 	%r47, %r67, -4096;
	mov.b32 	%r400, 4096;
$L__BB14_58:
	mul.wide.s32 	%rd52, %r400, 4;
	add.s64 	%rd36, %rd19, %rd52;
	// begin inline asm
	ld.global.nc.u32 %r86, [%rd36];
	// end inline asm
	mov.b32 	%f89, %r86;
	add.s64 	%rd37, %rd36, 1024;
	// begin inline asm
	ld.global.nc.u32 %r87, [%rd37];
	// end inline asm
	mov.b32 	%f90, %r87;
	add.s64 	%rd38, %rd36, 2048;
	// begin inline asm
	ld.global.nc.u32 %r88, [%rd38];
	// end inline asm
	mov.b32 	%f91, %r88;
	add.s64 	%rd39, %rd36, 3072;
	// begin inline asm
	ld.global.nc.u32 %r89, [%rd39];
	// end inline asm
	mov.b32 	%f92, %r89;
	add.s64 	%rd40, %rd36, 4096;
	// begin inline asm
	ld.global.nc.u32 %r90, [%rd40];
	// end inline asm
	mov.b32 	%f93, %r90;
	add.s64 	%rd41, %rd36, 5120;
	// begin inline asm
	ld.global.nc.u32 %r91, [%rd41];
	// end inline asm
	mov.b32 	%f94, %r91;
	add.s64 	%rd42, %rd36, 6144;
	// begin inline asm
	ld.global.nc.u32 %r92, [%rd42];
	// end inline asm
	mov.b32 	%f95, %r92;
	add.s64 	%rd43, %rd36, 7168;
	// begin inline asm
	ld.global.nc.u32 %r93, [%rd43];
	// end inline asm
	mov.b32 	%f96, %r93;
	add.s64 	%rd44, %rd36, 8192;
	// begin inline asm
	ld.global.nc.u32 %r94, [%rd44];
	// end inline asm
	mov.b32 	%f97, %r94;
	add.s64 	%rd45, %rd36, 9216;
	// begin inline asm
	ld.global.nc.u32 %r95, [%rd45];
	// end inline asm
	mov.b32 	%f98, %r95;
	add.s64 	%rd46, %rd36, 10240;
	// begin inline asm
	ld.global.nc.u32 %r96, [%rd46];
	// end inline asm
	mov.b32 	%f99, %r96;
	add.s64 	%rd47, %rd36, 11264;
	// begin inline asm
	ld.global.nc.u32 %r97, [%rd47];
	// end inline asm
	mov.b32 	%f100, %r97;
	add.s64 	%rd48, %rd36, 12288;
	// begin inline asm
	ld.global.nc.u32 %r98, [%rd48];
	// end inline asm
	mov.b32 	%f101, %r98;
	add.s64 	%rd49, %rd36, 13312;
	// begin inline asm
	ld.global.nc.u32 %r99, [%rd49];
	// end inline asm
	mov.b32 	%f102, %r99;
	add.s64 	%rd50, %rd36, 14336;
	// begin inline asm
	ld.global.nc.u32 %r100, [%rd50];
	// end inline asm
	mov.b32 	%f103, %r100;
	add.s64 	%rd51, %rd36, 15360;
	// begin inline asm
	ld.global.nc.u32 %r101, [%rd51];
	// end inline asm
	mov.b32 	%f104, %r101;
	add.f32 	%f105, %f417, %f89;
	add.f32 	%f106, %f90, %f91;
	add.f32 	%f107, %f92, %f93;
	add.f32 	%f108, %f94, %f95;
	add.f32 	%f109, %f96, %f97;
	add.f32 	%f110, %f98, %f99;
	add.f32 	%f111, %f100, %f101;
	add.f32 	%f112, %f102, %f103;
	add.f32 	%f113, %f105, %f106;
	add.f32 	%f114, %f107, %f108;
	add.f32 	%f115, %f109, %f110;
	add.f32 	%f116, %f111, %f112;
	add.f32 	%f117, %f113, %f114;
	add.f32 	%f118, %f115, %f116;
	add.f32 	%f119, %f117, %f118;
	add.f32 	%f417, %f119, %f104;
	sub.s32 	%r102, %r67, %r400;
	setp.lt.s32 	%p5, %r102, 4096;
	@%p5 bra 	$L__BB14_68;
	add.s32 	%r400, %r400, 4096;
	setp.le.s32 	%p6, %r400, %r47;
	@%p6 bra 	$L__BB14_58;
$L__BB14_60:
	setp.le.s32 	%p7, %r67, %r400;
	@%p7 bra 	$L__BB14_68;
	sub.s32 	%r51, %r67, %r400;
	setp.ge.s32 	%p8, %r46, %r51;
	@%p8 bra 	$L__BB14_68;
	not.b32 	%r103, %r46;
	add.s32 	%r104, %r67, %r103;
	sub.s32 	%r52, %r104, %r400;
	and.b32  	%r105, %r52, 768;
	setp.eq.s32 	%p9, %r105, 768;
	mov.u32 	%r404, %r46;
	@%p9 bra 	$L__BB14_65;
	add.s32 	%r402, %r46, %r400;
	shr.u32 	%r106, %r52, 8;
	add.s32 	%r107, %r106, 1;
	and.b32  	%r108, %r107, 3;
	neg.s32 	%r401, %r108;
	mov.u32 	%r404, %r46;
$L__BB14_64:
	.pragma "nounroll";
	mul.wide.u32 	%rd54, %r402, 4;
	add.s64 	%rd53, %rd16, %rd54;
	// begin inline asm
	ld.global.nc.u32 %r109, [%rd53];
	// end inline asm
	mov.b32 	%f121, %r109;
	add.f32 	%f417, %f417, %f121;
	add.s32 	%r404, %r404, 256;
	add.s32 	%r402, %r402, 256;
	add.s32 	%r401, %r401, 1;
	setp.ne.s32 	%p10, %r401, 0;
	@%p10 bra 	$L__BB14_64;
$L__BB14_65:
	setp.lt.u32 	%p11, %r52, 768;
	@%p11 bra 	$L__BB14_68;
	cvt.u64.u32 	%rd55, %r404;
	cvt.u64.u32 	%rd56, %r400;
	add.s64 	%rd57, %rd55, %rd56;
	shl.b64 	%rd58, %rd57, 2;
	add.s64 	%rd59, %rd58, %rd16;
	add.s64 	%rd124, %rd59, 2048;
	add.s32 	%r405, %r404, %r400;
$L__BB14_67:
	mul.wide.u32 	%rd64, %r405, 4;
	add.s64 	%rd60, %rd16, %rd64;
	// begin inline asm
	ld.global.nc.u32 %r110, [%rd60];
	// end inline asm
	mov.b32 	%f122, %r110;
	add.f32 	%f123, %f417, %f122;
	add.s64 	%rd61, %rd124, -1024;
	// begin inline asm
	ld.global.nc.u32 %r111, [%rd61];
	// end inline asm
	mov.b32 	%f124, %r111;
	add.f32 	%f125, %f123, %f124;
	// begin inline asm
	ld.global.nc.u32 %r112, [%rd124];
	// end inline asm
	mov.b32 	%f126, %r112;
	add.f32 	%f127, %f125, %f126;
	add.s64 	%rd63, %rd124, 1024;
	// begin inline asm
	ld.global.nc.u32 %r113, [%rd63];
	// end inline asm
	mov.b32 	%f128, %r113;
	add.f32 	%f417, %f127, %f128;
	add.s32 	%r404, %r404, 1024;
	add.s64 	%rd124, %rd124, 4096;
	add.s32 	%r405, %r405, 1024;
	setp.lt.s32 	%p12, %r404, %r51;
	@%p12 bra 	$L__BB14_67;
$L__BB14_68:
	// begin inline asm
	mov.u32 %r114, %laneid;
	// end inline asm
	mov.b32 	%r116, %f417;
	mov.b32 	%r117, 1;
	mov.b32 	%r138, 31;
	mov.b32 	%r139, -1;
	// begin inline asm
	shfl.sync.down.b32 %r115, %r116, %r117, %r138, %r139;
	// end inline asm
	setp.gt.s32 	%p13, %r114, 30;
	mov.b32 	%f129, %r115;
	add.f32 	%f130, %f417, %f129;
	selp.f32 	%f131, %f417, %f130, %p13;
	mov.b32 	%r121, %f131;
	mov.b32 	%r122, 2;
	// begin inline asm
	shfl.sync.down.b32 %r120, %r121, %r122, %r138, %r139;
	// end inline asm
	setp.gt.s32 	%p14, %r114, 29;
	mov.b32 	%f132, %r120;
	add.f32 	%f133, %f131, %f132;
	selp.f32 	%f134, %f131, %f133, %p14;
	mov.b32 	%r126, %f134;
	mov.b32 	%r127, 4;
	// begin inline asm
	shfl.sync.down.b32 %r125, %r126, %r127, %r138, %r139;
	// end inline asm
	setp.gt.s32 	%p15, %r114, 27;
	mov.b32 	%f135, %r125;
	add.f32 	%f136, %f134, %f135;
	selp.f32 	%f137, %f134, %f136, %p15;
	mov.b32 	%r131, %f137;
	mov.b32 	%r132, 8;
	// begin inline asm
	shfl.sync.down.b32 %r130, %r131, %r132, %r138, %r139;
	// end inline asm
	setp.gt.s32 	%p16, %r114, 23;
	mov.b32 	%f138, %r130;
	add.f32 	%f139, %f137, %f138;
	selp.f32 	%f140, %f137, %f139, %p16;
	mov.b32 	%r136, %f140;
	mov.b32 	%r137, 16;
	// begin inline asm
	shfl.sync.down.b32 %r135, %r136, %r137, %r138, %r139;
	// end inline asm
	setp.gt.s32 	%p17, %r114, 15;
	mov.b32 	%f141, %r135;
	add.f32 	%f54, %f140, %f141;
	selp.f32 	%f418, %f140, %f54, %p17;
	setp.ne.s32 	%p18, %r114, 0;
	@%p18 bra 	$L__BB14_70;
	shr.u32 	%r140, %r46, 3;
	and.b32  	%r141, %r140, 124;
	mov.u32 	%r142, _ZZN3cub18CUB_300001_SM_10006detail6reduce28DeviceReduceSingleTileKernelINS2_10policy_hubIfyN4cuda3std3__44plusIfEEE10Policy1000EPfSC_iS9_ffNS7_10__identityEEEvT0_T1_T2_T3_T4_T6_E12temp_storage;
	add.s32 	%r143, %r142, %r141;
	st.shared.f32 	[%r143+8], %f54;
$L__BB14_70:
	bar.sync 	0;
	setp.ne.s32 	%p19, %r46, 0;
	@%p19 bra 	$L__BB14_72;
	ld.shared.f32 	%f142, [_ZZN3cub18CUB_300001_SM_10006detail6reduce28DeviceReduceSingleTileKernelINS2_10policy_hubIfyN4cuda3std3__44plusIfEEE10Policy1000EPfSC_iS9_ffNS7_10__identityEEEvT0_T1_T2_T3_T4_T6_E12temp_storage+12];
	add.f32 	%f143, %f418, %f142;
	ld.shared.f32 	%f144, [_ZZN3cub18CUB_300001_SM_10006detail6reduce28DeviceReduceSingleTileKernelINS2_10policy_hubIfyN4cuda3std3__44plusIfEEE10Policy1000EPfSC_iS9_ffNS7_10__identityEEEvT0_T1_T2_T3_T4_T6_E12temp_storage+16];
	add.f32 	%f145, %f143, %f144;
	ld.shared.f32 	%f146, [_ZZN3cub18CUB_300001_SM_10006detail6reduce28DeviceReduceSingleTileKernelINS2_10policy_hubIfyN4cuda3std3__44plusIfEEE10Policy1000EPfSC_iS9_ffNS7_10__identityEEEvT0_T1_T2_T3_T4_T6_E12temp_storage+20];
	add.f32 	%f147, %f145, %f146;
	ld.shared.f32 	%f148, [_ZZN3cub18CUB_300001_SM_10006detail6reduce28DeviceReduceSingleTileKernelINS2_10policy_hubIfyN4cuda3std3__44plusIfEEE10Policy1000EPfSC_iS9_ffNS7_10__identityEEEvT0_T1_T2_T3_T4_T6_E12temp_storage+24];
	add.f32 	%f149, %f147, %f148;
	ld.shared.f32 	%f150, [_ZZN3cub18CUB_300001_SM_10006detail6reduce28DeviceReduceSingleTileKernelINS2_10policy_hubIfyN4cuda3std3__44plusIfEEE10Policy1000EPfSC_iS9_ffNS7_10__identityEEEvT0_T1_T2_T3_T4_T6_E12temp_storage+28];
	add.f32 	%f151, %f149, %f150;
	ld.shared.f32 	%f152, [_ZZN3cub18CUB_300001_SM_10006detail6reduce28DeviceReduceSingleTileKernelINS2_10policy_hubIfyN4cuda3std3__44plusIfEEE10Policy1000EPfSC_iS9_ffNS7_10__identityEEEvT0_T1_T2_T3_T4_T6_E12temp_storage+32];
	add.f32 	%f153, %f151, %f152;
	ld.shared.f32 	%f154, [_ZZN3cub18CUB_300001_SM_10006detail6reduce28DeviceReduceSingleTileKernelINS2_10policy_hubIfyN4cuda3std3__44plusIfEEE10Policy1000EPfSC_iS9_ffNS7_10__identityEEEvT0_T1_T2_T3_T4_T6_E12temp_storage+36];
	add.f32 	%f418, %f153, %f154;
$L__BB14_72:
	mov.u32 	%r379, %tid.x;
	setp.ne.s32 	%p95, %r379, 0;
	@%p95 bra 	$L__BB14_74;
	add.f32 	%f391, %f58, %f418;
	st.global.f32 	[%rd1], %f391;
$L__BB14_74:
	ret;

}


// ===== COMPILED SASS (sm_100) =====

	.target	sm_100

	.elftype	@"ET_EXEC"


//--------------------- .note.nv.tkinfo           --------------------------
	.section	.note.nv.tkinfo,"",@"SHT_NOTE"
	.sectionflags	@"SHF_NOTE_NV_TKINFO"
	.tkinfo
        /*0018*/ 	.word	0x00000002
        /*0030*/ 	.string	""
        /*0030*/ 	.string	"ptxas"
        /*0030*/ 	.string	"Cuda compilation tools, release 13.0, V13.0.88"
        /*0030*/ 	.string	"Build cuda_13.0.r13.0/compiler.36424714_0"
        /*0030*/ 	.string	"-arch sm_100 -m 64 "



//--------------------- .note.nv.cuinfo           --------------------------
	.section	.note.nv.cuinfo,"",@"SHT_NOTE"
	.sectionflags	@"SHF_NOTE_NV_CUINFO"
        /*0018*/ 	.short	0x0002
        /*001a*/ 	.short	0x0064
        /*001c*/ 	.short	0x0082
	.zero		2


//--------------------- .nv.info                  --------------------------
	.section	.nv.info,"",@"SHT_CUDA_INFO"
	.align	4


	//----- nvinfo : EIATTR_REGCOUNT
	.align		4
        /*0000*/ 	.byte	0x04, 0x2f
        /*0002*/ 	.short	(.L_44 - .L_43)
	.align		4
.L_43:
        /*0004*/ 	.word	index@(_Z23exp_subtract_max_kernelPKfPffi)
        /*0008*/ 	.word	0x0000000c


	//----- nvinfo : EIATTR_FRAME_SIZE
	.align		4
.L_44:
        /*000c*/ 	.byte	0x04, 0x11
        /*000e*/ 	.short	(.L_46 - .L_45)
	.align		4
.L_45:
        /*0010*/ 	.word	index@(_Z23exp_subtract_max_kernelPKfPffi)
        /*0014*/ 	.word	0x00000000


	//----- nvinfo : EIATTR_REGCOUNT
	.align		4
.L_46:
        /*0018*/ 	.byte	0x04, 0x2f
        /*001a*/ 	.short	(.L_48 - .L_47)
	.align		4
.L_47:
        /*001c*/ 	.word	index@(_Z16normalize_kernelPffi)
        /*0020*/ 	.word	0x00000010


	//----- nvinfo : EIATTR_FRAME_SIZE
	.align		4
.L_48:
        /*0024*/ 	.byte	0x04, 0x11
        /*0026*/ 	.short	(.L_50 - .L_49)
	.align		4
.L_49:
        /*0028*/ 	.word	index@($__internal_0_$__cuda_sm3x_div_rn_noftz_f32_slowpath)
        /*002c*/ 	.word	0x00000000


	//----- nvinfo : EIATTR_FRAME_SIZE
	.align		4
.L_50:
        /*0030*/ 	.byte	0x04, 0x11
        /*0032*/ 	.short	(.L_52 - .L_51)
	.align		4
.L_51:
        /*0034*/ 	.word	index@(_Z16normalize_kernelPffi)
        /*0038*/ 	.word	0x00000000


	//----- nvinfo : EIATTR_REGCOUNT
	.align		4
.L_52:
        /*003c*/ 	.byte	0x04, 0x2f
        /*003e*/ 	.short	(.L_54 - .L_53)
	.align		4
.L_53:
        /*0040*/ 	.word	index@(_ZN3cub18CUB_300001_SM_10006detail11EmptyKernelIvEEvv)
        /*0044*/ 	.word	0x00000004


	//----- nvinfo : EIATTR_FRAME_SIZE
	.align		4
.L_54:
        /*0048*/ 	.byte	0x04, 0x11
        /*004a*/ 	.short	(.L_56 - .L_55)
	.align		4
.L_55:
        /*004c*/ 	.word	index@(_ZN3cub18CUB_300001_SM_10006detail11EmptyKernelIvEEvv)
        /*0050*/ 	.word	0x00000000


	//----- nvinfo : EIATTR_REGCOUNT
	.align		4
.L_56:
        /*0054*/ 	.byte	0x04, 0x2f
        /*0056*/ 	.short	(.L_58 - .L_57)
	.align		4
.L_57:
        /*0058*/ 	.word	index@(_ZN3cub18CUB_300001_SM_10006detail6reduce28DeviceReduceSingleTileKernelINS2_10policy_hubIfjN4cuda3__47maximumIfEEE10Policy1000EN6thrust24THRUST_300001_SM_1000_NS10device_ptrIKfEEPfjS8_ffNS5_3std3__410__identityEEEvT0_T1_T2_T3_T4_T6_)
        /*005c*/ 	.word	0x00000020


	//----- nvinfo : EIATTR_FRAME_SIZE
	.align		4
.L_58:
        /*0060*/ 	.byte	0x04, 0x11
        /*0062*/ 	.short	(.L_60 - .L_59)
	.align		4
.L_59:
        /*0064*/ 	.word	index@(_ZN3cub18CUB_300001_SM_10006detail6reduce28DeviceReduceSingleTileKernelINS2_10policy_hubIfjN4cuda3__47maximumIfEEE10Policy1000EN6thrust24THRUST_300001_SM_1000_NS10device_ptrIKfEEPfjS8_ffNS5_3std3__410__identityEEEvT0_T1_T2_T3_T4_T6_)
        /*0068*/ 	.word	0x00000000


	//----- nvinfo : EIATTR_REGCOUNT
	.align		4
.L_60:
        /*006c*/ 	.byte	0x04, 0x2f
        /*006e*/ 	.short	(.L_62 - .L_61)
	.align		4
.L_61:
        /*0070*/ 	.word	index@(_ZN3cub18CUB_300001_SM_10006detail6reduce18DeviceReduceKernelINS2_10policy_hubIfjN4cuda3__47maximumIfEEE10Policy1000EN6thrust24THRUST_300001_SM_1000_NS10device_ptrIKfEEjS8_fNS5_3std3__410__identityEEEvT0_PT3_T1_NS0_13GridEvenShareISM_EET2_T4_)
        /*0074*/ 	.word	0x00000020


	//----- nvinfo : EIATTR_FRAME_SIZE
	.align		4
.L_62:
        /*0078*/ 	.byte	0x04, 0x11
        /*007a*/ 	.short	(.L_64 - .L_63)
	.align		4
.L_63:
        /*007c*/ 	.word	index@(_ZN3cub18CUB_300001_SM_10006detail6reduce18DeviceReduceKernelINS2_10policy_hubIfjN4cuda3__47maximumIfEEE10Policy1000EN6thrust24THRUST_300001_SM_1000_NS10device_ptrIKfEEjS8_fNS5_3std3__410__identityEEEvT0_PT3_T1_NS0_13GridEvenShareISM_EET2_T4_)
        /*0080*/ 	.word	0x00000000


	//----- nvinfo : EIATTR_REGCOUNT
	.align		4
.L_64:
        /*0084*/ 	.byte	0x04, 0x2f
        /*0086*/ 	.short	(.L_66 - .L_65)
	.align		4
.L_65:
        /*0088*/ 	.word	index@(_ZN3cub18CUB_300001_SM_10006detail6reduce28DeviceReduceSingleTileKernelINS2_10policy_hubIfjN4cuda3__47maximumIfEEE10Policy1000EPfSB_iS8_ffNS5_3std3__410__identityEEEvT0_T1_T2_T3_T4_T6_)
        /*008c*/ 	.word	0x0000001e


	//----- nvinfo : EIATTR_FRAME_SIZE
	.align		4
.L_66:
        /*0090*/ 	.byte	0x04, 0x11
        /*0092*/ 	.short	(.L_68 - .L_67)
	.align		4
.L_67:
        /*0094*/ 	.word	index@(_ZN3cub18CUB_300001_SM_10006detail6reduce28DeviceReduceSingleTileKernelINS2_10policy_hubIfjN4cuda3__47maximumIfEEE10Policy1000EPfSB_iS8_ffNS5_3std3__410__identityEEEvT0_T1_T2_T3_T4_T6_)
        /*0098*/ 	.word	0x00000000


	//----- nvinfo : EIATTR_REGCOUNT
	.align		4
.L_68:
        /*009c*/ 	.byte	0x04, 0x2f
        /*009e*/ 	.short	(.L_70 - .L_69)
	.align		4
.L_69:
        /*00a0*/ 	.word	index@(_ZN3cub18CUB_300001_SM_10006detail6reduce28DeviceReduceSingleTileKernelINS2_10policy_hubIfyN4cuda3__47maximumIfEEE10Policy1000EN6thrust24THRUST_300001_SM_1000_NS10device_ptrIKfEEPfyS8_ffNS5_3std3__410__identityEEEvT0_T1_T2_T3_T4_T6_)
        /*00a4*/ 	.word	0x00000020


	//----- nvinfo : EIATTR_FRAME_SIZE
	.align		4
.L_70:
        /*00a8*/ 	.byte	0x04, 0x11
        /*00aa*/ 	.short	(.L_72 - .L_71)
	.align		4
.L_71:
        /*00ac*/ 	.word	index@(_ZN3cub18CUB_300001_SM_10006detail6reduce28DeviceReduceSingleTileKernelINS2_10policy_hubIfyN4cuda3__47maximumIfEEE10Policy1000EN6thrust24THRUST_300001_SM_1000_NS10device_ptrIKfEEPfyS8_ffNS5_3std3__410__identityEEEvT0_T1_T2_T3_T4_T6_)
        /*00b0*/ 	.word	0x00000000


	//----- nvinfo : EIATTR_REGCOUNT
	.align		4
.L_72:
        /*00b4*/ 	.byte	0x04, 0x2f
        /*00b6*/ 	.short	(.L_74 - .L_73)
	.align		4
.L_73:
        /*00b8*/ 	.word	index@(_ZN3cub18CUB_300001_SM_10006detail6reduce18DeviceReduceKernelINS2_10policy_hubIfyN4cuda3__47maximumIfEEE10Policy1000EN6thrust24THRUST_300001_SM_1000_NS10device_ptrIKfEEyS8_fNS5_3std3__410__identityEEEvT0_PT3_T1_NS0_13GridEvenShareISM_EET2_T4_)
        /*00bc*/ 	.word	0x00000020


	//----- nvinfo : EIATTR_FRAME_SIZE
	.align		4
.L_74:
        /*00c0*/ 	.byte	0x04, 0x11
        /*00c2*/ 	.short	(.L_76 - .L_75)
	.align		4
.L_75:
        /*00c4*/ 	.word	index@(_ZN3cub18CUB_300001_SM_10006detail6reduce18DeviceReduceKernelINS2_10policy_hubIfyN4cuda3__47maximumIfEEE10Policy1000EN6thrust24THRUST_300001_SM_1000_NS10device_ptrIKfEEyS8_fNS5_3std3__410__identityEEEvT0_PT3_T1_NS0_13GridEvenShareISM_EET2_T4_)
        /*00c8*/ 	.word	0x00000000


	//----- nvinfo : EIATTR_REGCOUNT
	.align		4
.L_76:
        /*00cc*/ 	.byte	0x04, 0x2f
        /*00ce*/ 	.short	(.L_78 - .L_77)
	.align		4
.L_77:
        /*00d0*/ 	.word	index@(_ZN3cub18CUB_300001_SM_10006detail6reduce28DeviceReduceSingleTileKernelINS2_10policy_hubIfyN4cuda3__47maximumIfEEE10Policy1000EPfSB_iS8_ffNS5_3std3__410__identityEEEvT0_T1_T2_T3_T4_T6_)
        /*00d4*/ 	.word	0x0000001e


	//----- nvinfo : EIATTR_FRAME_SIZE
	.align		4
.L_78:
        /*00d8*/ 	.byte	0x04, 0x11
        /*00da*/ 	.short	(.L_80 - .L_79)
	.align		4
.L_79:
        /*00dc*/ 	.word	index@(_ZN3cub18CUB_300001_SM_10006detail6reduce28DeviceReduceSingleTileKernelINS2_10policy_hubIfyN4cuda3__47maximumIfEEE10Policy1000EPfSB_iS8_ffNS5_3std3__410__identityEEEvT0_T1_T2_T3_T4_T6_)
        /*00e0*/ 	.word	0x00000000


	//----- nvinfo : EIATTR_REGCOUNT
	.align		4
.L_80:
        /*00e4*/ 	.byte	0x04, 0x2f
        /*00e6*/ 	.short	(.L_82 - .L_81)
	.align		4
.L_81:
        /*00e8*/ 	.word	index@(_ZN3cub18CUB_300001_SM_10006detail6reduce28DeviceReduceSingleTileKernelINS2_10policy_hubIfjN4cuda3std3__44plusIfEEE10Policy1000EN6thrust24THRUST_300001_SM_1000_NS10device_ptrIfEEPfjS9_ffNS7_10__identityEEEvT0_T1_T2_T3_T4_T6_)
        /*00ec*/ 	.word	0x00000020


	//----- nvinfo : EIATTR_FRAME_SIZE
	.align		4
.L_82:
        /*00f0*/ 	.byte	0x04, 0x11
        /*00f2*/ 	.short	(.L_84 - .L_83)
	.align		4
.L_83:
        /*00f4*/ 	.word	index@(_ZN3cub18CUB_300001_SM_10006detail6reduce28DeviceReduceSingleTileKernelINS2_10policy_hubIfjN4cuda3std3__44plusIfEEE10Policy1000EN6thrust24THRUST_300001_SM_1000_NS10device_ptrIfEEPfjS9_ffNS7_10__identityEEEvT0_T1_T2_T3_T4_T6_)
        /*00f8*/ 	.word	0x00000000


	//----- nvinfo : EIATTR_REGCOUNT
	.align		4
.L_84:
        /*00fc*/ 	.byte	0x04, 0x2f
        /*00fe*/ 	.short	(.L_86 - .L_85)
	.align		4
.L_85:
        /*0100*/ 	.word	index@(_ZN3cub18CUB_300001_SM_10006detail6reduce18DeviceReduceKernelINS2_10policy_hubIfjN4cuda3std3__44plusIfEEE10Policy1000EN6thrust24THRUST_300001_SM_1000_NS10device_ptrIfEEjS9_fNS7_10__identityEEEvT0_PT3_T1_NS0_13GridEvenShareISK_EET2_T4_)
        /*0104*/ 	.word	0x00000020


	//----- nvinfo : EIATTR_FRAME_SIZE
	.align		4
.L_86:
        /*0108*/ 	.byte	0x04, 0x11
        /*010a*/ 	.short	(.L_88 - .L_87)
	.align		4
.L_87:
        /*010c*/ 	.word	index@(_ZN3cub18CUB_300001_SM_10006detail6reduce18DeviceReduceKernelINS2_10policy_hubIfjN4cuda3std3__44plusIfEEE10Policy1000EN6thrust24THRUST_300001_SM_1000_NS10device_ptrIfEEjS9_fNS7_10__identityEEEvT0_PT3_T1_NS0_13GridEvenShareISK_EET2_T4_)
        /*0110*/ 	.word	0x00000000


	//----- nvinfo : EIATTR_REGCOUNT
	.align		4
.L_88:
        /*0114*/ 	.byte	0x04, 0x2f
        /*0116*/ 	.short	(.L_90 - .L_89)
	.align		4
.L_89:
        /*0118*/ 	.word	index@(_ZN3cub18CUB_300001_SM_10006detail6reduce28DeviceReduceSingleTileKernelINS2_10policy_hubIfjN4cuda3std3__44plusIfEEE10Policy1000EPfSC_iS9_ffNS7_10__identityEEEvT0_T1_T2_T3_T4_T6_)
        /*011c*/ 	.word	0x0000001e


	//----- nvinfo : EIATTR_FRAME_SIZE
	.align		4
.L_90:
        /*0120*/ 	.byte	0x04, 0x11
        /*0122*/ 	.short	(.L_92 - .L_91)
	.align		4
.L_91:
        /*0124*/ 	.word	index@(_ZN3cub18CUB_300001_SM_10006detail6reduce28DeviceReduceSingleTileKernelINS2_10policy_hubIfjN4cuda3std3__44plusIfEEE10Policy1000EPfSC_iS9_ffNS7_10__identityEEEvT0_T1_T2_T3_T4_T6_)
        /*0128*/ 	.word	0x00000000


	//----- nvinfo : EIATTR_REGCOUNT
	.align		4
.L_92:
        /*012c*/ 	.byte	0x04, 0x2f
        /*012e*/ 	.short	(.L_94 - .L_93)
	.align		4
.L_93:
        /*0130*/ 	.word	index@(_ZN3cub18CUB_300001_SM_10006detail6reduce28DeviceReduceSingleTileKernelINS2_10policy_hubIfyN4cuda3std3__44plusIfEEE10Policy1000EN6thrust24THRUST_300001_SM_1000_NS10device_ptrIfEEPfyS9_ffNS7_10__identityEEEvT0_T1_T2_T3_T4_T6_)
        /*0134*/ 	.word	0x00000020


	//----- nvinfo : EIATTR_FRAME_SIZE
	.align		4
.L_94:
        /*0138*/ 	.byte	0x04, 0x11
        /*013a*/ 	.short	(.L_96 - .L_95)
	.align		4
.L_95:
        /*013c*/ 	.word	index@(_ZN3cub18CUB_300001_SM_10006detail6reduce28DeviceReduceSingleTileKernelINS2_10policy_hubIfyN4cuda3std3__44plusIfEEE10Policy1000EN6thrust24THRUST_300001_SM_1000_NS10device_ptrIfEEPfyS9_ffNS7_10__identityEEEvT0_T1_T2_T3_T4_T6_)
        /*0140*/ 	.word	0x00000000


	//----- nvinfo : EIATTR_REGCOUNT
	.align		4
.L_96:
        /*0144*/ 	.byte	0x04, 0x2f
        /*0146*/ 	.short	(.L_98 - .L_97)
	.align		4
.L_97:
        /*0148*/ 	.word	index@(_ZN3cub18CUB_300001_SM_10006detail6reduce18DeviceReduceKernelINS2_10policy_hubIfyN4cuda3std3__44plusIfEEE10Policy1000EN6thrust24THRUST_300001_SM_1000_NS10device_ptrIfEEyS9_fNS7_10__identityEEEvT0_PT3_T1_NS0_13GridEvenShareISK_EET2_T4_)
        /*014c*/ 	.word	0x0000001e


	//----- nvinfo : EIATTR_FRAME_SIZE
	.align		4
.L_98:
        /*0150*/ 	.byte	0x04, 0x11
        /*0152*/ 	.short	(.L_100 - .L_99)
	.align		4
.L_99:
        /*0154*/ 	.word	index@(_ZN3cub18CUB_300001_SM_10006detail6reduce18DeviceReduceKernelINS2_10policy_hubIfyN4cuda3std3__44plusIfEEE10Policy1000EN6thrust24THRUST_300001_SM_1000_NS10device_ptrIfEEyS9_fNS7_10__identityEEEvT0_PT3_T1_NS0_13GridEvenShareISK_EET2_T4_)
        /*0158*/ 	.word	0x00000000


	//----- nvinfo : EIATTR_REGCOUNT
	.align		4
.L_100:
        /*015c*/ 	.byte	0x04, 0x2f
        /*015e*/ 	.short	(.L_102 - .L_101)
	.align		4
.L_101:
        /*0160*/ 	.word	index@(_ZN3cub18CUB_300001_SM_10006detail6reduce28DeviceReduceSingleTileKernelINS2_10policy_hubIfyN4cuda3std3__44plusIfEEE10Policy1000EPfSC_iS9_ffNS7_10__identityEEEvT0_T1_T2_T3_T4_T6_)
        /*0164*/ 	.word	0x0000001e


	//----- nvinfo : EIATTR_FRAME_SIZE
	.align		4
.L_102:
        /*0168*/ 	.byte	0x04, 0x11
        /*016a*/ 	.short	(.L_104 - .L_103)
	.align		4
.L_103:
        /*016c*/ 	.word	index@(_ZN3cub18CUB_300001_SM_10006detail6reduce28DeviceReduceSingleTileKernelINS2_10policy_hubIfyN4cuda3std3__44plusIfEEE10Policy1000EPfSC_iS9_ffNS7_10__identityEEEvT0_T1_T2_T3_T4_T6_)
        /*0170*/ 	.word	0x00000000


	//----- nvinfo : EIATTR_MIN_STACK_SIZE
	.align		4
.L_104:
        /*0174*/ 	.byte	0x04, 0x12
        /*0176*/ 	.short	(.L_106 - .L_105)
	.align		4
.L_105:
        /*0178*/ 	.word	index@(_ZN3cub18CUB_300001_SM_10006detail6reduce28DeviceReduceSingleTileKernelINS2_10policy_hubIfyN4cuda3std3__44plusIfEEE10Policy1000EPfSC_iS9_ffNS7_10__identityEEEvT0_T1_T2_T3_T4_T6_)
        /*017c*/ 	.word	0x00000000


	//----- nvinfo : EIATTR_MIN_STACK_SIZE
	.align		4
.L_106:
        /*0180*/ 	.byte	0x04, 0x12
        /*0182*/ 	.short	(.L_108 - .L_107)
	.align		4
.L_107:
        /*0184*/ 	.word	index@(_ZN3cub18CUB_300001_SM_10006detail6reduce18DeviceReduceKernelINS2_10policy_hubIfyN4cuda3std3__44plusIfEEE10Policy1000EN6thrust24THRUST_300001_SM_1000_NS10device_ptrIfEEyS9_fNS7_10__identityEEEvT0_PT3_T1_NS0_13GridEvenShareISK_EET2_T4_)
        /*0188*/ 	.word	0x00000000


	//----- nvinfo : EIATTR_MIN_STACK_SIZE
	.align		4
.L_108:
        /*018c*/ 	.byte	0x04, 0x12
        /*018e*/ 	.short	(.L_110 - .L_109)
	.align		4
.L_109:
        /*0190*/ 	.word	index@(_ZN3cub18CUB_300001_SM_10006detail6reduce28DeviceReduceSingleTileKernelINS2_10policy_hubIfyN4cuda3std3__44plusIfEEE10Policy1000EN6thrust24THRUST_300001_SM_1000_NS10device_ptrIfEEPfyS9_ffNS7_10__identityEEEvT0_T1_T2_T3_T4_T6_)
        /*0194*/ 	.word	0x00000000


	//----- nvinfo : EIATTR_MIN_STACK_SIZE
	.align		4
.L_110:
        /*0198*/ 	.byte	0x04, 0x12
        /*019a*/ 	.short	(.L_112 - .L_111)
	.align		4
.L_111:
        /*019c*/ 	.word	index@(_ZN3cub18CUB_300001_SM_10006detail6reduce28DeviceReduceSingleTileKernelINS2_10policy_hubIfjN4cuda3std3__44plusIfEEE10Policy1000EPfSC_iS9_ffNS7_10__identityEEEvT0_T1_T2_T3_T4_T6_)
        /*01a0*/ 	.word	0x00000000


	//----- nvinfo : EIATTR_MIN_STACK_SIZE
	.align		4
.L_112:
        /*01a4*/ 	.byte	0x04, 0x12
        /*01a6*/ 	.short	(.L_114 - .L_113)
	.align		4
.L_113:
        /*01a8*/ 	.word	index@(_ZN3cub18CUB_300001_SM_10006detail6reduce18DeviceReduceKernelINS2_10policy_hubIfjN4cuda3std3__44plusIfEEE10Policy1000EN6thrust24THRUST_300001_SM_1000_NS10device_ptrIfEEjS9_fNS7_10__identityEEEvT0_PT3_T1_NS0_13GridEvenShareISK_EET2_T4_)
        /*01ac*/ 	.word	0x00000000


	//----- nvinfo : EIATTR_MIN_STACK_SIZE
	.align		4
.L_114:
        /*01b0*/ 	.byte	0x04, 0x12
        /*01b2*/ 	.short	(.L_116 - .L_115)
	.align		4
.L_115:
        /*01b4*/ 	.word	index@(_ZN3cub18CUB_300001_SM_10006detail6reduce28DeviceReduceSingleTileKernelINS2_10policy_hubIfjN4cuda3std3__44plusIfEEE10Policy1000EN6thrust24THRUST_300001_SM_1000_NS10device_ptrIfEEPfjS9_ffNS7_10__identityEEEvT0_T1_T2_T3_T4_T6_)
        /*01b8*/ 	.word	0x00000000


	//----- nvinfo : EIATTR_MIN_STACK_SIZE
	.align		4
.L_116:
        /*01bc*/ 	.byte	0x04, 0x12
        /*01be*/ 	.short	(.L_118 - .L_117)
	.align		4
.L_117:
        /*01c0*/ 	.word	index@(_ZN3cub18CUB_300001_SM_10006detail6reduce28DeviceReduceSingleTileKernelINS2_10policy_hubIfyN4cuda3__47maximumIfEEE10Policy1000EPfSB_iS8_ffNS5_3std3__410__identityEEEvT0_T1_T2_T3_T4_T6_)
        /*01c4*/ 	.word	0x00000000


	//----- nvinfo : EIATTR_MIN_STACK_SIZE
	.align		4
.L_118:
        /*01c8*/ 	.byte	0x04, 0x12
        /*01ca*/ 	.short	(.L_120 - .L_119)
	.align		4
.L_119:
        /*01cc*/ 	.word	index@(_ZN3cub18CUB_300001_SM_10006detail6reduce18DeviceReduceKernelINS2_10policy_hubIfyN4cuda3__47maximumIfEEE10Policy1000EN6thrust24THRUST_300001_SM_1000_NS10device_ptrIKfEEyS8_fNS5_3std3__410__identityEEEvT0_PT3_T1_NS0_13GridEvenShareISM_EET2_T4_)
        /*01d0*/ 	.word	0x00000000


	//----- nvinfo : EIATTR_MIN_STACK_SIZE
	.align		4
.L_120:
        /*01d4*/ 	.byte	0x04, 0x12
        /*01d6*/ 	.short	(.L_122 - .L_121)
	.align		4
.L_121:
        /*01d8*/ 	.word	index@(_ZN3cub18CUB_300001_SM_10006detail6reduce28DeviceReduceSingleTileKernelINS2_10policy_hubIfyN4cuda3__47maximumIfEEE10Policy1000EN6thrust24THRUST_300001_SM_1000_NS10device_ptrIKfEEPfyS8_ffNS5_3std3__410__identityEEEvT0_T1_T2_T3_T4_T6_)
        /*01dc*/ 	.word	0x00000000


	//----- nvinfo : EIATTR_MIN_STACK_SIZE
	.align		4
.L_122:
        /*01e0*/ 	.byte	0x04, 0x12
        /*01e2*/ 	.short	(.L_124 - .L_123)
	.align		4
.L_123:
        /*01e4*/ 	.word	index@(_ZN3cub18CUB_300001_SM_10006detail6reduce28DeviceReduceSingleTileKernelINS2_10policy_hubIfjN4cuda3__47maximumIfEEE10Policy1000EPfSB_iS8_ffNS5_3std3__410__identityEEEvT0_T1_T2_T3_T4_T6_)
        /*01e8*/ 	.word	0x00000000


	//----- nvinfo : EIATTR_MIN_STACK_SIZE
	.align		4
.L_124:
        /*01ec*/ 	.byte	0x04, 0x12
        /*01ee*/ 	.short	(.L_126 - .L_125)
	.align		4
.L_125:
        /*01f0*/ 	.word	index@(_ZN3cub18CUB_300001_SM_10006detail6reduce18DeviceReduceKernelINS2_10policy_hubIfjN4cuda3__47maximumIfEEE10Policy1000EN6thrust24THRUST_300001_SM_1000_NS10device_ptrIKfEEjS8_fNS5_3std3__410__identityEEEvT0_PT3_T1_NS0_13GridEvenShareISM_EET2_T4_)
        /*01f4*/ 	.word	0x00000000


	//----- nvinfo : EIATTR_MIN_STACK_SIZE
	.align		4
.L_126:
        /*01f8*/ 	.byte	0x04, 0x12
        /*01fa*/ 	.short	(.L_128 - .L_127)
	.align		4
.L_127:
        /*01fc*/ 	.word	index@(_ZN3cub18CUB_300001_SM_10006detail6reduce28DeviceReduceSingleTileKernelINS2_10policy_hubIfjN4cuda3__47maximumIfEEE10Policy1000EN6thrust24THRUST_300001_SM_1000_NS10device_ptrIKfEEPfjS8_ffNS5_3std3__410__identityEEEvT0_T1_T2_T3_T4_T6_)
        /*0200*/ 	.word	0x00000000


	//----- nvinfo : EIATTR_MIN_STACK_SIZE
	.align		4
.L_128:
        /*0204*/ 	.byte	0x04, 0x12
        /*0206*/ 	.short	(.L_130 - .L_129)
	.align		4
.L_129:
        /*0208*/ 	.word	index@(_ZN3cub18CUB_300001_SM_10006detail11EmptyKernelIvEEvv)
        /*020c*/ 	.word	0x00000000


	//----- nvinfo : EIATTR_MIN_STACK_SIZE
	.align		4
.L_130:
        /*0210*/ 	.byte	0x04, 0x12
        /*0212*/ 	.short	(.L_132 - .L_131)
	.align		4
.L_131:
        /*0214*/ 	.word	index@(_Z16normalize_kernelPffi)
        /*0218*/ 	.word	0x00000000


	//----- nvinfo : EIATTR_MIN_STACK_SIZE
	.align		4
.L_132:
        /*021c*/ 	.byte	0x04, 0x12
        /*021e*/ 	.short	(.L_134 - .L_133)
	.align		4
.L_133:
        /*0220*/ 	.word	index@(_Z23exp_subtract_max_kernelPKfPffi)
        /*0224*/ 	.word	0x00000000
.L_134:


//--------------------- .nv.compat                --------------------------
	.section	.nv.compat,"",@"SHT_CUDA_COMPAT_INFO"
	.align	4
        /*0000*/ 	.byte	0x02, 0x09, 0x00, 0x00, 0x02, 0x02, 0x01, 0x00, 0x02, 0x05, 0x05, 0x00, 0x03, 0x07, 0x01, 0x01
        /*0010*/ 	.byte	0x02, 0x03, 0x00, 0x00, 0x02, 0x06, 0x01, 0x00, 0x04, 0x0b, 0x08, 0x00, 0x01, 0x00, 0x00, 0x00
        /*0020*/ 	.byte	0x00, 0x00, 0x00, 0x00


//--------------------- .nv.info._ZN3cub18CUB_300001_SM_10006detail6reduce28DeviceReduceSingleTileKernelINS2_10policy_hubIfyN4cuda3std3__44plusIfEEE10Policy1000EPfSC_iS9_ffNS7_10__identityEEEvT0_T1_T2_T3_T4_T6_ --------------------------
	.section	.nv.info._ZN3cub18CUB_300001_SM_10006detail6reduce28DeviceReduceSingleTileKernelINS2_10policy_hubIfyN4cuda3std3__44plusIfEEE10Policy1000EPfSC_iS9_ffNS7_10__identityEEEvT0_T1_T2_T3_T4_T6_,"",@"SHT_CUDA_INFO"
	.sectionflags	@""
	.align	4


	//----- nvinfo : EIATTR_CUDA_API_VERSION
	.align		4
        /*0000*/ 	.byte	0x04, 0x37
        /*0002*/ 	.short	(.L_136 - .L_135)
.L_135:
        /*0004*/ 	.word	0x00000082


	//----- nvinfo : EIATTR_KPARAM_INFO
	.align		4
.L_136:
        /*0008*/ 	.byte	0x04, 0x17
        /*000a*/ 	.short	(.L_138 - .L_137)
.L_137:
        /*000c*/ 	.word	0x00000000
        /*0010*/ 	.short	0x0005
        /*0012*/ 	.short	0x001c
        /*0014*/ 	.byte	0x00, 0xf0, 0x05, 0x00


	//----- nvinfo : EIATTR_KPARAM_INFO
	.align		4
.L_138:
        /*0018*/ 	.byte	0x04, 0x17
        /*001a*/ 	.short	(.L_140 - .L_139)
.L_139:
        /*001c*/ 	.word	0x00000000
        /*0020*/ 	.short	0x0004
        /*0022*/ 	.short	0x0018
        /*0024*/ 	.byte	0x00, 0xf0, 0x11, 0x00


	//----- nvinfo : EIATTR_KPARAM_INFO
	.align		4
.L_140:
        /*0028*/ 	.byte	0x04, 0x17
        /*002a*/ 	.short	(.L_142 - .L_141)
.L_141:
        /*002c*/ 	.word	0x00000000
        /*0030*/ 	.short	0x0003
        /*0032*/ 	.short	0x0014
        /*0034*/ 	.byte	0x00, 0xf0, 0x05, 0x00


	//----- nvinfo : EIATTR_KPARAM_INFO
	.align		4
.L_142:
        /*0038*/ 	.byte	0x04, 0x17
        /*003a*/ 	.short	(.L_144 - .L_143)
.L_143:
        /*003c*/ 	.word	0x00000000
        /*0040*/ 	.short	0x0002
        /*0042*/ 	.short	0x0010
        /*0044*/ 	.byte	0x00, 0xf0, 0x11, 0x00


	//----- nvinfo : EIATTR_KPARAM_INFO
	.align		4
.L_144:
        /*0048*/ 	.byte	0x04, 0x17
        /*004a*/ 	.short	(.L_146 - .L_145)
.L_145:
        /*004c*/ 	.word	0x00000000
        /*0050*/ 	.short	0x0001
        /*0052*/ 	.short	0x0008
        /*0054*/ 	.byte	0x00, 0xf5, 0x21, 0x00


	//----- nvinfo : EIATTR_KPARAM_INFO
	.align		4
.L_146:
        /*0058*/ 	.byte	0x04, 0x17
        /*005a*/ 	.short	(.L_148 - .L_147)
.L_147:
        /*005c*/ 	.word	0x00000000
        /*0060*/ 	.short	0x0000
        /*0062*/ 	.short	0x0000
        /*0064*/ 	.byte	0x00, 0xf5, 0x21, 0x00


	//----- nvinfo : EIATTR_SPARSE_MMA_MASK
	.align		4
.L_148:
        /*0068*/ 	.byte	0x03, 0x50
        /*006a*/ 	.short	0x0000


	//----- nvinfo : EIATTR_MAXREG_COUNT
	.align		4
        /*006c*/ 	.byte	0x03, 0x1b
        /*006e*/ 	.short	0x00ff


	//----- nvinfo : EIATTR_NUM_BARRIERS
	.align		4
        /*0070*/ 	.byte	0x02, 0x4c
        /*0072*/ 	.byte	0x01
	.zero		1


	//----- nvinfo : EIATTR_MERCURY_ISA_VERSION
	.align		4
        /*0074*/ 	.byte	0x03, 0x5f
        /*0076*/ 	.short	0x0101


	//----- nvinfo : EIATTR_COOP_GROUP_MASK_REGIDS
	.align		4
        /*0078*/ 	.byte	0x04, 0x29
        /*007a*/ 	.short	(.L_150 - .L_149)


	//   ....[0]....
.L_149:
        /*007c*/ 	.word	0xffffffff


	//   ....[1]....
        /*0080*/ 	.word	0xffffffff


	//   ....[2]....
        /*0084*/ 	.word	0xffffffff


	//   ....[3]....
        /*0088*/ 	.word	0xffffffff


	//   ....[4]....
        /*008c*/ 	.word	0xffffffff


	//   ....[5]....
        /*0090*/ 	.word	0xffffffff


	//   ....[6]....
        /*0094*/ 	.word	0xffffffff


	//   ....[7]....
        /*0098*/ 	.word	0xffffffff


	//   ....[8]....
        /*009c*/ 	.word	0xffffffff


	//   ....[9]....
        /*00a0*/ 	.word	0xffffffff


	//   ....[10]....
        /*00a4*/ 	.word	0xffffffff


	//   ....[11]....
        /*00a8*/ 	.word	0xffffffff


	//   ....[12]....
        /*00ac*/ 	.word	0xffffffff


	//   ....[13]....
        /*00b0*/ 	.word	0xffffffff


	//   ....[14]....
        /*00b4*/ 	.word	0xffffffff


	//   ....[15]....
        /*00b8*/ 	.word	0xffffffff


	//   ....[16]....
        /*00bc*/ 	.word	0xffffffff


	//   ....[17]....
        /*00c0*/ 	.word	0xffffffff


	//   ....[18]....
        /*00c4*/ 	.word	0xffffffff


	//   ....[19]....
        /*00c8*/ 	.word	0xffffffff


	//   ....[20]....
        /*00cc*/ 	.word	0xffffffff


	//   ....[21]....
        /*00d0*/ 	.word	0xffffffff


	//   ....[22]....
        /*00d4*/ 	.word	0xffffffff


	//   ....[23]....
        /*00d8*/ 	.word	0xffffffff


	//   ....[24]....
        /*00dc*/ 	.word	0xffffffff


	//   ....[25]....
        /*00e0*/ 	.word	0xffffffff


	//   ....[26]....
        /*00e4*/ 	.word	0xffffffff


	//   ....[27]....
        /*00e8*/ 	.word	0xffffffff


	//   ....[28]....
        /*00ec*/ 	.word	0xffffffff


	//   ....[29]....
        /*00f0*/ 	.word	0xffffffff


	//----- nvinfo : EIATTR_COOP_GROUP_INSTR_OFFSETS
	.align		4
.L_150:
        /*00f4*/ 	.byte	0x04, 0x28
        /*00f6*/ 	.short	(.L_152 - .L_151)


	//   ....[0]....
.L_151:
        /*00f8*/ 	.word	0x00000980


	//   ....[1]....
        /*00fc*/ 	.word	0x000009e0


	//   ....[2]....
        /*0100*/ 	.word	0x00000a50


	//   ....[3]....
        /*0104*/ 	.word	0x00000aa0


	//   ....[4]....
        /*0108*/ 	.word	0x00000ad0


	//   ....[5]....
        /*010c*/ 	.word	0x00000c90


	//   ....[6]....
        /*0110*/ 	.word	0x00000d20


	//   ....[7]....
        /*0114*/ 	.word	0x00000d60


	//   ....[8]....
        /*0118*/ 	.word	0x00000db0


	//   ....[9]....
        /*011c*/ 	.word	0x00000df0


	//   ....[10]....
        /*0120*/ 	.word	0x00001c00


	//   ....[11]....
        /*0124*/ 	.word	0x00001c80


	//   ....[12]....
        /*0128*/ 	.word	0x00001cd0


	//   ....[13]....
        /*012c*/ 	.word	0x00001d10


	//   ....[14]....
        /*0130*/ 	.word	0x00001d40


	//   ....[15]....
        /*0134*/ 	.word	0x00002700


	//   ....[16]....
        /*0138*/ 	.word	0x00002760


	//   ....[17]....
        /*013c*/ 	.word	0x000027d0


	//   ....[18]....
        /*0140*/ 	.word	0x00002820


	//   ....[19]....
        /*0144*/ 	.word	0x00002850


	//   ....[20]....
        /*0148*/ 	.word	0x00002a10


	//   ....[21]....
        /*014c*/ 	.word	0x00002a90


	//   ....[22]....
        /*0150*/ 	.word	0x00002ad0


	//   ....[23]....
        /*0154*/ 	.word	0x00002b10


	//   ....[24]....
        /*0158*/ 	.word	0x00002b70


	//   ....[25]....
        /*015c*/ 	.word	0x00003b00


	//   ....[26]....
        /*0160*/ 	.word	0x00003b80


	//   ....[27]....
        /*0164*/ 	.word	0x00003bd0


	//   ....[28]....
        /*0168*/ 	.word	0x00003c10


	//   ....[29]....
        /*016c*/ 	.word	0x00003c40


	//----- nvinfo : EIATTR_VRC_CTA_INIT_COUNT
	.align		4
.L_152:
        /*0170*/ 	.byte	0x02, 0x4a
	.zero		1
	.zero		1


	//----- nvinfo : EIATTR_EXIT_INSTR_OFFSETS
	.align		4
        /*0174*/ 	.byte	0x04, 0x1c
        /*0176*/ 	.short	(.L_154 - .L_153)


	//   ....[0]....
.L_153:
        /*0178*/ 	.word	0x00000080


	//   ....[1]....
        /*017c*/ 	.word	0x000000c0


	//   ....[2]....
        /*0180*/ 	.word	0x00003d90


	//   ....[3]....
        /*0184*/ 	.word	0x00003de0


	//----- nvinfo : EIATTR_MAX_THREADS
	.align		4
.L_154:
        /*0188*/ 	.byte	0x04, 0x05
        /*018a*/ 	.short	(.L_156 - .L_155)
.L_155:
        /*018c*/ 	.word	0x00000100
        /*0190*/ 	.word	0x00000001
        /*0194*/ 	.word	0x00000001


	//----- nvinfo : EIATTR_CRS_STACK_SIZE
	.align		4
.L_156:
        /*0198*/ 	.byte	0x04, 0x1e
        /*019a*/ 	.short	(.L_158 - .L_157)
.L_157:
        /*019c*/ 	.word	0x00000000


	//----- nvinfo : EIATTR_CBANK_PARAM_SIZE
	.align		4
.L_158:
        /*01a0*/ 	.byte	0x03, 0x19
        /*01a2*/ 	.short	0x001d


	//----- nvinfo : EIATTR_PARAM_CBANK
	.align		4
        /*01a4*/ 	.byte	0x04, 0x0a
        /*01a6*/ 	.short	(.L_160 - .L_159)
	.align		4
.L_159:
        /*01a8*/ 	.word	index@(.nv.constant0._ZN3cub18CUB_300001_SM_10006detail6reduce28DeviceReduceSingleTileKernelINS2_10policy_hubIfyN4cuda3std3__44plusIfEEE10Policy1000EPfSC_iS9_ffNS7_10__identityEEEvT0_T1_T2_T3_T4_T6_)
        /*01ac*/ 	.short	0x0380
        /*01ae*/ 	.short	0x001d


	//----- nvinfo : EIATTR_SW_WAR
	.align		4
.L_160:
        /*01b0*/ 	.byte	0x04, 0x36
        /*01b2*/ 	.short	(.L_162 - .L_161)
.L_161:
        /*01b4*/ 	.word	0x00000008
.L_162:


//--------------------- .nv.info._ZN3cub18CUB_300001_SM_10006detail6reduce18DeviceReduceKernelINS2_10policy_hubIfyN4cuda3std3__44plusIfEEE10Policy1000EN6thrust24THRUST_300001_SM_1000_NS10device_ptrIfEEyS9_fNS7_10__identityEEEvT0_PT3_T1_NS0_13GridEvenShareISK_EET2_T4_ --------------------------
	.section	.nv.info._ZN3cub18CUB_300001_SM_10006detail6reduce18DeviceReduceKernelINS2_10policy_hubIfyN4cuda3std3__44plusIfEEE10Policy1000EN6thrust24THRUST_300001_SM_1000_NS10device_ptrIfEEyS9_fNS7_10__identityEEEvT0_PT3_T1_NS0_13GridEvenShareISK_EET2_T4_,"",@"SHT_CUDA_INFO"
	.sectionflags	@""
	.align	4


	//----- nvinfo : EIATTR_CUDA_API_VERSION
	.align		4
        /*0000*/ 	.byte	0x04, 0x37
        /*0002*/ 	.short	(.L_164 - .L_163)
.L_163:
        /*0004*/ 	.word	0x00000082


	//----- nvinfo : EIATTR_KPARAM_INFO
	.align		4
.L_164:
        /*0008*/ 	.byte	0x04, 0x17
        /*000a*/ 	.short	(.L_166 - .L_165)
.L_165:
        /*000c*/ 	.word	0x00000000
        /*0010*/ 	.short	0x0005
        /*0012*/ 	.short	0x0061
        /*0014*/ 	.byte	0x00, 0xf0, 0x05, 0x00


	//----- nvinfo : EIATTR_KPARAM_INFO
	.align		4
.L_166:
        /*0018*/ 	.byte	0x04, 0x17
        /*001a*/ 	.short	(.L_168 - .L_167)
.L_167:
        /*001c*/ 	.word	0x00000000
        /*0020*/ 	.short	0x0004
        /*0022*/ 	.short	0x0060
        /*0024*/ 	.byte	0x00, 0xf0, 0x05, 0x00


	//----- nvinfo : EIATTR_KPARAM_INFO
	.align		4
.L_168:
        /*0028*/ 	.byte	0x04, 0x17
        /*002a*/ 	.short	(.L_170 - .L_169)
.L_169:
        /*002c*/ 	.word	0x00000000
        /*0030*/ 	.short	0x0003
        /*0032*/ 	.short	0x0018
        /*0034*/ 	.byte	0x00, 0xf0, 0x21, 0x01


	//----- nvinfo : EIATTR_KPARAM_INFO
	.align		4
.L_170:
        /*0038*/ 	.byte	0x04, 0x17
        /*003a*/ 	.short	(.L_172 - .L_171)
.L_171:
        /*003c*/ 	.word	0x00000000
        /*0040*/ 	.short	0x0002
        /*0042*/ 	.short	0x0010
        /*0044*/ 	.byte	0x00, 0xf0, 0x21, 0x00


	//----- nvinfo : EIATTR_KPARAM_INFO
	.align		4
.L_172:
        /*0048*/ 	.byte	0x04, 0x17
        /*004a*/ 	.short	(.L_174 - .L_173)
.L_173:
        /*004c*/ 	.word	0x00000000
        /*0050*/ 	.short	0x0001
        /*0052*/ 	.short	0x0008
        /*0054*/ 	.byte	0x00, 0xf5, 0x21, 0x00


	//----- nvinfo : EIATTR_KPARAM_INFO
	.align		4
.L_174:
        /*0058*/ 	.byte	0x04, 0x17
        /*005a*/ 	.short	(.L_176 - .L_175)
.L_175:
        /*005c*/ 	.word	0x00000000
        /*0060*/ 	.short	0x0000
        /*0062*/ 	.short	0x0000
        /*0064*/ 	.byte	0x00, 0xf0, 0x21, 0x00


	//----- nvinfo : EIATTR_SPARSE_MMA_MASK
	.align		4
.L_176:
        /*0068*/ 	.byte	0x03, 0x50
        /*006a*/ 	.short	0x0000


	//----- nvinfo : EIATTR_MAXREG_COUNT
	.align		4
        /*006c*/ 	.byte	0x03, 0x1b
        /*006e*/ 	.short	0x00ff


	//----- nvinfo : EIATTR_NUM_BARRIERS
	.align		4
        /*0070*/ 	.byte	0x02, 0x4c
        /*0072*/ 	.byte	0x01
	.zero		1


	//----- nvinfo : EIATTR_MERCURY_ISA_VERSION
	.align		4
        /*0074*/ 	.byte	0x03, 0x5f
        /*0076*/ 	.short	0x0101


	//----- nvinfo : EIATTR_COOP_GROUP_MASK_REGIDS
	.align		4
        /*0078*/ 	.byte	0x04, 0x29
        /*007a*/ 	.short	(.L_178 - .L_177)


	//   ....[0]....
.L_177:
        /*007c*/ 	.word	0xffffffff


	//   ....[1]....
        /*0080*/ 	.word	0xffffffff


	//   ....[2]....
        /*0084*/ 	.word	0xffffffff


	//   ....[3]....
        /*0088*/ 	.word	0xffffffff


	//   ....[4]....
        /*008c*/ 	.word	0xffffffff


	//   ....[5]....
        /*0090*/ 	.word	0xffffffff


	//   ....[6]....
        /*0094*/ 	.word	0xffffffff


	//   ....[7]....
        /*0098*/ 	.word	0xffffffff


	//   ....[8]....
        /*009c*/ 	.word	0xffffffff


	//   ....[9]....
        /*00a0*/ 	.word	0xffffffff


	//   ....[10]....
        /*00a4*/ 	.word	0xffffffff


	//   ....[11]....
        /*00a8*/ 	.word	0xffffffff


	//   ....[12]....
        /*00ac*/ 	.word	0xffffffff


	//   ....[13]....
        /*00b0*/ 	.word	0xffffffff


	//   ....[14]....
        /*00b4*/ 	.word	0xffffffff


	//----- nvinfo : EIATTR_COOP_GROUP_INSTR_OFFSETS
	.align		4
.L_178:
        /*00b8*/ 	.byte	0x04, 0x28
        /*00ba*/ 	.short	(.L_180 - .L_179)


	//   ....[0]....
.L_179:
        /*00bc*/ 	.word	0x000009c0


	//   ....[1]....
        /*00c0*/ 	.word	0x00000a20


	//   ....[2]....
        /*00c4*/ 	.word	0x00000a90


	//   ....[3]....
        /*00c8*/ 	.word	0x00000ae0


	//   ....[4]....
        /*00cc*/ 	.word	0x00000b10


	//   ....[5]....
        /*00d0*/ 	.word	0x00000cd0


	//   ....[6]....
        /*00d4*/ 	.word	0x00000d60


	//   ....[7]....
        /*00d8*/ 	.word	0x00000dd0


	//   ....[8]....
        /*00dc*/ 	.word	0x00000e20


	//   ....[9]....
        /*00e0*/ 	.word	0x00000e50


	//   ....[10]....
        /*00e4*/ 	.word	0x00002030


	//   ....[11]....
        /*00e8*/ 	.word	0x000020c0


	//   ....[12]....
        /*00ec*/ 	.word	0x00002110


	//   ....[13]....
        /*00f0*/ 	.word	0x00002150


	//   ....[14]....
        /*00f4*/ 	.word	0x00002180


	//----- nvinfo : EIATTR_VRC_CTA_INIT_COUNT
	.align		4
.L_180:
        /*00f8*/ 	.byte	0x02, 0x4a
	.zero		1
	.zero		1


	//----- nvinfo : EIATTR_EXIT_INSTR_OFFSETS
	.align		4
        /*00fc*/ 	.byte	0x04, 0x1c
        /*00fe*/ 	.short	(.L_182 - .L_181)


	//   ....[0]....
.L_181:
        /*0100*/ 	.word	0x000022d0


	//   ....[1]....
        /*0104*/ 	.word	0x00002330


	//----- nvinfo : EIATTR_MAX_THREADS
	.align		4
.L_182:
        /*0108*/ 	.byte	0x04, 0x05
        /*010a*/ 	.short	(.L_184 - .L_183)
.L_183:
        /*010c*/ 	.word	0x00000100
        /*0110*/ 	.word	0x00000001
        /*0114*/ 	.word	0x00000001


	//----- nvinfo : EIATTR_CRS_STACK_SIZE
	.align		4
.L_184:
        /*0118*/ 	.byte	0x04, 0x1e
        /*011a*/ 	.short	(.L_186 - .L_185)
.L_185:
        /*011c*/ 	.word	0x00000000


	//----- nvinfo : EIATTR_CBANK_PARAM_SIZE
	.align		4
.L_186:
        /*0120*/ 	.byte	0x03, 0x19
        /*0122*/ 	.short	0x0062


	//----- nvinfo : EIATTR_PARAM_CBANK
	.align		4
        /*0124*/ 	.byte	0x04, 0x0a
        /*0126*/ 	.short	(.L_188 - .L_187)
	.align		4
.L_187:
        /*0128*/ 	.word	index@(.nv.constant0._ZN3cub18CUB_300001_SM_10006detail6reduce18DeviceReduceKernelINS2_10policy_hubIfyN4cuda3std3__44plusIfEEE10Policy1000EN6thrust24THRUST_300001_SM_1000_NS10device_ptrIfEEyS9_fNS7_10__identityEEEvT0_PT3_T1_NS0_13GridEvenShareISK_EET2_T4_)
        /*012c*/ 	.short	0x0380
        /*012e*/ 	.short	0x0062


	//----- nvinfo : EIATTR_SW_WAR
	.align		4
.L_188:
        /*0130*/ 	.byte	0x04, 0x36
        /*0132*/ 	.short	(.L_190 - .L_189)
.L_189:
        /*0134*/ 	.word	0x00000008
.L_190:


//--------------------- .nv.info._ZN3cub18CUB_300001_SM_10006detail6reduce28DeviceReduceSingleTileKernelINS2_10policy_hubIfyN4cuda3std3__44plusIfEEE10Policy1000EN6thrust24THRUST_300001_SM_1000_NS10device_ptrIfEEPfyS9_ffNS7_10__identityEEEvT0_T1_T2_T3_T4_T6_ --------------------------
	.section	.nv.info._ZN3cub18CUB_300001_SM_10006detail6reduce28DeviceReduceSingleTileKernelINS2_10policy_hubIfyN4cuda3std3__44plusIfEEE10Policy1000EN6thrust24THRUST_300001_SM_1000_NS10device_ptrIfEEPfyS9_ffNS7_10__identityEEEvT0_T1_T2_T3_T4_T6_,"",@"SHT_CUDA_INFO"
	.sectionflags	@""
	.align	4


	//----- nvinfo : EIATTR_CUDA_API_VERSION
	.align		4
        /*0000*/ 	.byte	0x04, 0x37
        /*0002*/ 	.short	(.L_192 - .L_191)
.L_191:
        /*0004*/ 	.word	0x00000082


	//----- nvinfo : EIATTR_KPARAM_INFO
	.align		4
.L_192:
        /*0008*/ 	.byte	0x04, 0x17
        /*000a*/ 	.short	(.L_194 - .L_193)
.L_193:
        /*000c*/ 	.word	0x00000000
        /*0010*/ 	.short	0x0005
        /*0012*/ 	.short	0x0020
        /*0014*/ 	.byte	0x00, 0xf0, 0x05, 0x00


	//----- nvinfo : EIATTR_KPARAM_INFO
	.align		4
.L_194:
        /*0018*/ 	.byte	0x04, 0x17
        /*001a*/ 	.short	(.L_196 - .L_195)
.L_195:
        /*001c*/ 	.word	0x00000000
        /*0020*/ 	.short	0x0004
        /*0022*/ 	.short	0x001c
        /*0024*/ 	.byte	0x00, 0xf0, 0x11, 0x00


	//----- nvinfo : EIATTR_KPARAM_INFO
	.align		4
.L_196:
        /*0028*/ 	.byte	0x04, 0x17
        /*002a*/ 	.short	(.L_198 - .L_197)
.L_197:
        /*002c*/ 	.word	0x00000000
        /*0030*/ 	.short	0x0003
        /*0032*/ 	.short	0x0018
        /*0034*/ 	.byte	0x00, 0xf0, 0x05, 0x00


	//----- nvinfo : EIATTR_KPARAM_INFO
	.align		4
.L_198:
        /*0038*/ 	.byte	0x04, 0x17
        /*003a*/ 	.short	(.L_200 - .L_199)
.L_199:
        /*003c*/ 	.word	0x00000000
        /*0040*/ 	.short	0x0002
        /*0042*/ 	.short	0x0010
        /*0044*/ 	.byte	0x00, 0xf0, 0x21, 0x00


	//----- nvinfo : EIATTR_KPARAM_INFO
	.align		4
.L_200:
        /*0048*/ 	.byte	0x04, 0x17
        /*004a*/ 	.short	(.L_202 - .L_201)
.L_201:
        /*004c*/ 	.word	0x00000000
        /*0050*/ 	.short	0x0001
        /*0052*/ 	.short	0x0008
        /*0054*/ 	.byte	0x00, 0xf5, 0x21, 0x00


	//----- nvinfo : EIATTR_KPARAM_INFO
	.align		4
.L_202:
        /*0058*/ 	.byte	0x04, 0x17
        /*005a*/ 	.short	(.L_204 - .L_203)
.L_203:
        /*005c*/ 	.word	0x00000000
        /*0060*/ 	.short	0x0000
        /*0062*/ 	.short	0x0000
        /*0064*/ 	.byte	0x00, 0xf0, 0x21, 0x00


	//----- nvinfo : EIATTR_SPARSE_MMA_MASK
	.align		4
.L_204:
        /*0068*/ 	.byte	0x03, 0x50
        /*006a*/ 	.short	0x0000


	//----- nvinfo : EIATTR_MAXREG_COUNT
	.align		4
        /*006c*/ 	.byte	0x03, 0x1b
        /*006e*/ 	.short	0x00ff


	//----- nvinfo : EIATTR_NUM_BARRIERS
	.align		4
        /*0070*/ 	.byte	0x02, 0x4c
        /*0072*/ 	.byte	0x01
	.zero		1


	//----- nvinfo : EIATTR_MERCURY_ISA_VERSION
	.align		4
        /*0074*/ 	.byte	0x03, 0x5f
        /*0076*/ 	.short	0x0101


	//----- nvinfo : EIATTR_COOP_GROUP_MASK_REGIDS
	.align		4
        /*0078*/ 	.byte	0x04, 0x29
        /*007a*/ 	.short	(.L_206 - .L_205)


	//   ....[0]....
.L_205:
        /*007c*/ 	.word	0xffffffff


	//   ....[1]....
        /*0080*/ 	.word	0xffffffff


	//   ....[2]....
        /*0084*/ 	.word	0xffffffff


	//   ....[3]....
        /*0088*/ 	.word	0xffffffff


	//   ....[4]....
        /*008c*/ 	.word	0xffffffff


	//   ....[5]....
        /*0090*/ 	.word	0xffffffff


	//   ....[6]....
        /*0094*/ 	.word	0xffffffff


	//   ....[7]....
        /*0098*/ 	.word	0xffffffff


	//   ....[8]....
        /*009c*/ 	.word	0xffffffff


	//   ....[9]....
        /*00a0*/ 	.word	0xffffffff


	//   ....[10]....
        /*00a4*/ 	.word	0xffffffff


	//   ....[11]....
        /*00a8*/ 	.word	0xffffffff


	//   ....[12]....
        /*00ac*/ 	.word	0xffffffff


	//   ....[13]....
        /*00b0*/ 	.word	0xffffffff


	//   ....[14]....
        /*00b4*/ 	.word	0xffffffff


	//----- nvinfo : EIATTR_COOP_GROUP_INSTR_OFFSETS
	.align		4
.L_206:
        /*00b8*/ 	.byte	0x04, 0x28
        /*00ba*/ 	.short	(.L_208 - .L_207)


	//   ....[0]....
.L_207:
        /*00bc*/ 	.word	0x00000930


	//   ....[1]....
        /*00c0*/ 	.word	0x00000990


	//   ....[2]....
        /*00c4*/ 	.word	0x00000a00


	//   ....[3]....
        /*00c8*/ 	.word	0x00000a50


	//   ....[4]....
        /*00cc*/ 	.word	0x00000a80


	//   ....[5]....
        /*00d0*/ 	.word	0x00000c40


	//   ....[6]....
        /*00d4*/ 	.word	0x00000cd0


	//   ....[7]....
        /*00d8*/ 	.word	0x00000d20


	//   ....[8]....
        /*00dc*/ 	.word	0x00000d60


	//   ....[9]....
        /*00e0*/ 	.word	0x00000da0


	//   ....[10]....
        /*00e4*/ 	.word	0x00001dc0


	//   ....[11]....
        /*00e8*/ 	.word	0x00001e40


	//   ....[12]....
        /*00ec*/ 	.word	0x00001e90


	//   ....[13]....
        /*00f0*/ 	.word	0x00001ed0


	//   ....[14]....
        /*00f4*/ 	.word	0x00001f00


	//----- nvinfo : EIATTR_VRC_CTA_INIT_COUNT
	.align		4
.L_208:
        /*00f8*/ 	.byte	0x02, 0x4a
	.zero		1
	.zero		1


	//----- nvinfo : EIATTR_EXIT_INSTR_OFFSETS
	.align		4
        /*00fc*/ 	.byte	0x04, 0x1c
        /*00fe*/ 	.short	(.L_210 - .L_209)


	//   ....[0]....
.L_209:
        /*0100*/ 	.word	0x000000a0


	//   ....[1]....
        /*0104*/ 	.word	0x000000e0


	//   ....[2]....
        /*0108*/ 	.word	0x00002040


	//   ....[3]....
        /*010c*/ 	.word	0x00002090


	//----- nvinfo : EIATTR_MAX_THREADS
	.align		4
.L_210:
        /*0110*/ 	.byte	0x04, 0x05
        /*0112*/ 	.short	(.L_212 - .L_211)
.L_211:
        /*0114*/ 	.word	0x00000100
        /*0118*/ 	.word	0x00000001
        /*011c*/ 	.word	0x00000001


	//----- nvinfo : EIATTR_CRS_STACK_SIZE
	.align		4
.L_212:
        /*0120*/ 	.byte	0x04, 0x1e
        /*0122*/ 	.short	(.L_214 - .L_213)
.L_213:
        /*0124*/ 	.word	0x00000000


	//----- nvinfo : EIATTR_CBANK_PARAM_SIZE
	.align		4
.L_214:
        /*0128*/ 	.byte	0x03, 0x19
        /*012a*/ 	.short	0x0021


	//----- nvinfo : EIATTR_PARAM_CBANK
	.align		4
        /*012c*/ 	.byte	0x04, 0x0a
        /*012e*/ 	.short	(.L_216 - .L_215)
	.align		4
.L_215:
        /*0130*/ 	.word	index@(.nv.constant0._ZN3cub18CUB_300001_SM_10006detail6reduce28DeviceReduceSingleTileKernelINS2_10policy_hubIfyN4cuda3std3__44plusIfEEE10Policy1000EN6thrust24THRUST_300001_SM_1000_NS10device_ptrIfEEPfyS9_ffNS7_10__identityEEEvT0_T1_T2_T3_T4_T6_)
        /*0134*/ 	.short	0x0380
        /*0136*/ 	.short	0x0021


	//----- nvinfo : EIATTR_SW_WAR
	.align		4
.L_216:
        /*0138*/ 	.byte	0x04, 0x36
        /*013a*/ 	.short	(.L_218 - .L_217)
.L_217:
        /*013c*/ 	.word	0x00000008
.L_218:


//--------------------- .nv.info._ZN3cub18CUB_300001_SM_10006detail6reduce28DeviceReduceSingleTileKernelINS2_10policy_hubIfjN4cuda3std3__44plusIfEEE10Policy1000EPfSC_iS9_ffNS7_10__identityEEEvT0_T1_T2_T3_T4_T6_ --------------------------
	.section	.nv.info._ZN3cub18CUB_300001_SM_10006detail6reduce28DeviceReduceSingleTileKernelINS2_10policy_hubIfjN4cuda3std3__44plusIfEEE10Policy1000EPfSC_iS9_ffNS7_10__identityEEEvT0_T1_T2_T3_T4_T6_,"",@"SHT_CUDA_INFO"
	.sectionflags	@""
	.align	4


	//----- nvinfo : EIATTR_CUDA_API_VERSION
	.align		4
        /*0000*/ 	.byte	0x04, 0x37
        /*0002*/ 	.short	(.L_220 - .L_219)
.L_219:
        /*0004*/ 	.word	0x00000082


	//----- nvinfo : EIATTR_KPARAM_INFO
	.align		4
.L_220:
        /*0008*/ 	.byte	0x04, 0x17
        /*000a*/ 	.short	(.L_222 - .L_221)
.L_221:
        /*000c*/ 	.word	0x00000000
        /*0010*/ 	.short	0x0005
        /*0012*/ 	.short	0x001c
        /*0014*/ 	.byte	0x00, 0xf0, 0x05, 0x00


	//----- nvinfo : EIATTR_KPARAM_INFO
	.align		4
.L_222:
        /*0018*/ 	.byte	0x04, 0x17
        /*001a*/ 	.short	(.L_224 - .L_223)
.L_223:
        /*001c*/ 	.word	0x00000000
        /*0020*/ 	.short	0x0004
        /*0022*/ 	.short	0x0018
        /*0024*/ 	.byte	0x00, 0xf0, 0x11, 0x00


	//----- nvinfo : EIATTR_KPARAM_INFO
	.align		4
.L_224:
        /*0028*/ 	.byte	0x04, 0x17
        /*002a*/ 	.short	(.L_226 - .L_225)
.L_225:
        /*002c*/ 	.word	0x00000000
        /*0030*/ 	.short	0x0003
        /*0032*/ 	.short	0x0014
        /*0034*/ 	.byte	0x00, 0xf0, 0x05, 0x00


	//----- nvinfo : EIATTR_KPARAM_INFO
	.align		4
.L_226:
        /*0038*/ 	.byte	0x04, 0x17
        /*003a*/ 	.short	(.L_228 - .L_227)
.L_227:
        /*003c*/ 	.word	0x00000000
        /*0040*/ 	.short	0x0002
        /*0042*/ 	.short	0x0010
        /*0044*/ 	.byte	0x00, 0xf0, 0x11, 0x00


	//----- nvinfo : EIATTR_KPARAM_INFO
	.align		4
.L_228:
        /*0048*/ 	.byte	0x04, 0x17
        /*004a*/ 	.short	(.L_230 - .L_229)
.L_229:
        /*004c*/ 	.word	0x00000000
        /*0050*/ 	.short	0x0001
        /*0052*/ 	.short	0x0008
        /*0054*/ 	.byte	0x00, 0xf5, 0x21, 0x00


	//----- nvinfo : EIATTR_KPARAM_INFO
	.align		4
.L_230:
        /*0058*/ 	.byte	0x04, 0x17
        /*005a*/ 	.short	(.L_232 - .L_231)
.L_231:
        /*005c*/ 	.word	0x00000000
        /*0060*/ 	.short	0x0000
        /*0062*/ 	.short	0x0000
        /*0064*/ 	.byte	0x00, 0xf5, 0x21, 0x00


	//----- nvinfo : EIATTR_SPARSE_MMA_MASK
	.align		4
.L_232:
        /*0068*/ 	.byte	0x03, 0x50
        /*006a*/ 	.short	0x0000


	//----- nvinfo : EIATTR_MAXREG_COUNT
	.align		4
        /*006c*/ 	.byte	0x03, 0x1b
        /*006e*/ 	.short	0x0080


	//----- nvinfo : EIATTR_NUM_BARRIERS
	.align		4
        /*0070*/ 	.byte	0x02, 0x4c
        /*0072*/ 	.byte	0x01
	.zero		1


	//----- nvinfo : EIATTR_MERCURY_ISA_VERSION
	.align		4
        /*0074*/ 	.byte	0x03, 0x5f
        /*0076*/ 	.short	0x0101


	//----- nvinfo : EIATTR_UNUSED_LOAD_BYTE_OFFSET
	.align		4
        /*0078*/ 	.byte	0x04, 0x44
        /*007a*/ 	.short	(.L_234 - .L_233)


	//   ....[0]....
.L_233:
        /*007c*/ 	.word	0x00000b70
        /*0080*/ 	.word	0x0000fff0


	//   ....[1]....
        /*0084*/ 	.word	0x00000f80
        /*0088*/ 	.word	0x0000fff0


	//   ....[2]....
        /*008c*/ 	.word	0x00002010
        /*0090*/ 	.word	0x0000fff0


	//   ....[3]....
        /*0094*/ 	.word	0x00002bb0
        /*0098*/ 	.word	0x0000fff0


	//   ....[4]....
        /*009c*/ 	.word	0x00002fc0
        /*00a0*/ 	.word	0x0000fff0


	//   ....[5]....
        /*00a4*/ 	.word	0x00004140
        /*00a8*/ 	.word	0x0000fff0


	//----- nvinfo : EIATTR_COOP_GROUP_MASK_REGIDS
	.align		4
.L_234:
        /*00ac*/ 	.byte	0x04, 0x29
        /*00ae*/ 	.short	(.L_236 - .L_235)


	//   ....[0]....
.L_235:
        /*00b0*/ 	.word	0xffffffff


	//   ....[1]....
        /*00b4*/ 	.word	0xffffffff


	//   ....[2]....
        /*00b8*/ 	.word	0xffffffff


	//   ....[3]....
        /*00bc*/ 	.word	0xffffffff


	//   ....[4]....
        /*00c0*/ 	.word	0xffffffff


	//   ....[5]....
        /*00c4*/ 	.word	0xffffffff


	//   ....[6]....
        /*00c8*/ 	.word	0xffffffff


	//   ....[7]....
        /*00cc*/ 	.word	0xffffffff


	//   ....[8]....
        /*00d0*/ 	.word	0xffffffff


	//   ....[9]....
        /*00d4*/ 	.word	0xffffffff


	//   ....[10]....
        /*00d8*/ 	.word	0xffffffff


	//   ....[11]....
        /*00dc*/ 	.word	0xffffffff


	//   ....[12]....
        /*00e0*/ 	.word	0xffffffff


	//   ....[13]....
        /*00e4*/ 	.word	0xffffffff


	//   ....[14]....
        /*00e8*/ 	.word	0xffffffff


	//   ....[15]....
        /*00ec*/ 	.word	0xffffffff


	//   ....[16]....
        /*00f0*/ 	.word	0xffffffff


	//   ....[17]....
        /*00f4*/ 	.word	0xffffffff


	//   ....[18]....
        /*00f8*/ 	.word	0xffffffff


	//   ....[19]....
        /*00fc*/ 	.word	0xffffffff


	//   ....[20]....
        /*0100*/ 	.word	0xffffffff


	//   ....[21]....
        /*0104*/ 	.word	0xffffffff


	//   ....[22]....
        /*0108*/ 	.word	0xffffffff


	//   ....[23]....
        /*010c*/ 	.word	0xffffffff


	//   ....[24]....
        /*0110*/ 	.word	0xffffffff


	//   ....[25]....
        /*0114*/ 	.word	0xffffffff


	//   ....[26]....
        /*0118*/ 	.word	0xffffffff


	//   ....[27]....
        /*011c*/ 	.word	0xffffffff


	//   ....[28]....
        /*0120*/ 	.word	0xffffffff


	//   ....[29]....
        /*0124*/ 	.word	0xffffffff


	//----- nvinfo : EIATTR_COOP_GROUP_INSTR_OFFSETS
	.align		4
.L_236:
        /*0128*/ 	.byte	0x04, 0x28
        /*012a*/ 	.short	(.L_238 - .L_237)


	//   ....[0]....
.L_237:
        /*012c*/ 	.word	0x00000980


	//   ....[1]....
        /*0130*/ 	.word	0x000009e0


	//   ....[2]....
        /*0134*/ 	.word	0x00000a50


	//   ....[3]....
        /*0138*/ 	.word	0x00000aa0


	//   ....[4]....
        /*013c*/ 	.word	0x00000ad0


	//   ....[5]....
        /*0140*/ 	.word	0x00000d20


	//   ....[6]....
        /*0144*/ 	.word	0x00000db0


	//   ....[7]....
        /*0148*/ 	.word	0x00000df0


	//   ....[8]....
        /*014c*/ 	.word	0x00000e40


	//   ....[9]....
        /*0150*/ 	.word	0x00000e80


	//   ....[10]....
        /*0154*/ 	.word	0x00001e30


	//   ....[11]....
        /*0158*/ 	.word	0x00001eb0


	//   ....[12]....
        /*015c*/ 	.word	0x00001f00


	//   ....[13]....
        /*0160*/ 	.word	0x00001f40


	//   ....[14]....
        /*0164*/ 	.word	0x00001f70


	//   ....[15]....
        /*0168*/ 	.word	0x000029c0


	//   ....[16]....
        /*016c*/ 	.word	0x00002a20


	//   ....[17]....
        /*0170*/ 	.word	0x00002a90


	//   ....[18]....
        /*0174*/ 	.word	0x00002ae0


	//   ....[19]....
        /*0178*/ 	.word	0x00002b10


	//   ....[20]....
        /*017c*/ 	.word	0x00002d60


	//   ....[21]....
        /*0180*/ 	.word	0x00002de0


	//   ....[22]....
        /*0184*/ 	.word	0x00002e20


	//   ....[23]....
        /*0188*/ 	.word	0x00002e60


	//   ....[24]....
        /*018c*/ 	.word	0x00002ec0


	//   ....[25]....
        /*0190*/ 	.word	0x00003f60


	//   ....[26]....
        /*0194*/ 	.word	0x00003fe0


	//   ....[27]....
        /*0198*/ 	.word	0x00004030


	//   ....[28]....
        /*019c*/ 	.word	0x00004070


	//   ....[29]....
        /*01a0*/ 	.word	0x000040a0


	//----- nvinfo : EIATTR_VRC_CTA_INIT_COUNT
	.align		4
.L_238:
        /*01a4*/ 	.byte	0x02, 0x4a
	.zero		1
	.zero		1


	//----- nvinfo : EIATTR_EXIT_INSTR_OFFSETS
	.align		4
        /*01a8*/ 	.byte	0x04, 0x1c
        /*01aa*/ 	.short	(.L_240 - .L_239)


	//   ....[0]....
.L_239:
        /*01ac*/ 	.word	0x00000080


	//   ....[1]....
        /*01b0*/ 	.word	0x000000c0


	//   ....[2]....
        /*01b4*/ 	.word	0x00004280


	//   ....[3]....
        /*01b8*/ 	.word	0x000042d0


	//----- nvinfo : EIATTR_MAX_THREADS
	.align		4
.L_240:
        /*01bc*/ 	.byte	0x04, 0x05
        /*01be*/ 	.short	(.L_242 - .L_241)
.L_241:
        /*01c0*/ 	.word	0x00000200
        /*01c4*/ 	.word	0x00000001
        /*01c8*/ 	.word	0x00000001


	//----- nvinfo : EIATTR_CRS_STACK_SIZE
	.align		4
.L_242:
        /*01cc*/ 	.byte	0x04, 0x1e
        /*01ce*/ 	.short	(.L_244 - .L_243)
.L_243:
        /*01d0*/ 	.word	0x00000000


	//----- nvinfo : EIATTR_CBANK_PARAM_SIZE
	.align		4
.L_244:
        /*01d4*/ 	.byte	0x03, 0x19
        /*01d6*/ 	.short	0x001d


	//----- nvinfo : EIATTR_PARAM_CBANK
	.align		4
        /*01d8*/ 	.byte	0x04, 0x0a
        /*01da*/ 	.short	(.L_246 - .L_245)
	.align		4
.L_245:
        /*01dc*/ 	.word	index@(.nv.constant0._ZN3cub18CUB_300001_SM_10006detail6reduce28DeviceReduceSingleTileKernelINS2_10policy_hubIfjN4cuda3std3__44plusIfEEE10Policy1000EPfSC_iS9_ffNS7_10__identityEEEvT0_T1_T2_T3_T4_T6_)
        /*01e0*/ 	.short	0x0380
        /*01e2*/ 	.short	0x001d


	//----- nvinfo : EIATTR_SW_WAR
	.align		4
.L_246:
        /*01e4*/ 	.byte	0x04, 0x36
        /*01e6*/ 	.short	(.L_248 - .L_247)
.L_247:
        /*01e8*/ 	.word	0x00000008
.L_248:


//--------------------- .nv.info._ZN3cub18CUB_300001_SM_10006detail6reduce18DeviceReduceKernelINS2_10policy_hubIfjN4cuda3std3__44plusIfEEE10Policy1000EN6thrust24THRUST_300001_SM_1000_NS10device_ptrIfEEjS9_fNS7_10__identityEEEvT0_PT3_T1_NS0_13GridEvenShareISK_EET2_T4_ --------------------------
	.section	.nv.info._ZN3cub18CUB_300001_SM_10006detail6reduce18DeviceReduceKernelINS2_10policy_hubIfjN4cuda3std3__44plusIfEEE10Policy1000EN6thrust24THRUST_300001_SM_1000_NS10device_ptrIfEEjS9_fNS7_10__identityEEEvT0_PT3_T1_NS0_13GridEvenShareISK_EET2_T4_,"",@"SHT_CUDA_INFO"
	.sectionflags	@""
	.align	4


	//----- nvinfo : EIATTR_CUDA_API_VERSION
	.align		4
        /*0000*/ 	.byte	0x04, 0x37
        /*0002*/ 	.short	(.L_250 - .L_249)
.L_249:
        /*0004*/ 	.word	0x00000082


	//----- nvinfo : EIATTR_KPARAM_INFO
	.align		4
.L_250:
        /*0008*/ 	.byte	0x04, 0x17
        /*000a*/ 	.short	(.L_252 - .L_251)
.L_251:
        /*000c*/ 	.word	0x00000000
        /*0010*/ 	.short	0x0005
        /*0012*/ 	.short	0x003d
        /*0014*/ 	.byte	0x00, 0xf0, 0x05, 0x00


	//----- nvinfo : EIATTR_KPARAM_INFO
	.align		4
.L_252:
        /*0018*/ 	.byte	0x04, 0x17
        /*001a*/ 	.short	(.L_254 - .L_253)
.L_253:
        /*001c*/ 	.word	0x00000000
        /*0020*/ 	.short	0x0004
        /*0022*/ 	.short	0x003c
        /*0024*/ 	.byte	0x00, 0xf0, 0x05, 0x00


	//----- nvinfo : EIATTR_KPARAM_INFO
	.align		4
.L_254:
        /*0028*/ 	.byte	0x04, 0x17
        /*002a*/ 	.short	(.L_256 - .L_255)
.L_255:
        /*002c*/ 	.word	0x00000000
        /*0030*/ 	.short	0x0003
        /*0032*/ 	.short	0x0014
        /*0034*/ 	.byte	0x00, 0xf0, 0xa1, 0x00


	//----- nvinfo : EIATTR_KPARAM_INFO
	.align		4
.L_256:
        /*0038*/ 	.byte	0x04, 0x17
        /*003a*/ 	.short	(.L_258 - .L_257)
.L_257:
        /*003c*/ 	.word	0x00000000
        /*0040*/ 	.short	0x0002
        /*0042*/ 	.short	0x0010
        /*0044*/ 	.byte	0x00, 0xf0, 0x11, 0x00


	//----- nvinfo : EIATTR_KPARAM_INFO
	.align		4
.L_258:
        /*0048*/ 	.byte	0x04, 0x17
        /*004a*/ 	.short	(.L_260 - .L_259)
.L_259:
        /*004c*/ 	.word	0x00000000
        /*0050*/ 	.short	0x0001
        /*0052*/ 	.short	0x0008
        /*0054*/ 	.byte	0x00, 0xf5, 0x21, 0x00


	//----- nvinfo : EIATTR_KPARAM_INFO
	.align		4
.L_260:
        /*0058*/ 	.byte	0x04, 0x17
        /*005a*/ 	.short	(.L_262 - .L_261)
.L_261:
        /*005c*/ 	.word	0x00000000
        /*0060*/ 	.short	0x0000
        /*0062*/ 	.short	0x0000
        /*0064*/ 	.byte	0x00, 0xf0, 0x21, 0x00


	//----- nvinfo : EIATTR_SPARSE_MMA_MASK
	.align		4
.L_262:
        /*0068*/ 	.byte	0x03, 0x50
        /*006a*/ 	.short	0x0000


	//----- nvinfo : EIATTR_MAXREG_COUNT
	.align		4
        /*006c*/ 	.byte	0x03, 0x1b
        /*006e*/ 	.short	0x0080


	//----- nvinfo : EIATTR_NUM_BARRIERS
	.align		4
        /*0070*/ 	.byte	0x02, 0x4c
        /*0072*/ 	.byte	0x01
	.zero		1


	//----- nvinfo : EIATTR_MERCURY_ISA_VERSION
	.align		4
        /*0074*/ 	.byte	0x03, 0x5f
        /*0076*/ 	.short	0x0101


	//----- nvinfo : EIATTR_UNUSED_LOAD_BYTE_OFFSET
	.align		4
        /*0078*/ 	.byte	0x04, 0x44
        /*007a*/ 	.short	(.L_264 - .L_263)


	//   ....[0]....
.L_263:
        /*007c*/ 	.word	0x00000de0
        /*0080*/ 	.word	0x0000fff0


	//   ....[1]....
        /*0084*/ 	.word	0x000011f0
        /*0088*/ 	.word	0x0000fff0


	//   ....[2]....
        /*008c*/ 	.word	0x000026b0
        /*0090*/ 	.word	0x0000fff0


	//----- nvinfo : EIATTR_COOP_GROUP_MASK_REGIDS
	.align		4
.L_264:
        /*0094*/ 	.byte	0x04, 0x29
        /*0096*/ 	.short	(.L_266 - .L_265)


	//   ....[0]....
.L_265:
        /*0098*/ 	.word	0xffffffff


	//   ....[1]....
        /*009c*/ 	.word	0xffffffff


	//   ....[2]....
        /*00a0*/ 	.word	0xffffffff


	//   ....[3]....
        /*00a4*/ 	.word	0xffffffff


	//   ....[4]....
        /*00a8*/ 	.word	0xffffffff


	//   ....[5]....
        /*00ac*/ 	.word	0xffffffff


	//   ....[6]....
        /*00b0*/ 	.word	0xffffffff


	//   ....[7]....
        /*00b4*/ 	.word	0xffffffff


	//   ....[8]....
        /*00b8*/ 	.word	0xffffffff


	//   ....[9]....
        /*00bc*/ 	.word	0xffffffff


	//   ....[10]....
        /*00c0*/ 	.word	0xffffffff


	//   ....[11]....
        /*00c4*/ 	.word	0xffffffff


	//   ....[12]....
        /*00c8*/ 	.word	0xffffffff


	//   ....[13]....
        /*00cc*/ 	.word	0xffffffff


	//   ....[14]....
        /*00d0*/ 	.word	0xffffffff


	//----- nvinfo : EIATTR_COOP_GROUP_INSTR_OFFSETS
	.align		4
.L_266:
        /*00d4*/ 	.byte	0x04, 0x28
        /*00d6*/ 	.short	(.L_268 - .L_267)


	//   ....[0]....
.L_267:
        /*00d8*/ 	.word	0x00000bf0


	//   ....[1]....
        /*00dc*/ 	.word	0x00000c50


	//   ....[2]....
        /*00e0*/ 	.word	0x00000cc0


	//   ....[3]....
        /*00e4*/ 	.word	0x00000d10


	//   ....[4]....
        /*00e8*/ 	.word	0x00000d40


	//   ....[5]....
        /*00ec*/ 	.word	0x00000f90


	//   ....[6]....
        /*00f0*/ 	.word	0x00001020


	//   ....[7]....
        /*00f4*/ 	.word	0x00001070


	//   ....[8]....
        /*00f8*/ 	.word	0x000010b0


	//   ....[9]....
        /*00fc*/ 	.word	0x000010f0


	//   ....[10]....
        /*0100*/ 	.word	0x000024c0


	//   ....[11]....
        /*0104*/ 	.word	0x00002550


	//   ....[12]....
        /*0108*/ 	.word	0x000025a0


	//   ....[13]....
        /*010c*/ 	.word	0x000025e0


	//   ....[14]....
        /*0110*/ 	.word	0x00002610


	//----- nvinfo : EIATTR_VRC_CTA_INIT_COUNT
	.align		4
.L_268:
        /*0114*/ 	.byte	0x02, 0x4a
	.zero		1
	.zero		1


	//----- nvinfo : EIATTR_EXIT_INSTR_OFFSETS
	.align		4
        /*0118*/ 	.byte	0x04, 0x1c
        /*011a*/ 	.short	(.L_270 - .L_269)


	//   ....[0]....
.L_269:
        /*011c*/ 	.word	0x000027f0


	//   ....[1]....
        /*0120*/ 	.word	0x00002830


	//----- nvinfo : EIATTR_MAX_THREADS
	.align		4
.L_270:
        /*0124*/ 	.byte	0x04, 0x05
        /*0126*/ 	.short	(.L_272 - .L_271)
.L_271:
        /*0128*/ 	.word	0x00000200
        /*012c*/ 	.word	0x00000001
        /*0130*/ 	.word	0x00000001


	//----- nvinfo : EIATTR_CRS_STACK_SIZE
	.align		4
.L_272:
        /*0134*/ 	.byte	0x04, 0x1e
        /*0136*/ 	.short	(.L_274 - .L_273)
.L_273:
        /*0138*/ 	.word	0x00000000


	//----- nvinfo : EIATTR_CBANK_PARAM_SIZE
	.align		4
.L_274:
        /*013c*/ 	.byte	0x03, 0x19
        /*013e*/ 	.short	0x003e


	//----- nvinfo : EIATTR_PARAM_CBANK
	.align		4
        /*0140*/ 	.byte	0x04, 0x0a
        /*0142*/ 	.short	(.L_276 - .L_275)
	.align		4
.L_275:
        /*0144*/ 	.word	index@(.nv.constant0._ZN3cub18CUB_300001_SM_10006detail6reduce18DeviceReduceKernelINS2_10policy_hubIfjN4cuda3std3__44plusIfEEE10Policy1000EN6thrust24THRUST_300001_SM_1000_NS10device_ptrIfEEjS9_fNS7_10__identityEEEvT0_PT3_T1_NS0_13GridEvenShareISK_EET2_T4_)
        /*0148*/ 	.short	0x0380
        /*014a*/ 	.short	0x003e


	//----- nvinfo : EIATTR_SW_WAR
	.align		4
.L_276:
        /*014c*/ 	.byte	0x04, 0x36
        /*014e*/ 	.short	(.L_278 - .L_277)
.L_277:
        /*0150*/ 	.word	0x00000008
.L_278:


//--------------------- .nv.info._ZN3cub18CUB_300001_SM_10006detail6reduce28DeviceReduceSingleTileKernelINS2_10policy_hubIfjN4cuda3std3__44plusIfEEE10Policy1000EN6thrust24THRUST_300001_SM_1000_NS10device_ptrIfEEPfjS9_ffNS7_10__identityEEEvT0_T1_T2_T3_T4_T6_ --------------------------
	.section	.nv.info._ZN3cub18CUB_300001_SM_10006detail6reduce28DeviceReduceSingleTileKernelINS2_10policy_hubIfjN4cuda3std3__44plusIfEEE10Policy1000EN6thrust24THRUST_300001_SM_1000_NS10device_ptrIfEEPfjS9_ffNS7_10__identityEEEvT0_T1_T2_T3_T4_T6_,"",@"SHT_CUDA_INFO"
	.sectionflags	@""
	.align	4


	//----- nvinfo : EIATTR_CUDA_API_VERSION
	.align		4
        /*0000*/ 	.byte	0x04, 0x37
        /*0002*/ 	.short	(.L_280 - .L_279)
.L_279:
        /*0004*/ 	.word	0x00000082


	//----- nvinfo : EIATTR_KPARAM_INFO
	.align		4
.L_280:
        /*0008*/ 	.byte	0x04, 0x17
        /*000a*/ 	.short	(.L_282 - .L_281)
.L_281:
        /*000c*/ 	.word	0x00000000
        /*0010*/ 	.short	0x0005
        /*0012*/ 	.short	0x001c
        /*0014*/ 	.byte	0x00, 0xf0, 0x05, 0x00


	//----- nvinfo : EIATTR_KPARAM_INFO
	.align		4
.L_282:
        /*0018*/ 	.byte	0x04, 0x17
        /*001a*/ 	.short	(.L_284 - .L_283)
.L_283:
        /*001c*/ 	.word	0x00000000
        /*0020*/ 	.short	0x0004
        /*0022*/ 	.short	0x0018
        /*0024*/ 	.byte	0x00, 0xf0, 0x11, 0x00


	//----- nvinfo : EIATTR_KPARAM_INFO
	.align		4
.L_284:
        /*0028*/ 	.byte	0x04, 0x17
        /*002a*/ 	.short	(.L_286 - .L_285)
.L_285:
        /*002c*/ 	.word	0x00000000
        /*0030*/ 	.short	0x0003
        /*0032*/ 	.short	0x0014
        /*0034*/ 	.byte	0x00, 0xf0, 0x05, 0x00


	//----- nvinfo : EIATTR_KPARAM_INFO
	.align		4
.L_286:
        /*0038*/ 	.byte	0x04, 0x17
        /*003a*/ 	.short	(.L_288 - .L_287)
.L_287:
        /*003c*/ 	.word	0x00000000
        /*0040*/ 	.short	0x0002
        /*0042*/ 	.short	0x0010
        /*0044*/ 	.byte	0x00, 0xf0, 0x11, 0x00


	//----- nvinfo : EIATTR_KPARAM_INFO
	.align		4
.L_288:
        /*0048*/ 	.byte	0x04, 0x17
        /*004a*/ 	.short	(.L_290 - .L_289)
.L_289:
        /*004c*/ 	.word	0x00000000
        /*0050*/ 	.short	0x0001
        /*0052*/ 	.short	0x0008
        /*0054*/ 	.byte	0x00, 0xf5, 0x21, 0x00


	//----- nvinfo : EIATTR_KPARAM_INFO
	.align		4
.L_290:
        /*0058*/ 	.byte	0x04, 0x17
        /*005a*/ 	.short	(.L_292 - .L_291)
.L_291:
        /*005c*/ 	.word	0x00000000
        /*0060*/ 	.short	0x0000
        /*0062*/ 	.short	0x0000
        /*0064*/ 	.byte	0x00, 0xf0, 0x21, 0x00


	//----- nvinfo : EIATTR_SPARSE_MMA_MASK
	.align		4
.L_292:
        /*0068*/ 	.byte	0x03, 0x50
        /*006a*/ 	.short	0x0000


	//----- nvinfo : EIATTR_MAXREG_COUNT
	.align		4
        /*006c*/ 	.byte	0x03, 0x1b
        /*006e*/ 	.short	0x0080


	//----- nvinfo : EIATTR_NUM_BARRIERS
	.align		4
        /*0070*/ 	.byte	0x02, 0x4c
        /*0072*/ 	.byte	0x01
	.zero		1


	//----- nvinfo : EIATTR_MERCURY_ISA_VERSION
	.align		4
        /*0074*/ 	.byte	0x03, 0x5f
        /*0076*/ 	.short	0x0101


	//----- nvinfo : EIATTR_UNUSED_LOAD_BYTE_OFFSET
	.align		4
        /*0078*/ 	.byte	0x04, 0x44
        /*007a*/ 	.short	(.L_294 - .L_293)


	//   ....[0]....
.L_293:
        /*007c*/ 	.word	0x00000b00
        /*0080*/ 	.word	0x0000fff0


	//   ....[1]....
        /*0084*/ 	.word	0x00000f10
        /*0088*/ 	.word	0x0000fff0


	//   ....[2]....
        /*008c*/ 	.word	0x00002270
        /*0090*/ 	.word	0x0000fff0


	//----- nvinfo : EIATTR_COOP_GROUP_MASK_REGIDS
	.align		4
.L_294:
        /*0094*/ 	.byte	0x04, 0x29
        /*0096*/ 	.short	(.L_296 - .L_295)


	//   ....[0]....
.L_295:
        /*0098*/ 	.word	0xffffffff


	//   ....[1]....
        /*009c*/ 	.word	0xffffffff


	//   ....[2]....
        /*00a0*/ 	.word	0xffffffff


	//   ....[3]....
        /*00a4*/ 	.word	0xffffffff


	//   ....[4]....
        /*00a8*/ 	.word	0xffffffff


	//   ....[5]....
        /*00ac*/ 	.word	0xffffffff


	//   ....[6]....
        /*00b0*/ 	.word	0xffffffff


	//   ....[7]....
        /*00b4*/ 	.word	0xffffffff


	//   ....[8]....
        /*00b8*/ 	.word	0xffffffff


	//   ....[9]....
        /*00bc*/ 	.word	0xffffffff


	//   ....[10]....
        /*00c0*/ 	.word	0xffffffff


	//   ....[11]....
        /*00c4*/ 	.word	0xffffffff


	//   ....[12]....
        /*00c8*/ 	.word	0xffffffff


	//   ....[13]....
        /*00cc*/ 	.word	0xffffffff


	//   ....[14]....
        /*00d0*/ 	.word	0xffffffff


	//----- nvinfo : EIATTR_COOP_GROUP_INSTR_OFFSETS
	.align		4
.L_296:
        /*00d4*/ 	.byte	0x04, 0x28
        /*00d6*/ 	.short	(.L_298 - .L_297)


	//   ....[0]....
.L_297:
        /*00d8*/ 	.word	0x00000910


	//   ....[1]....
        /*00dc*/ 	.word	0x00000970


	//   ....[2]....
        /*00e0*/ 	.word	0x000009e0


	//   ....[3]....
        /*00e4*/ 	.word	0x00000a30


	//   ....[4]....
        /*00e8*/ 	.word	0x00000a60


	//   ....[5]....
        /*00ec*/ 	.word	0x00000cb0


	//   ....[6]....
        /*00f0*/ 	.word	0x00000d40


	//   ....[7]....
        /*00f4*/ 	.word	0x00000d80


	//   ....[8]....
        /*00f8*/ 	.word	0x00000dd0


	//   ....[9]....
        /*00fc*/ 	.word	0x00000e10


	//   ....[10]....
        /*0100*/ 	.word	0x00002090


	//   ....[11]....
        /*0104*/ 	.word	0x00002110


	//   ....[12]....
        /*0108*/ 	.word	0x00002160


	//   ....[13]....
        /*010c*/ 	.word	0x000021a0


	//   ....[14]....
        /*0110*/ 	.word	0x000021d0


	//----- nvinfo : EIATTR_VRC_CTA_INIT_COUNT
	.align		4
.L_298:
        /*0114*/ 	.byte	0x02, 0x4a
	.zero		1
	.zero		1


	//----- nvinfo : EIATTR_EXIT_INSTR_OFFSETS
	.align		4
        /*0118*/ 	.byte	0x04, 0x1c
        /*011a*/ 	.short	(.L_300 - .L_299)


	//   ....[0]....
.L_299:
        /*011c*/ 	.word	0x00000080


	//   ....[1]....
        /*0120*/ 	.word	0x000000c0


	//   ....[2]....
        /*0124*/ 	.word	0x000023b0


	//   ....[3]....
        /*0128*/ 	.word	0x00002400


	//----- nvinfo : EIATTR_MAX_THREADS
	.align		4
.L_300:
        /*012c*/ 	.byte	0x04, 0x05
        /*012e*/ 	.short	(.L_302 - .L_301)
.L_301:
        /*0130*/ 	.word	0x00000200
        /*0134*/ 	.word	0x00000001
        /*0138*/ 	.word	0x00000001


	//----- nvinfo : EIATTR_CRS_STACK_SIZE
	.align		4
.L_302:
        /*013c*/ 	.byte	0x04, 0x1e
        /*013e*/ 	.short	(.L_304 - .L_303)
.L_303:
        /*0140*/ 	.word	0x00000000


	//----- nvinfo : EIATTR_CBANK_PARAM_SIZE
	.align		4
.L_304:
        /*0144*/ 	.byte	0x03, 0x19
        /*0146*/ 	.short	0x001d


	//----- nvinfo : EIATTR_PARAM_CBANK
	.align		4
        /*0148*/ 	.byte	0x04, 0x0a
        /*014a*/ 	.short	(.L_306 - .L_305)
	.align		4
.L_305:
        /*014c*/ 	.word	index@(.nv.constant0._ZN3cub18CUB_300001_SM_10006detail6reduce28DeviceReduceSingleTileKernelINS2_10policy_hubIfjN4cuda3std3__44plusIfEEE10Policy1000EN6thrust24THRUST_300001_SM_1000_NS10device_ptrIfEEPfjS9_ffNS7_10__identityEEEvT0_T1_T2_T3_T4_T6_)
        /*0150*/ 	.short	0x0380
        /*0152*/ 	.short	0x001d


	//----- nvinfo : EIATTR_SW_WAR
	.align		4
.L_306:
        /*0154*/ 	.byte	0x04, 0x36
        /*0156*/ 	.short	(.L_308 - .L_307)
.L_307:
        /*0158*/ 	.word	0x00000008
.L_308:


//--------------------- .nv.info._ZN3cub18CUB_300001_SM_10006detail6reduce28DeviceReduceSingleTileKernelINS2_10policy_hubIfyN4cuda3__47maximumIfEEE10Policy1000EPfSB_iS8_ffNS5_3std3__410__identityEEEvT0_T1_T2_T3_T4_T6_ --------------------------
	.section	.nv.info._ZN3cub18CUB_300001_SM_10006detail6reduce28DeviceReduceSingleTileKernelINS2_10policy_hubIfyN4cuda3__47maximumIfEEE10Policy1000EPfSB_iS8_ffNS5_3std3__410__identityEEEvT0_T1_T2_T3_T4_T6_,"",@"SHT_CUDA_INFO"
	.sectionflags	@""
	.align	4


	//----- nvinfo : EIATTR_CUDA_API_VERSION
	.align		4
        /*0000*/ 	.byte	0x04, 0x37
        /*0002*/ 	.short	(.L_310 - .L_309)
.L_309:
        /*0004*/ 	.word	0x00000082


	//----- nvinfo : EIATTR_KPARAM_INFO
	.align		4
.L_310:
        /*0008*/ 	.byte	0x04, 0x17
        /*000a*/ 	.short	(.L_312 - .L_311)
.L_311:
        /*000c*/ 	.word	0x00000000
        /*0010*/ 	.short	0x0005
        /*0012*/ 	.short	0x001c
        /*0014*/ 	.byte	0x00, 0xf0, 0x05, 0x00


	//----- nvinfo : EIATTR_KPARAM_INFO
	.align		4
.L_312:
        /*0018*/ 	.byte	0x04, 0x17
        /*001a*/ 	.short	(.L_314 - .L_313)
.L_313:
        /*001c*/ 	.word	0x00000000
        /*0020*/ 	.short	0x0004
        /*0022*/ 	.short	0x0018
        /*0024*/ 	.byte	0x00, 0xf0, 0x11, 0x00


	//----- nvinfo : EIATTR_KPARAM_INFO
	.align		4
.L_314:
        /*0028*/ 	.byte	0x04, 0x17
        /*002a*/ 	.short	(.L_316 - .L_315)
.L_315:
        /*002c*/ 	.word	0x00000000
        /*0030*/ 	.short	0x0003
        /*0032*/ 	.short	0x0014
        /*0034*/ 	.byte	0x00, 0xf0, 0x05, 0x00


	//----- nvinfo : EIATTR_KPARAM_INFO
	.align		4
.L_316:
        /*0038*/ 	.byte	0x04, 0x17
        /*003a*/ 	.short	(.L_318 - .L_317)
.L_317:
        /*003c*/ 	.word	0x00000000
        /*0040*/ 	.short	0x0002
        /*0042*/ 	.short	0x0010
        /*0044*/ 	.byte	0x00, 0xf0, 0x11, 0x00


	//----- nvinfo : EIATTR_KPARAM_INFO
	.align		4
.L_318:
        /*0048*/ 	.byte	0x04, 0x17
        /*004a*/ 	.short	(.L_320 - .L_319)
.L_319:
        /*004c*/ 	.word	0x00000000
        /*0050*/ 	.short	0x0001
        /*0052*/ 	.short	0x0008
        /*0054*/ 	.byte	0x00, 0xf5, 0x21, 0x00


	//----- nvinfo : EIATTR_KPARAM_INFO
	.align		4
.L_320:
        /*0058*/ 	.byte	0x04, 0x17
        /*005a*/ 	.short	(.L_322 - .L_321)
.L_321:
        /*005c*/ 	.word	0x00000000
        /*0060*/ 	.short	0x0000
        /*0062*/ 	.short	0x0000
        /*0064*/ 	.byte	0x00, 0xf5, 0x21, 0x00


	//----- nvinfo : EIATTR_SPARSE_MMA_MASK
	.align		4
.L_322:
        /*0068*/ 	.byte	0x03, 0x50
        /*006a*/ 	.short	0x0000


	//----- nvinfo : EIATTR_MAXREG_COUNT
	.align		4
        /*006c*/ 	.byte	0x03, 0x1b
        /*006e*/ 	.short	0x00ff


	//----- nvinfo : EIATTR_NUM_BARRIERS
	.align		4
        /*0070*/ 	.byte	0x02, 0x4c
        /*0072*/ 	.byte	0x01
	.zero		1


	//----- nvinfo : EIATTR_MERCURY_ISA_VERSION
	.align		4
        /*0074*/ 	.byte	0x03, 0x5f
        /*0076*/ 	.short	0x0101


	//----- nvinfo : EIATTR_COOP_GROUP_MASK_REGIDS
	.align		4
        /*0078*/ 	.byte	0x04, 0x29
        /*007a*/ 	.short	(.L_324 - .L_323)


	//   ....[0]....
.L_323:
        /*007c*/ 	.word	0xffffffff


	//   ....[1]....
        /*0080*/ 	.word	0xffffffff


	//   ....[2]....
        /*0084*/ 	.word	0xffffffff


	//   ....[3]....
        /*0088*/ 	.word	0xffffffff


	//   ....[4]....
        /*008c*/ 	.word	0xffffffff


	//   ....[5]....
        /*0090*/ 	.word	0xffffffff


	//   ....[6]....
        /*0094*/ 	.word	0xffffffff


	//   ....[7]....
        /*0098*/ 	.word	0xffffffff


	//   ....[8]....
        /*009c*/ 	.word	0xffffffff


	//   ....[9]....
        /*00a0*/ 	.word	0xffffffff


	//   ....[10]....
        /*00a4*/ 	.word	0xffffffff


	//   ....[11]....
        /*00a8*/ 	.word	0xffffffff


	//   ....[12]....
        /*00ac*/ 	.word	0xffffffff


	//   ....[13]....
        /*00b0*/ 	.word	0xffffffff


	//   ....[14]....
        /*00b4*/ 	.word	0xffffffff


	//   ....[15]....
        /*00b8*/ 	.word	0xffffffff


	//   ....[16]....
        /*00bc*/ 	.word	0xffffffff


	//   ....[17]....
        /*00c0*/ 	.word	0xffffffff


	//   ....[18]....
        /*00c4*/ 	.word	0xffffffff


	//   ....[19]....
        /*00c8*/ 	.word	0xffffffff


	//   ....[20]....
        /*00cc*/ 	.word	0xffffffff


	//   ....[21]....
        /*00d0*/ 	.word	0xffffffff


	//   ....[22]....
        /*00d4*/ 	.word	0xffffffff


	//   ....[23]....
        /*00d8*/ 	.word	0xffffffff


	//   ....[24]....
        /*00dc*/ 	.word	0xffffffff


	//   ....[25]....
        /*00e0*/ 	.word	0xffffffff


	//   ....[26]....
        /*00e4*/ 	.word	0xffffffff


	//   ....[27]....
        /*00e8*/ 	.word	0xffffffff


	//   ....[28]....
        /*00ec*/ 	.word	0xffffffff


	//   ....[29]....
        /*00f0*/ 	.word	0xffffffff


	//----- nvinfo : EIATTR_COOP_GROUP_INSTR_OFFSETS
	.align		4
.L_324:
        /*00f4*/ 	.byte	0x04, 0x28
        /*00f6*/ 	.short	(.L_326 - .L_325)


	//   ....[0]....
.L_325:
        /*00f8*/ 	.word	0x00000b50


	//   ....[1]....
        /*00fc*/ 	.word	0x00000bc0


	//   ....[2]....
        /*0100*/ 	.word	0x00000c40


	//   ....[3]....
        /*0104*/ 	.word	0x00000ca0


	//   ....[4]....
        /*0108*/ 	.word	0x00000ce0


	//   ....[5]....
        /*010c*/ 	.word	0x00000f20


	//   ....[6]....
        /*0110*/ 	.word	0x00000f90


	//   ....[7]....
        /*0114*/ 	.word	0x00000fe0


	//   ....[8]....
        /*0118*/ 	.word	0x00001040


	//   ....[9]....
        /*011c*/ 	.word	0x000010b0


	//   ....[10]....
        /*0120*/ 	.word	0x000022f0


	//   ....[11]....
        /*0124*/ 	.word	0x00002380


	//   ....[12]....
        /*0128*/ 	.word	0x000023e0


	//   ....[13]....
        /*012c*/ 	.word	0x00002430


	//   ....[14]....
        /*0130*/ 	.word	0x00002470


	//   ....[15]....
        /*0134*/ 	.word	0x00003080


	//   ....[16]....
        /*0138*/ 	.word	0x000030f0


	//   ....[17]....
        /*013c*/ 	.word	0x00003170


	//   ....[18]....
        /*0140*/ 	.word	0x000031d0


	//   ....[19]....
        /*0144*/ 	.word	0x00003210


	//   ....[20]....
        /*0148*/ 	.word	0x00003450


	//   ....[21]....
        /*014c*/ 	.word	0x000034c0


	//   ....[22]....
        /*0150*/ 	.word	0x00003510


	//   ....[23]....
        /*0154*/ 	.word	0x00003570


	//   ....[24]....
        /*0158*/ 	.word	0x000035f0


	//   ....[25]....
        /*015c*/ 	.word	0x000049a0


	//   ....[26]....
        /*0160*/ 	.word	0x00004a30


	//   ....[27]....
        /*0164*/ 	.word	0x00004a90


	//   ....[28]....
        /*0168*/ 	.word	0x00004ae0


	//   ....[29]....
        /*016c*/ 	.word	0x00004b20


	//----- nvinfo : EIATTR_VRC_CTA_INIT_COUNT
	.align		4
.L_326:
        /*0170*/ 	.byte	0x02, 0x4a
	.zero		1
	.zero		1


	//----- nvinfo : EIATTR_EXIT_INSTR_OFFSETS
	.align		4
        /*0174*/ 	.byte	0x04, 0x1c
        /*0176*/ 	.short	(.L_328 - .L_327)


	//   ....[0]....
.L_327:
        /*0178*/ 	.word	0x00000080


	//   ....[1]....
        /*017c*/ 	.word	0x000000c0


	//   ....[2]....
        /*0180*/ 	.word	0x00004cf0


	//   ....[3]....
        /*0184*/ 	.word	0x00004d50


	//----- nvinfo : EIATTR_MAX_THREADS
	.align		4
.L_328:
        /*0188*/ 	.byte	0x04, 0x05
        /*018a*/ 	.short	(.L_330 - .L_329)
.L_329:
        /*018c*/ 	.word	0x00000100
        /*0190*/ 	.word	0x00000001
        /*0194*/ 	.word	0x00000001


	//----- nvinfo : EIATTR_CRS_STACK_SIZE
	.align		4
.L_330:
        /*0198*/ 	.byte	0x04, 0x1e
        /*019a*/ 	.short	(.L_332 - .L_331)
.L_331:
        /*019c*/ 	.word	0x00000000


	//----- nvinfo : EIATTR_CBANK_PARAM_SIZE
	.align		4
.L_332:
        /*01a0*/ 	.byte	0x03, 0x19
        /*01a2*/ 	.short	0x001d


	//----- nvinfo : EIATTR_PARAM_CBANK
	.align		4
        /*01a4*/ 	.byte	0x04, 0x0a
        /*01a6*/ 	.short	(.L_334 - .L_333)
	.align		4
.L_333:
        /*01a8*/ 	.word	index@(.nv.constant0._ZN3cub18CUB_300001_SM_10006detail6reduce28DeviceReduceSingleTileKernelINS2_10policy_hubIfyN4cuda3__47maximumIfEEE10Policy1000EPfSB_iS8_ffNS5_3std3__410__identityEEEvT0_T1_T2_T3_T4_T6_)
        /*01ac*/ 	.short	0x0380
        /*01ae*/ 	.short	0x001d


	//----- nvinfo : EIATTR_SW_WAR
	.align		4
.L_334:
        /*01b0*/ 	.byte	0x04, 0x36
        /*01b2*/ 	.short	(.L_336 - .L_335)
.L_335:
        /*01b4*/ 	.word	0x00000008
.L_336:


//--------------------- .nv.info._ZN3cub18CUB_300001_SM_10006detail6reduce18DeviceReduceKernelINS2_10policy_hubIfyN4cuda3__47maximumIfEEE10Policy1000EN6thrust24THRUST_300001_SM_1000_NS10device_ptrIKfEEyS8_fNS5_3std3__410__identityEEEvT0_PT3_T1_NS0_13GridEvenShareISM_EET2_T4_ --------------------------
	.section	.nv.info._ZN3cub18CUB_300001_SM_10006detail6reduce18DeviceReduceKernelINS2_10policy_hubIfyN4cuda3__47maximumIfEEE10Policy1000EN6thrust24THRUST_300001_SM_1000_NS10device_ptrIKfEEyS8_fNS5_3std3__410__identityEEEvT0_PT3_T1_NS0_13GridEvenShareISM_EET2_T4_,"",@"SHT_CUDA_INFO"
	.sectionflags	@""
	.align	4


	//----- nvinfo : EIATTR_CUDA_API_VERSION
	.align		4
        /*0000*/ 	.byte	0x04, 0x37
        /*0002*/ 	.short	(.L_338 - .L_337)
.L_337:
        /*0004*/ 	.word	0x00000082


	//----- nvinfo : EIATTR_KPARAM_INFO
	.align		4
.L_338:
        /*0008*/ 	.byte	0x04, 0x17
        /*000a*/ 	.short	(.L_340 - .L_339)
.L_339:
        /*000c*/ 	.word	0x00000000
        /*0010*/ 	.short	0x0005
        /*0012*/ 	.short	0x0061
        /*0014*/ 	.byte	0x00, 0xf0, 0x05, 0x00


	//----- nvinfo : EIATTR_KPARAM_INFO
	.align		4
.L_340:
        /*0018*/ 	.byte	0x04, 0x17
        /*001a*/ 	.short	(.L_342 - .L_341)
.L_341:
        /*001c*/ 	.word	0x00000000
        /*0020*/ 	.short	0x0004
        /*0022*/ 	.short	0x0060
        /*0024*/ 	.byte	0x00, 0xf0, 0x05, 0x00


	//----- nvinfo : EIATTR_KPARAM_INFO
	.align		4
.L_342:
        /*0028*/ 	.byte	0x04, 0x17
        /*002a*/ 	.short	(.L_344 - .L_343)
.L_343:
        /*002c*/ 	.word	0x00000000
        /*0030*/ 	.short	0x0003
        /*0032*/ 	.short	0x0018
        /*0034*/ 	.byte	0x00, 0xf0, 0x21, 0x01


	//----- nvinfo : EIATTR_KPARAM_INFO
	.align		4
.L_344:
        /*0038*/ 	.byte	0x04, 0x17
        /*003a*/ 	.short	(.L_346 - .L_345)
.L_345:
        /*003c*/ 	.word	0x00000000
        /*0040*/ 	.short	0x0002
        /*0042*/ 	.short	0x0010
        /*0044*/ 	.byte	0x00, 0xf0, 0x21, 0x00


	//----- nvinfo : EIATTR_KPARAM_INFO
	.align		4
.L_346:
        /*0048*/ 	.byte	0x04, 0x17
        /*004a*/ 	.short	(.L_348 - .L_347)
.L_347:
        /*004c*/ 	.word	0x00000000
        /*0050*/ 	.short	0x0001
        /*0052*/ 	.short	0x0008
        /*0054*/ 	.byte	0x00, 0xf5, 0x21, 0x00


	//----- nvinfo : EIATTR_KPARAM_INFO
	.align		4
.L_348:
        /*0058*/ 	.byte	0x04, 0x17
        /*005a*/ 	.short	(.L_350 - .L_349)
.L_349:
        /*005c*/ 	.word	0x00000000
        /*0060*/ 	.short	0x0000
        /*0062*/ 	.short	0x0000
        /*0064*/ 	.byte	0x00, 0xf0, 0x21, 0x00


	//----- nvinfo : EIATTR_SPARSE_MMA_MASK
	.align		4
.L_350:
        /*0068*/ 	.byte	0x03, 0x50
        /*006a*/ 	.short	0x0000


	//----- nvinfo : EIATTR_MAXREG_COUNT
	.align		4
        /*006c*/ 	.byte	0x03, 0x1b
        /*006e*/ 	.short	0x00ff


	//----- nvinfo : EIATTR_NUM_BARRIERS
	.align		4
        /*0070*/ 	.byte	0x02, 0x4c
        /*0072*/ 	.byte	0x01
	.zero		1


	//----- nvinfo : EIATTR_MERCURY_ISA_VERSION
	.align		4
        /*0074*/ 	.byte	0x03, 0x5f
        /*0076*/ 	.short	0x0101


	//----- nvinfo : EIATTR_COOP_GROUP_MASK_REGIDS
	.align		4
        /*0078*/ 	.byte	0x04, 0x29
        /*007a*/ 	.short	(.L_352 - .L_351)


	//   ....[0]....
.L_351:
        /*007c*/ 	.word	0xffffffff


	//   ....[1]....
        /*0080*/ 	.word	0xffffffff


	//   ....[2]....
        /*0084*/ 	.word	0xffffffff


	//   ....[3]....
        /*0088*/ 	.word	0xffffffff


	//   ....[4]....
        /*008c*/ 	.word	0xffffffff


	//   ....[5]....
        /*0090*/ 	.word	0xffffffff


	//   ....[6]....
        /*0094*/ 	.word	0xffffffff


	//   ....[7]....
        /*0098*/ 	.word	0xffffffff


	//   ....[8]....
        /*009c*/ 	.word	0xffffffff


	//   ....[9]....
        /*00a0*/ 	.word	0xffffffff


	//   ....[10]....
        /*00a4*/ 	.word	0xffffffff


	//   ....[11]....
        /*00a8*/ 	.word	0xffffffff


	//   ....[12]....
        /*00ac*/ 	.word	0xffffffff


	//   ....[13]....
        /*00b0*/ 	.word	0xffffffff


	//   ....[14]....
        /*00b4*/ 	.word	0xffffffff


	//----- nvinfo : EIATTR_COOP_GROUP_INSTR_OFFSETS
	.align		4
.L_352:
        /*00b8*/ 	.byte	0x04, 0x28
        /*00ba*/ 	.short	(.L_354 - .L_353)


	//   ....[0]....
.L_353:
        /*00bc*/ 	.word	0x00000b80


	//   ....[1]....
        /*00c0*/ 	.word	0x00000bf0


	//   ....[2]....
        /*00c4*/ 	.word	0x00000c70


	//   ....[3]....
        /*00c8*/ 	.word	0x00000cd0


	//   ....[4]....
        /*00cc*/ 	.word	0x00000d10


	//   ....[5]....
        /*00d0*/ 	.word	0x00000f50


	//   ....[6]....
        /*00d4*/ 	.word	0x00000fc0


	//   ....[7]....
        /*00d8*/ 	.word	0x00001010


	//   ....[8]....
        /*00dc*/ 	.word	0x00001070


	//   ....[9]....
        /*00e0*/ 	.word	0x000010f0


	//   ....[10]....
        /*00e4*/ 	.word	0x00002730


	//   ....[11]....
        /*00e8*/ 	.word	0x000027c0


	//   ....[12]....
        /*00ec*/ 	.word	0x00002820


	//   ....[13]....
        /*00f0*/ 	.word	0x00002870


	//   ....[14]....
        /*00f4*/ 	.word	0x000028b0


	//----- nvinfo : EIATTR_VRC_CTA_INIT_COUNT
	.align		4
.L_354:
        /*00f8*/ 	.byte	0x02, 0x4a
	.zero		1
	.zero		1


	//----- nvinfo : EIATTR_EXIT_INSTR_OFFSETS
	.align		4
        /*00fc*/ 	.byte	0x04, 0x1c
        /*00fe*/ 	.short	(.L_356 - .L_355)


	//   ....[0]....
.L_355:
        /*0100*/ 	.word	0x00002a80


	//   ....[1]....
        /*0104*/ 	.word	0x00002ae0


	//----- nvinfo : EIATTR_MAX_THREADS
	.align		4
.L_356:
        /*0108*/ 	.byte	0x04, 0x05
        /*010a*/ 	.short	(.L_358 - .L_357)
.L_357:
        /*010c*/ 	.word	0x00000100
        /*0110*/ 	.word	0x00000001
        /*0114*/ 	.word	0x00000001


	//----- nvinfo : EIATTR_CRS_STACK_SIZE
	.align		4
.L_358:
        /*0118*/ 	.byte	0x04, 0x1e
        /*011a*/ 	.short	(.L_360 - .L_359)
.L_359:
        /*011c*/ 	.word	0x00000000


	//----- nvinfo : EIATTR_CBANK_PARAM_SIZE
	.align		4
.L_360:
        /*0120*/ 	.byte	0x03, 0x19
        /*0122*/ 	.short	0x0062


	//----- nvinfo : EIATTR_PARAM_CBANK
	.align		4
        /*0124*/ 	.byte	0x04, 0x0a
        /*0126*/ 	.short	(.L_362 - .L_361)
	.align		4
.L_361:
        /*0128*/ 	.word	index@(.nv.constant0._ZN3cub18CUB_300001_SM_10006detail6reduce18DeviceReduceKernelINS2_10policy_hubIfyN4cuda3__47maximumIfEEE10Policy1000EN6thrust24THRUST_300001_SM_1000_NS10device_ptrIKfEEyS8_fNS5_3std3__410__identityEEEvT0_PT3_T1_NS0_13GridEvenShareISM_EET2_T4_)
        /*012c*/ 	.short	0x0380
        /*012e*/ 	.short	0x0062


	//----- nvinfo : EIATTR_SW_WAR
	.align		4
.L_362:
        /*0130*/ 	.byte	0x04, 0x36
        /*0132*/ 	.short	(.L_364 - .L_363)
.L_363:
        /*0134*/ 	.word	0x00000008
.L_364:


//--------------------- .nv.info._ZN3cub18CUB_300001_SM_10006detail6reduce28DeviceReduceSingleTileKernelINS2_10policy_hubIfyN4cuda3__47maximumIfEEE10Policy1000EN6thrust24THRUST_300001_SM_1000_NS10device_ptrIKfEEPfyS8_ffNS5_3std3__410__identityEEEvT0_T1_T2_T3_T4_T6_ --------------------------
	.section	.nv.info._ZN3cub18CUB_300001_SM_10006detail6reduce28DeviceReduceSingleTileKernelINS2_10policy_hubIfyN4cuda3__47maximumIfEEE10Policy1000EN6thrust24THRUST_300001_SM_1000_NS10device_ptrIKfEEPfyS8_ffNS5_3std3__410__identityEEEvT0_T1_T2_T3_T4_T6_,"",@"SHT_CUDA_INFO"
	.sectionflags	@""
	.align	4


	//----- nvinfo : EIATTR_CUDA_API_VERSION
	.align		4
        /*0000*/ 	.byte	0x04, 0x37
        /*0002*/ 	.short	(.L_366 - .L_365)
.L_365:
        /*0004*/ 	.word	0x00000082


	//----- nvinfo : EIATTR_KPARAM_INFO
	.align		4
.L_366:
        /*0008*/ 	.byte	0x04, 0x17
        /*000a*/ 	.short	(.L_368 - .L_367)
.L_367:
        /*000c*/ 	.word	0x00000000
        /*0010*/ 	.short	0x0005
        /*0012*/ 	.short	0x0020
        /*0014*/ 	.byte	0x00, 0xf0, 0x05, 0x00


	//----- nvinfo : EIATTR_KPARAM_INFO
	.align		4
.L_368:
        /*0018*/ 	.byte	0x04, 0x17
        /*001a*/ 	.short	(.L_370 - .L_369)
.L_369:
        /*001c*/ 	.word	0x00000000
        /*0020*/ 	.short	0x0004
        /*0022*/ 	.short	0x001c
        /*0024*/ 	.byte	0x00, 0xf0, 0x11, 0x00


	//----- nvinfo : EIATTR_KPARAM_INFO
	.align		4
.L_370:
        /*0028*/ 	.byte	0x04, 0x17
        /*002a*/ 	.short	(.L_372 - .L_371)
.L_371:
        /*002c*/ 	.word	0x00000000
        /*0030*/ 	.short	0x0003
        /*0032*/ 	.short	0x0018
        /*0034*/ 	.byte	0x00, 0xf0, 0x05, 0x00


	//----- nvinfo : EIATTR_KPARAM_INFO
	.align		4
.L_372:
        /*0038*/ 	.byte	0x04, 0x17
        /*003a*/ 	.short	(.L_374 - .L_373)
.L_373:
        /*003c*/ 	.word	0x00000000
        /*0040*/ 	.short	0x0002
        /*0042*/ 	.short	0x0010
        /*0044*/ 	.byte	0x00, 0xf0, 0x21, 0x00


	//----- nvinfo : EIATTR_KPARAM_INFO
	.align		4
.L_374:
        /*0048*/ 	.byte	0x04, 0x17
        /*004a*/ 	.short	(.L_376 - .L_375)
.L_375:
        /*004c*/ 	.word	0x00000000
        /*0050*/ 	.short	0x0001
        /*0052*/ 	.short	0x0008
        /*0054*/ 	.byte	0x00, 0xf5, 0x21, 0x00


	//----- nvinfo : EIATTR_KPARAM_INFO
	.align		4
.L_376:
        /*0058*/ 	.byte	0x04, 0x17
        /*005a*/ 	.short	(.L_378 - .L_377)
.L_377:
        /*005c*/ 	.word	0x00000000
        /*0060*/ 	.short	0x0000
        /*0062*/ 	.short	0x0000
        /*0064*/ 	.byte	0x00, 0xf0, 0x21, 0x00


	//----- nvinfo : EIATTR_SPARSE_MMA_MASK
	.align		4
.L_378:
        /*0068*/ 	.byte	0x03, 0x50
        /*006a*/ 	.short	0x0000


	//----- nvinfo : EIATTR_MAXREG_COUNT
	.align		4
        /*006c*/ 	.byte	0x03, 0x1b
        /*006e*/ 	.short	0x00ff


	//----- nvinfo : EIATTR_NUM_BARRIERS
	.align		4
        /*0070*/ 	.byte	0x02, 0x4c
        /*0072*/ 	.byte	0x01
	.zero		1


	//----- nvinfo : EIATTR_MERCURY_ISA_VERSION
	.align		4
        /*0074*/ 	.byte	0x03, 0x5f
        /*0076*/ 	.short	0x0101


	//----- nvinfo : EIATTR_COOP_GROUP_MASK_REGIDS
	.align		4
        /*0078*/ 	.byte	0x04, 0x29
        /*007a*/ 	.short	(.L_380 - .L_379)


	//   ....[0]....
.L_379:
        /*007c*/ 	.word	0xffffffff


	//   ....[1]....
        /*0080*/ 	.word	0xffffffff


	//   ....[2]....
        /*0084*/ 	.word	0xffffffff


	//   ....[3]....
        /*0088*/ 	.word	0xffffffff


	//   ....[4]....
        /*008c*/ 	.word	0xffffffff


	//   ....[5]....
        /*0090*/ 	.word	0xffffffff


	//   ....[6]....
        /*0094*/ 	.word	0xffffffff


	//   ....[7]....
        /*0098*/ 	.word	0xffffffff


	//   ....[8]....
        /*009c*/ 	.word	0xffffffff


	//   ....[9]....
        /*00a0*/ 	.word	0xffffffff


	//   ....[10]....
        /*00a4*/ 	.word	0xffffffff


	//   ....[11]....
        /*00a8*/ 	.word	0xffffffff


	//   ....[12]....
        /*00ac*/ 	.word	0xffffffff


	//   ....[13]....
        /*00b0*/ 	.word	0xffffffff


	//   ....[14]....
        /*00b4*/ 	.word	0xffffffff


	//----- nvinfo : EIATTR_COOP_GROUP_INSTR_OFFSETS
	.align		4
.L_380:
        /*00b8*/ 	.byte	0x04, 0x28
        /*00ba*/ 	.short	(.L_382 - .L_381)


	//   ....[0]....
.L_381:
        /*00bc*/ 	.word	0x00000af0


	//   ....[1]....
        /*00c0*/ 	.word	0x00000b60


	//   ....[2]....
        /*00c4*/ 	.word	0x00000be0


	//   ....[3]....
        /*00c8*/ 	.word	0x00000c40


	//   ....[4]....
        /*00cc*/ 	.word	0x00000c70


	//   ....[5]....
        /*00d0*/ 	.word	0x00000ec0


	//   ....[6]....
        /*00d4*/ 	.word	0x00000f60


	//   ....[7]....
        /*00d8*/ 	.word	0x00000fc0


	//   ....[8]....
        /*00dc*/ 	.word	0x00001010


	//   ....[9]....
        /*00e0*/ 	.word	0x00001060


	//   ....[10]....
        /*00e4*/ 	.word	0x000024c0


	//   ....[11]....
        /*00e8*/ 	.word	0x00002550


	//   ....[12]....
        /*00ec*/ 	.word	0x000025b0


	//   ....[13]....
        /*00f0*/ 	.word	0x00002600


	//   ....[14]....
        /*00f4*/ 	.word	0x00002630


	//----- nvinfo : EIATTR_VRC_CTA_INIT_COUNT
	.align		4
.L_382:
        /*00f8*/ 	.byte	0x02, 0x4a
	.zero		1
	.zero		1


	//----- nvinfo : EIATTR_EXIT_INSTR_OFFSETS
	.align		4
        /*00fc*/ 	.byte	0x04, 0x1c
        /*00fe*/ 	.short	(.L_384 - .L_383)


	//   ....[0]....
.L_383:
        /*0100*/ 	.word	0x000000a0


	//   ....[1]....
        /*0104*/ 	.word	0x000000e0


	//   ....[2]....
        /*0108*/ 	.word	0x00002810


	//   ....[3]....
        /*010c*/ 	.word	0x00002870


	//----- nvinfo : EIATTR_MAX_THREADS
	.align		4
.L_384:
        /*0110*/ 	.byte	0x04, 0x05
        /*0112*/ 	.short	(.L_386 - .L_385)
.L_385:
        /*0114*/ 	.word	0x00000100
        /*0118*/ 	.word	0x00000001
        /*011c*/ 	.word	0x00000001


	//----- nvinfo : EIATTR_CRS_STACK_SIZE
	.align		4
.L_386:
        /*0120*/ 	.byte	0x04, 0x1e
        /*0122*/ 	.short	(.L_388 - .L_387)
.L_387:
        /*0124*/ 	.word	0x00000000


	//----- nvinfo : EIATTR_CBANK_PARAM_SIZE
	.align		4
.L_388:
        /*0128*/ 	.byte	0x03, 0x19
        /*012a*/ 	.short	0x0021


	//----- nvinfo : EIATTR_PARAM_CBANK
	.align		4
        /*012c*/ 	.byte	0x04, 0x0a
        /*012e*/ 	.short	(.L_390 - .L_389)
	.align		4
.L_389:
        /*0130*/ 	.word	index@(.nv.constant0._ZN3cub18CUB_300001_SM_10006detail6reduce28DeviceReduceSingleTileKernelINS2_10policy_hubIfyN4cuda3__47maximumIfEEE10Policy1000EN6thrust24THRUST_300001_SM_1000_NS10device_ptrIKfEEPfyS8_ffNS5_3std3__410__identityEEEvT0_T1_T2_T3_T4_T6_)
        /*0134*/ 	.short	0x0380
        /*0136*/ 	.short	0x0021


	//----- nvinfo : EIATTR_SW_WAR
	.align		4
.L_390:
        /*0138*/ 	.byte	0x04, 0x36
        /*013a*/ 	.short	(.L_392 - .L_391)
.L_391:
        /*013c*/ 	.word	0x00000008
.L_392:


//--------------------- .nv.info._ZN3cub18CUB_300001_SM_10006detail6reduce28DeviceReduceSingleTileKernelINS2_10policy_hubIfjN4cuda3__47maximumIfEEE10Policy1000EPfSB_iS8_ffNS5_3std3__410__identityEEEvT0_T1_T2_T3_T4_T6_ --------------------------
	.section	.nv.info._ZN3cub18CUB_300001_SM_10006detail6reduce28DeviceReduceSingleTileKernelINS2_10policy_hubIfjN4cuda3__47maximumIfEEE10Policy1000EPfSB_iS8_ffNS5_3std3__410__identityEEEvT0_T1_T2_T3_T4_T6_,"",@"SHT_CUDA_INFO"
	.sectionflags	@""
	.align	4


	//----- nvinfo : EIATTR_CUDA_API_VERSION
	.align		4
        /*0000*/ 	.byte	0x04, 0x37
        /*0002*/ 	.short	(.L_394 - .L_393)
.L_393:
        /*0004*/ 	.word	0x00000082


	//----- nvinfo : EIATTR_KPARAM_INFO
	.align		4
.L_394:
        /*0008*/ 	.byte	0x04, 0x17
        /*000a*/ 	.short	(.L_396 - .L_395)
.L_395:
        /*000c*/ 	.word	0x00000000
        /*0010*/ 	.short	0x0005
        /*0012*/ 	.short	0x001c
        /*0014*/ 	.byte	0x00, 0xf0, 0x05, 0x00


	//----- nvinfo : EIATTR_KPARAM_INFO
	.align		4
.L_396:
        /*0018*/ 	.byte	0x04, 0x17
        /*001a*/ 	.short	(.L_398 - .L_397)
.L_397:
        /*001c*/ 	.word	0x00000000
        /*0020*/ 	.short	0x0004
        /*0022*/ 	.short	0x0018
        /*0024*/ 	.byte	0x00, 0xf0, 0x11, 0x00


	//----- nvinfo : EIATTR_KPARAM_INFO
	.align		4
.L_398:
        /*0028*/ 	.byte	0x04, 0x17
        /*002a*/ 	.short	(.L_400 - .L_399)
.L_399:
        /*002c*/ 	.word	0x00000000
        /*0030*/ 	.short	0x0003
        /*0032*/ 	.short	0x0014
        /*0034*/ 	.byte	0x00, 0xf0, 0x05, 0x00


	//----- nvinfo : EIATTR_KPARAM_INFO
	.align		4
.L_400:
        /*0038*/ 	.byte	0x04, 0x17
        /*003a*/ 	.short	(.L_402 - .L_401)
.L_401:
        /*003c*/ 	.word	0x00000000
        /*0040*/ 	.short	0x0002
        /*0042*/ 	.short	0x0010
        /*0044*/ 	.byte	0x00, 0xf0, 0x11, 0x00


	//----- nvinfo : EIATTR_KPARAM_INFO
	.align		4
.L_402:
        /*0048*/ 	.byte	0x04, 0x17
        /*004a*/ 	.short	(.L_404 - .L_403)
.L_403:
        /*004c*/ 	.word	0x00000000
        /*0050*/ 	.short	0x0001
        /*0052*/ 	.short	0x0008
        /*0054*/ 	.byte	0x00, 0xf5, 0x21, 0x00


	//----- nvinfo : EIATTR_KPARAM_INFO
	.align		4
.L_404:
        /*0058*/ 	.byte	0x04, 0x17
        /*005a*/ 	.short	(.L_406 - .L_405)
.L_405:
        /*005c*/ 	.word	0x00000000
        /*0060*/ 	.short	0x0000
        /*0062*/ 	.short	0x0000
        /*0064*/ 	.byte	0x00, 0xf5, 0x21, 0x00


	//----- nvinfo : EIATTR_SPARSE_MMA_MASK
	.align		4
.L_406:
        /*0068*/ 	.byte	0x03, 0x50
        /*006a*/ 	.short	0x0000


	//----- nvinfo : EIATTR_MAXREG_COUNT
	.align		4
        /*006c*/ 	.byte	0x03, 0x1b
        /*006e*/ 	.short	0x00ff


	//----- nvinfo : EIATTR_NUM_BARRIERS
	.align		4
        /*0070*/ 	.byte	0x02, 0x4c
        /*0072*/ 	.byte	0x01
	.zero		1


	//----- nvinfo : EIATTR_MERCURY_ISA_VERSION
	.align		4
        /*0074*/ 	.byte	0x03, 0x5f
        /*0076*/ 	.short	0x0101


	//----- nvinfo : EIATTR_COOP_GROUP_MASK_REGIDS
	.align		4
        /*0078*/ 	.byte	0x04, 0x29
        /*007a*/ 	.short	(.L_408 - .L_407)


	//   ....[0]....
.L_407:
        /*007c*/ 	.word	0xffffffff


	//   ....[1]....
        /*0080*/ 	.word	0xffffffff


	//   ....[2]....
        /*0084*/ 	.word	0xffffffff


	//   ....[3]....
        /*0088*/ 	.word	0xffffffff


	//   ....[4]....
        /*008c*/ 	.word	0xffffffff


	//   ....[5]....
        /*0090*/ 	.word	0xffffffff


	//   ....[6]....
        /*0094*/ 	.word	0xffffffff


	//   ....[7]....
        /*0098*/ 	.word	0xffffffff


	//   ....[8]....
        /*009c*/ 	.word	0xffffffff


	//   ....[9]....
        /*00a0*/ 	.word	0xffffffff


	//   ....[10]....
        /*00a4*/ 	.word	0xffffffff


	//   ....[11]....
        /*00a8*/ 	.word	0xffffffff


	//   ....[12]....
        /*00ac*/ 	.word	0xffffffff


	//   ....[13]....
        /*00b0*/ 	.word	0xffffffff


	//   ....[14]....
        /*00b4*/ 	.word	0xffffffff


	//   ....[15]....
        /*00b8*/ 	.word	0xffffffff


	//   ....[16]....
        /*00bc*/ 	.word	0xffffffff


	//   ....[17]....
        /*00c0*/ 	.word	0xffffffff


	//   ....[18]....
        /*00c4*/ 	.word	0xffffffff


	//   ....[19]....
        /*00c8*/ 	.word	0xffffffff


	//   ....[20]....
        /*00cc*/ 	.word	0xffffffff


	//   ....[21]....
        /*00d0*/ 	.word	0xffffffff


	//   ....[22]....
        /*00d4*/ 	.word	0xffffffff


	//   ....[23]....
        /*00d8*/ 	.word	0xffffffff


	//   ....[24]....
        /*00dc*/ 	.word	0xffffffff


	//   ....[25]....
        /*00e0*/ 	.word	0xffffffff


	//   ....[26]....
        /*00e4*/ 	.word	0xffffffff


	//   ....[27]....
        /*00e8*/ 	.word	0xffffffff


	//   ....[28]....
        /*00ec*/ 	.word	0xffffffff


	//   ....[29]....
        /*00f0*/ 	.word	0xffffffff


	//----- nvinfo : EIATTR_COOP_GROUP_INSTR_OFFSETS
	.align		4
.L_408:
        /*00f4*/ 	.byte	0x04, 0x28
        /*00f6*/ 	.short	(.L_410 - .L_409)


	//   ....[0]....
.L_409:
        /*00f8*/ 	.word	0x00000b50


	//   ....[1]....
        /*00fc*/ 	.word	0x00000bc0


	//   ....[2]....
        /*0100*/ 	.word	0x00000c40


	//   ....[3]....
        /*0104*/ 	.word	0x00000ca0


	//   ....[4]....
        /*0108*/ 	.word	0x00000ce0


	//   ....[5]....
        /*010c*/ 	.word	0x00000f20


	//   ....[6]....
        /*0110*/ 	.word	0x00000f90


	//   ....[7]....
        /*0114*/ 	.word	0x00000fe0


	//   ....[8]....
        /*0118*/ 	.word	0x00001040


	//   ....[9]....
        /*011c*/ 	.word	0x000010b0


	//   ....[10]....
        /*0120*/ 	.word	0x000022f0


	//   ....[11]....
        /*0124*/ 	.word	0x00002380


	//   ....[12]....
        /*0128*/ 	.word	0x000023e0


	//   ....[13]....
        /*012c*/ 	.word	0x00002430


	//   ....[14]....
        /*0130*/ 	.word	0x00002470


	//   ....[15]....
        /*0134*/ 	.word	0x00003080


	//   ....[16]....
        /*0138*/ 	.word	0x000030f0


	//   ....[17]....
        /*013c*/ 	.word	0x00003170


	//   ....[18]....
        /*0140*/ 	.word	0x000031d0


	//   ....[19]....
        /*0144*/ 	.word	0x00003210


	//   ....[20]....
        /*0148*/ 	.word	0x00003450


	//   ....[21]....
        /*014c*/ 	.word	0x000034c0


	//   ....[22]....
        /*0150*/ 	.word	0x00003510


	//   ....[23]....
        /*0154*/ 	.word	0x00003570


	//   ....[24]....
        /*0158*/ 	.word	0x000035f0


	//   ....[25]....
        /*015c*/ 	.word	0x000049a0


	//   ....[26]....
        /*0160*/ 	.word	0x00004a30


	//   ....[27]....
        /*0164*/ 	.word	0x00004a90


	//   ....[28]....
        /*0168*/ 	.word	0x00004ae0


	//   ....[29]....
        /*016c*/ 	.word	0x00004b20


	//----- nvinfo : EIATTR_VRC_CTA_INIT_COUNT
	.align		4
.L_410:
        /*0170*/ 	.byte	0x02, 0x4a
	.zero		1
	.zero		1


	//----- nvinfo : EIATTR_EXIT_INSTR_OFFSETS
	.align		4
        /*0174*/ 	.byte	0x04, 0x1c
        /*0176*/ 	.short	(.L_412 - .L_411)


	//   ....[0]....
.L_411:
        /*0178*/ 	.word	0x00000080


	//   ....[1]....
        /*017c*/ 	.word	0x000000c0


	//   ....[2]....
        /*0180*/ 	.word	0x00004cf0


	//   ....[3]....
        /*0184*/ 	.word	0x00004d50


	//----- nvinfo : EIATTR_MAX_THREADS
	.align		4
.L_412:
        /*0188*/ 	.byte	0x04, 0x05
        /*018a*/ 	.short	(.L_414 - .L_413)
.L_413:
        /*018c*/ 	.word	0x00000100
        /*0190*/ 	.word	0x00000001
        /*0194*/ 	.word	0x00000001


	//----- nvinfo : EIATTR_CRS_STACK_SIZE
	.align		4
.L_414:
        /*0198*/ 	.byte	0x04, 0x1e
        /*019a*/ 	.short	(.L_416 - .L_415)
.L_415:
        /*019c*/ 	.word	0x00000000


	//----- nvinfo : EIATTR_CBANK_PARAM_SIZE
	.align		4
.L_416:
        /*01a0*/ 	.byte	0x03, 0x19
        /*01a2*/ 	.short	0x001d


	//----- nvinfo : EIATTR_PARAM_CBANK
	.align		4
        /*01a4*/ 	.byte	0x04, 0x0a
        /*01a6*/ 	.short	(.L_418 - .L_417)
	.align		4
.L_417:
        /*01a8*/ 	.word	index@(.nv.constant0._ZN3cub18CUB_300001_SM_10006detail6reduce28DeviceReduceSingleTileKernelINS2_10policy_hubIfjN4cuda3__47maximumIfEEE10Policy1000EPfSB_iS8_ffNS5_3std3__410__identityEEEvT0_T1_T2_T3_T4_T6_)
        /*01ac*/ 	.short	0x0380
        /*01ae*/ 	.short	0x001d


	//----- nvinfo : EIATTR_SW_WAR
	.align		4
.L_418:
        /*01b0*/ 	.byte	0x04, 0x36
        /*01b2*/ 	.short	(.L_420 - .L_419)
.L_419:
        /*01b4*/ 	.word	0x00000008
.L_420:


//--------------------- .nv.info._ZN3cub18CUB_300001_SM_10006detail6reduce18DeviceReduceKernelINS2_10policy_hubIfjN4cuda3__47maximumIfEEE10Policy1000EN6thrust24THRUST_300001_SM_1000_NS10device_ptrIKfEEjS8_fNS5_3std3__410__identityEEEvT0_PT3_T1_NS0_13GridEvenShareISM_EET2_T4_ --------------------------
	.section	.nv.info._ZN3cub18CUB_300001_SM_10006detail6reduce18DeviceReduceKernelINS2_10policy_hubIfjN4cuda3__47maximumIfEEE10Policy1000EN6thrust24THRUST_300001_SM_1000_NS10device_ptrIKfEEjS8_fNS5_3std3__410__identityEEEvT0_PT3_T1_NS0_13GridEvenShareISM_EET2_T4_,"",@"SHT_CUDA_INFO"
	.sectionflags	@""
	.align	4


	//----- nvinfo : EIATTR_CUDA_API_VERSION
	.align		4
        /*0000*/ 	.byte	0x04, 0x37
        /*0002*/ 	.short	(.L_422 - .L_421)
.L_421:
        /*0004*/ 	.word	0x00000082


	//----- nvinfo : EIATTR_KPARAM_INFO
	.align		4
.L_422:
        /*0008*/ 	.byte	0x04, 0x17
        /*000a*/ 	.short	(.L_424 - .L_423)
.L_423:
        /*000c*/ 	.word	0x00000000
        /*0010*/ 	.short	0x0005
        /*0012*/ 	.short	0x003d
        /*0014*/ 	.byte	0x00, 0xf0, 0x05, 0x00


	//----- nvinfo : EIATTR_KPARAM_INFO
	.align		4
.L_424:
        /*0018*/ 	.byte	0x04, 0x17
        /*001a*/ 	.short	(.L_426 - .L_425)
.L_425:
        /*001c*/ 	.word	0x00000000
        /*0020*/ 	.short	0x0004
        /*0022*/ 	.short	0x003c
        /*0024*/ 	.byte	0x00, 0xf0, 0x05, 0x00


	//----- nvinfo : EIATTR_KPARAM_INFO
	.align		4
.L_426:
        /*0028*/ 	.byte	0x04, 0x17
        /*002a*/ 	.short	(.L_428 - .L_427)
.L_427:
        /*002c*/ 	.word	0x00000000
        /*0030*/ 	.short	0x0003
        /*0032*/ 	.short	0x0014
        /*0034*/ 	.byte	0x00, 0xf0, 0xa1, 0x00


	//----- nvinfo : EIATTR_KPARAM_INFO
	.align		4
.L_428:
        /*0038*/ 	.byte	0x04, 0x17
        /*003a*/ 	.short	(.L_430 - .L_429)
.L_429:
        /*003c*/ 	.word	0x00000000
        /*0040*/ 	.short	0x0002
        /*0042*/ 	.short	0x0010
        /*0044*/ 	.byte	0x00, 0xf0, 0x11, 0x00


	//----- nvinfo : EIATTR_KPARAM_INFO
	.align		4
.L_430:
        /*0048*/ 	.byte	0x04, 0x17
        /*004a*/ 	.short	(.L_432 - .L_431)
.L_431:
        /*004c*/ 	.word	0x00000000
        /*0050*/ 	.short	0x0001
        /*0052*/ 	.short	0x0008
        /*0054*/ 	.byte	0x00, 0xf5, 0x21, 0x00


	//----- nvinfo : EIATTR_KPARAM_INFO
	.align		4
.L_432:
        /*0058*/ 	.byte	0x04, 0x17
        /*005a*/ 	.short	(.L_434 - .L_433)
.L_433:
        /*005c*/ 	.word	0x00000000
        /*0060*/ 	.short	0x0000
        /*0062*/ 	.short	0x0000
        /*0064*/ 	.byte	0x00, 0xf0, 0x21, 0x00


	//----- nvinfo : EIATTR_SPARSE_MMA_MASK
	.align		4
.L_434:
        /*0068*/ 	.byte	0x03, 0x50
        /*006a*/ 	.short	0x0000


	//----- nvinfo : EIATTR_MAXREG_COUNT
	.align		4
        /*006c*/ 	.byte	0x03, 0x1b
        /*006e*/ 	.short	0x00ff


	//----- nvinfo : EIATTR_NUM_BARRIERS
	.align		4
        /*0070*/ 	.byte	0x02, 0x4c
        /*0072*/ 	.byte	0x01
	.zero		1


	//----- nvinfo : EIATTR_MERCURY_ISA_VERSION
	.align		4
        /*0074*/ 	.byte	0x03, 0x5f
        /*0076*/ 	.short	0x0101


	//----- nvinfo : EIATTR_COOP_GROUP_MASK_REGIDS
	.align		4
        /*0078*/ 	.byte	0x04, 0x29
        /*007a*/ 	.short	(.L_436 - .L_435)


	//   ....[0]....
.L_435:
        /*007c*/ 	.word	0xffffffff


	//   ....[1]....
        /*0080*/ 	.word	0xffffffff


	//   ....[2]....
        /*0084*/ 	.word	0xffffffff


	//   ....[3]....
        /*0088*/ 	.word	0xffffffff


	//   ....[4]....
        /*008c*/ 	.word	0xffffffff


	//   ....[5]....
        /*0090*/ 	.word	0xffffffff


	//   ....[6]....
        /*0094*/ 	.word	0xffffffff


	//   ....[7]....
        /*0098*/ 	.word	0xffffffff


	//   ....[8]....
        /*009c*/ 	.word	0xffffffff


	//   ....[9]....
        /*00a0*/ 	.word	0xffffffff


	//   ....[10]....
        /*00a4*/ 	.word	0xffffffff


	//   ....[11]....
        /*00a8*/ 	.word	0xffffffff


	//   ....[12]....
        /*00ac*/ 	.word	0xffffffff


	//   ....[13]....
        /*00b0*/ 	.word	0xffffffff


	//   ....[14]....
        /*00b4*/ 	.word	0xffffffff


	//----- nvinfo : EIATTR_COOP_GROUP_INSTR_OFFSETS
	.align		4
.L_436:
        /*00b8*/ 	.byte	0x04, 0x28
        /*00ba*/ 	.short	(.L_438 - .L_437)


	//   ....[0]....
.L_437:
        /*00bc*/ 	.word	0x00000dc0


	//   ....[1]....
        /*00c0*/ 	.word	0x00000e30


	//   ....[2]....
        /*00c4*/ 	.word	0x00000eb0


	//   ....[3]....
        /*00c8*/ 	.word	0x00000f10


	//   ....[4]....
        /*00cc*/ 	.word	0x00000f50


	//   ....[5]....
        /*00d0*/ 	.word	0x00001190


	//   ....[6]....
        /*00d4*/ 	.word	0x00001200


	//   ....[7]....
        /*00d8*/ 	.word	0x00001250


	//   ....[8]....
        /*00dc*/ 	.word	0x000012b0


	//   ....[9]....
        /*00e0*/ 	.word	0x00001330


	//   ....[10]....
        /*00e4*/ 	.word	0x00002a50


	//   ....[11]....
        /*00e8*/ 	.word	0x00002af0


	//   ....[12]....
        /*00ec*/ 	.word	0x00002b50


	//   ....[13]....
        /*00f0*/ 	.word	0x00002ba0


	//   ....[14]....
        /*00f4*/ 	.word	0x00002be0


	//----- nvinfo : EIATTR_VRC_CTA_INIT_COUNT
	.align		4
.L_438:
        /*00f8*/ 	.byte	0x02, 0x4a
	.zero		1
	.zero		1


	//----- nvinfo : EIATTR_EXIT_INSTR_OFFSETS
	.align		4
        /*00fc*/ 	.byte	0x04, 0x1c
        /*00fe*/ 	.short	(.L_440 - .L_439)


	//   ....[0]....
.L_439:
        /*0100*/ 	.word	0x00002db0


	//   ....[1]....
        /*0104*/ 	.word	0x00002df0


	//----- nvinfo : EIATTR_MAX_THREADS
	.align		4
.L_440:
        /*0108*/ 	.byte	0x04, 0x05
        /*010a*/ 	.short	(.L_442 - .L_441)
.L_441:
        /*010c*/ 	.word	0x00000100
        /*0110*/ 	.word	0x00000001
        /*0114*/ 	.word	0x00000001


	//----- nvinfo : EIATTR_CRS_STACK_SIZE
	.align		4
.L_442:
        /*0118*/ 	.byte	0x04, 0x1e
        /*011a*/ 	.short	(.L_444 - .L_443)
.L_443:
        /*011c*/ 	.word	0x00000000


	//----- nvinfo : EIATTR_CBANK_PARAM_SIZE
	.align		4
.L_444:
        /*0120*/ 	.byte	0x03, 0x19
        /*0122*/ 	.short	0x003e


	//----- nvinfo : EIATTR_PARAM_CBANK
	.align		4
        /*0124*/ 	.byte	0x04, 0x0a
        /*0126*/ 	.short	(.L_446 - .L_445)
	.align		4
.L_445:
        /*0128*/ 	.word	index@(.nv.constant0._ZN3cub18CUB_300001_SM_10006detail6reduce18DeviceReduceKernelINS2_10policy_hubIfjN4cuda3__47maximumIfEEE10Policy1000EN6thrust24THRUST_300001_SM_1000_NS10device_ptrIKfEEjS8_fNS5_3std3__410__identityEEEvT0_PT3_T1_NS0_13GridEvenShareISM_EET2_T4_)
        /*012c*/ 	.short	0x0380
        /*012e*/ 	.short	0x003e


	//----- nvinfo : EIATTR_SW_WAR
	.align		4
.L_446:
        /*0130*/ 	.byte	0x04, 0x36
        /*0132*/ 	.short	(.L_448 - .L_447)
.L_447:
        /*0134*/ 	.word	0x00000008
.L_448:


//--------------------- .nv.info._ZN3cub18CUB_300001_SM_10006detail6reduce28DeviceReduceSingleTileKernelINS2_10policy_hubIfjN4cuda3__47maximumIfEEE10Policy1000EN6thrust24THRUST_300001_SM_1000_NS10device_ptrIKfEEPfjS8_ffNS5_3std3__410__identityEEEvT0_T1_T2_T3_T4_T6_ --------------------------
	.section	.nv.info._ZN3cub18CUB_300001_SM_10006detail6reduce28DeviceReduceSingleTileKernelINS2_10policy_hubIfjN4cuda3__47maximumIfEEE10Policy1000EN6thrust24THRUST_300001_SM_1000_NS10device_ptrIKfEEPfjS8_ffNS5_3std3__410__identityEEEvT0_T1_T2_T3_T4_T6_,"",@"SHT_CUDA_INFO"
	.sectionflags	@""
	.align	4


	//----- nvinfo : EIATTR_CUDA_API_VERSION
	.align		4
        /*0000*/ 	.byte	0x04, 0x37
        /*0002*/ 	.short	(.L_450 - .L_449)
.L_449:
        /*0004*/ 	.word	0x00000082


	//----- nvinfo : EIATTR_KPARAM_INFO
	.align		4
.L_450:
        /*0008*/ 	.byte	0x04, 0x17
        /*000a*/ 	.short	(.L_452 - .L_451)
.L_451:
        /*000c*/ 	.word	0x00000000
        /*0010*/ 	.short	0x0005
        /*0012*/ 	.short	0x001c
        /*0014*/ 	.byte	0x00, 0xf0, 0x05, 0x00


	//----- nvinfo : EIATTR_KPARAM_INFO
	.align		4
.L_452:
        /*0018*/ 	.byte	0x04, 0x17
        /*001a*/ 	.short	(.L_454 - .L_453)
.L_453:
        /*001c*/ 	.word	0x00000000
        /*0020*/ 	.short	0x0004
        /*0022*/ 	.short	0x0018
        /*0024*/ 	.byte	0x00, 0xf0, 0x11, 0x00


	//----- nvinfo : EIATTR_KPARAM_INFO
	.align		4
.L_454:
        /*0028*/ 	.byte	0x04, 0x17
        /*002a*/ 	.short	(.L_456 - .L_455)
.L_455:
        /*002c*/ 	.word	0x00000000
        /*0030*/ 	.short	0x0003
        /*0032*/ 	.short	0x0014
        /*0034*/ 	.byte	0x00, 0xf0, 0x05, 0x00


	//----- nvinfo : EIATTR_KPARAM_INFO
	.align		4
.L_456:
        /*0038*/ 	.byte	0x04, 0x17
        /*003a*/ 	.short	(.L_458 - .L_457)
.L_457:
        /*003c*/ 	.word	0x00000000
        /*0040*/ 	.short	0x0002
        /*0042*/ 	.short	0x0010
        /*0044*/ 	.byte	0x00, 0xf0, 0x11, 0x00


	//----- nvinfo : EIATTR_KPARAM_INFO
	.align		4
.L_458:
        /*0048*/ 	.byte	0x04, 0x17
        /*004a*/ 	.short	(.L_460 - .L_459)
.L_459:
        /*004c*/ 	.word	0x00000000
        /*0050*/ 	.short	0x0001
        /*0052*/ 	.short	0x0008
        /*0054*/ 	.byte	0x00, 0xf5, 0x21, 0x00


	//----- nvinfo : EIATTR_KPARAM_INFO
	.align		4
.L_460:
        /*0058*/ 	.byte	0x04, 0x17
        /*005a*/ 	.short	(.L_462 - .L_461)
.L_461:
        /*005c*/ 	.word	0x00000000
        /*0060*/ 	.short	0x0000
        /*0062*/ 	.short	0x0000
        /*0064*/ 	.byte	0x00, 0xf0, 0x21, 0x00


	//----- nvinfo : EIATTR_SPARSE_MMA_MASK
	.align		4
.L_462:
        /*0068*/ 	.byte	0x03, 0x50
        /*006a*/ 	.short	0x0000


	//----- nvinfo : EIATTR_MAXREG_COUNT
	.align		4
        /*006c*/ 	.byte	0x03, 0x1b
        /*006e*/ 	.short	0x00ff


	//----- nvinfo : EIATTR_NUM_BARRIERS
	.align		4
        /*0070*/ 	.byte	0x02, 0x4c
        /*0072*/ 	.byte	0x01
	.zero		1


	//----- nvinfo : EIATTR_MERCURY_ISA_VERSION
	.align		4
        /*0074*/ 	.byte	0x03, 0x5f
        /*0076*/ 	.short	0x0101


	//----- nvinfo : EIATTR_COOP_GROUP_MASK_REGIDS
	.align		4
        /*0078*/ 	.byte	0x04, 0x29
        /*007a*/ 	.short	(.L_464 - .L_463)


	//   ....[0]....
.L_463:
        /*007c*/ 	.word	0xffffffff


	//   ....[1]....
        /*0080*/ 	.word	0xffffffff


	//   ....[2]....
        /*0084*/ 	.word	0xffffffff


	//   ....[3]....
        /*0088*/ 	.word	0xffffffff


	//   ....[4]....
        /*008c*/ 	.word	0xffffffff


	//   ....[5]....
        /*0090*/ 	.word	0xffffffff


	//   ....[6]....
        /*0094*/ 	.word	0xffffffff


	//   ....[7]....
        /*0098*/ 	.word	0xffffffff


	//   ....[8]....
        /*009c*/ 	.word	0xffffffff


	//   ....[9]....
        /*00a0*/ 	.word	0xffffffff


	//   ....[10]....
        /*00a4*/ 	.word	0xffffffff


	//   ....[11]....
        /*00a8*/ 	.word	0xffffffff


	//   ....[12]....
        /*00ac*/ 	.word	0xffffffff


	//   ....[13]....
        /*00b0*/ 	.word	0xffffffff


	//   ....[14]....
        /*00b4*/ 	.word	0xffffffff


	//----- nvinfo : EIATTR_COOP_GROUP_INSTR_OFFSETS
	.align		4
.L_464:
        /*00b8*/ 	.byte	0x04, 0x28
        /*00ba*/ 	.short	(.L_466 - .L_465)


	//   ....[0]....
.L_465:
        /*00bc*/ 	.word	0x00000ae0


	//   ....[1]....
        /*00c0*/ 	.word	0x00000b50


	//   ....[2]....
        /*00c4*/ 	.word	0x00000bd0


	//   ....[3]....
        /*00c8*/ 	.word	0x00000c30


	//   ....[4]....
        /*00cc*/ 	.word	0x00000c70


	//   ....[5]....
        /*00d0*/ 	.word	0x00000eb0


	//   ....[6]....
        /*00d4*/ 	.word	0x00000f20


	//   ....[7]....
        /*00d8*/ 	.word	0x00000f70


	//   ....[8]....
        /*00dc*/ 	.word	0x00000fd0


	//   ....[9]....
        /*00e0*/ 	.word	0x00001040


	//   ....[10]....
        /*00e4*/ 	.word	0x00002600


	//   ....[11]....
        /*00e8*/ 	.word	0x00002690


	//   ....[12]....
        /*00ec*/ 	.word	0x000026f0


	//   ....[13]....
        /*00f0*/ 	.word	0x00002740


	//   ....[14]....
        /*00f4*/ 	.word	0x00002780


	//----- nvinfo : EIATTR_VRC_CTA_INIT_COUNT
	.align		4
.L_466:
        /*00f8*/ 	.byte	0x02, 0x4a
	.zero		1
	.zero		1


	//----- nvinfo : EIATTR_EXIT_INSTR_OFFSETS
	.align		4
        /*00fc*/ 	.byte	0x04, 0x1c
        /*00fe*/ 	.short	(.L_468 - .L_467)


	//   ....[0]....
.L_467:
        /*0100*/ 	.word	0x00000080


	//   ....[1]....
        /*0104*/ 	.word	0x000000c0


	//   ....[2]....
        /*0108*/ 	.word	0x00002950


	//   ....[3]....
        /*010c*/ 	.word	0x000029b0


	//----- nvinfo : EIATTR_MAX_THREADS
	.align		4
.L_468:
        /*0110*/ 	.byte	0x04, 0x05
        /*0112*/ 	.short	(.L_470 - .L_469)
.L_469:
        /*0114*/ 	.word	0x00000100
        /*0118*/ 	.word	0x00000001
        /*011c*/ 	.word	0x00000001


	//----- nvinfo : EIATTR_CRS_STACK_SIZE
	.align		4
.L_470:
        /*0120*/ 	.byte	0x04, 0x1e
        /*0122*/ 	.short	(.L_472 - .L_471)
.L_471:
        /*0124*/ 	.word	0x00000000


	//----- nvinfo : EIATTR_CBANK_PARAM_SIZE
	.align		4
.L_472:
        /*0128*/ 	.byte	0x03, 0x19
        /*012a*/ 	.short	0x001d


	//----- nvinfo : EIATTR_PARAM_CBANK
	.align		4
        /*012c*/ 	.byte	0x04, 0x0a
        /*012e*/ 	.short	(.L_474 - .L_473)
	.align		4
.L_473:
        /*0130*/ 	.word	index@(.nv.constant0._ZN3cub18CUB_300001_SM_10006detail6reduce28DeviceReduceSingleTileKernelINS2_10policy_hubIfjN4cuda3__47maximumIfEEE10Policy1000EN6thrust24THRUST_300001_SM_1000_NS10device_ptrIKfEEPfjS8_ffNS5_3std3__410__identityEEEvT0_T1_T2_T3_T4_T6_)
        /*0134*/ 	.short	0x0380
        /*0136*/ 	.short	0x001d


	//----- nvinfo : EIATTR_SW_WAR
	.align		4
.L_474:
        /*0138*/ 	.byte	0x04, 0x36
        /*013a*/ 	.short	(.L_476 - .L_475)
.L_475:
        /*013c*/ 	.word	0x00000008
.L_476:


//--------------------- .nv.info._ZN3cub18CUB_300001_SM_10006detail11EmptyKernelIvEEvv --------------------------
	.section	.nv.info._ZN3cub18CUB_300001_SM_10006detail11EmptyKernelIvEEvv,"",@"SHT_CUDA_INFO"
	.sectionflags	@""
	.align	4


	//----- nvinfo : EIATTR_CUDA_API_VERSION
	.align		4
        /*0000*/ 	.byte	0x04, 0x37
        /*0002*/ 	.short	(.L_478 - .L_477)
.L_477:
        /*0004*/ 	.word	0x00000082


	//----- nvinfo : EIATTR_SPARSE_MMA_MASK
	.align		4
.L_478:
        /*0008*/ 	.byte	0x03, 0x50
        /*000a*/ 	.short	0x0000


	//----- nvinfo : EIATTR_MAXREG_COUNT
	.align		4
        /*000c*/ 	.byte	0x03, 0x1b
        /*000e*/ 	.short	0x00ff


	//----- nvinfo : EIATTR_MERCURY_ISA_VERSION
	.align		4
        /*0010*/ 	.byte	0x03, 0x5f
        /*0012*/ 	.short	0x0101


	//----- nvinfo : EIATTR_VRC_CTA_INIT_COUNT
	.align		4
        /*0014*/ 	.byte	0x02, 0x4a
	.zero		1
	.zero		1


	//----- nvinfo : EIATTR_EXIT_INSTR_OFFSETS
	.align		4
        /*0018*/ 	.byte	0x04, 0x1c
        /*001a*/ 	.short	(.L_480 - .L_479)


	//   ....[0]....
.L_479:
        /*001c*/ 	.word	0x00000010


	//----- nvinfo : EIATTR_SW_WAR
	.align		4
.L_480:
        /*0020*/ 	.byte	0x04, 0x36
        /*0022*/ 	.short	(.L_482 - .L_481)
.L_481:
        /*0024*/ 	.word	0x00000008
.L_482:


//--------------------- .nv.info._Z16normalize_kernelPffi --------------------------
	.section	.nv.info._Z16normalize_kernelPffi,"",@"SHT_CUDA_INFO"
	.sectionflags	@""
	.align	4


	//----- nvinfo : EIATTR_CUDA_API_VERSION
	.align		4
        /*0000*/ 	.byte	0x04, 0x37
        /*0002*/ 	.short	(.L_484 - .L_483)
.L_483:
        /*0004*/ 	.word	0x00000082


	//----- nvinfo : EIATTR_KPARAM_INFO
	.align		4
.L_484:
        /*0008*/ 	.byte	0x04, 0x17
        /*000a*/ 	.short	(.L_486 - .L_485)
.L_485:
        /*000c*/ 	.word	0x00000000
        /*0010*/ 	.short	0x0002
        /*0012*/ 	.short	0x000c
        /*0014*/ 	.byte	0x00, 0xf0, 0x11, 0x00


	//----- nvinfo : EIATTR_KPARAM_INFO
	.align		4
.L_486:
        /*0018*/ 	.byte	0x04, 0x17
        /*001a*/ 	.short	(.L_488 - .L_487)
.L_487:
        /*001c*/ 	.word	0x00000000
        /*0020*/ 	.short	0x0001
        /*0022*/ 	.short	0x0008
        /*0024*/ 	.byte	0x00, 0xf0, 0x11, 0x00


	//----- nvinfo : EIATTR_KPARAM_INFO
	.align		4
.L_488:
        /*0028*/ 	.byte	0x04, 0x17
        /*002a*/ 	.short	(.L_490 - .L_489)
.L_489:
        /*002c*/ 	.word	0x00000000
        /*0030*/ 	.short	0x0000
        /*0032*/ 	.short	0x0000
        /*0034*/ 	.byte	0x00, 0xf5, 0x21, 0x00


	//----- nvinfo : EIATTR_SPARSE_MMA_MASK
	.align		4
.L_490:
        /*0038*/ 	.byte	0x03, 0x50
        /*003a*/ 	.short	0x0000


	//----- nvinfo : EIATTR_MAXREG_COUNT
	.align		4
        /*003c*/ 	.byte	0x03, 0x1b
        /*003e*/ 	.short	0x00ff


	//----- nvinfo : EIATTR_MERCURY_ISA_VERSION
	.align		4
        /*0040*/ 	.byte	0x03, 0x5f
        /*0042*/ 	.short	0x0101


	//----- nvinfo : EIATTR_VRC_CTA_INIT_COUNT
	.align		4
        /*0044*/ 	.byte	0x02, 0x4a
	.zero		1
	.zero		1


	//----- nvinfo : EIATTR_EXIT_INSTR_OFFSETS
	.align		4
        /*0048*/ 	.byte	0x04, 0x1c
        /*004a*/ 	.short	(.L_492 - .L_491)


	//   ....[0]....
.L_491:
        /*004c*/ 	.word	0x00000070


	//   ....[1]....
        /*0050*/ 	.word	0x000001b0


	//----- nvinfo : EIATTR_CRS_STACK_SIZE
	.align		4
.L_492:
        /*0054*/ 	.byte	0x04, 0x1e
        /*0056*/ 	.short	(.L_494 - .L_493)
.L_493:
        /*0058*/ 	.word	0x00000000


	//----- nvinfo : EIATTR_CBANK_PARAM_SIZE
	.align		4
.L_494:
        /*005c*/ 	.byte	0x03, 0x19
        /*005e*/ 	.short	0x0010


	//----- nvinfo : EIATTR_PARAM_CBANK
	.align		4
        /*0060*/ 	.byte	0x04, 0x0a
        /*0062*/ 	.short	(.L_496 - .L_495)
	.align		4
.L_495:
        /*0064*/ 	.word	index@(.nv.constant0._Z16normalize_kernelPffi)
        /*0068*/ 	.short	0x0380
        /*006a*/ 	.short	0x0010


	//----- nvinfo : EIATTR_SW_WAR
	.align		4
.L_496:
        /*006c*/ 	.byte	0x04, 0x36
        /*006e*/ 	.short	(.L_498 - .L_497)
.L_497:
        /*0070*/ 	.word	0x00000008
.L_498:


//--------------------- .nv.info._Z23exp_subtract_max_kernelPKfPffi --------------------------
	.section	.nv.info._Z23exp_subtract_max_kernelPKfPffi,"",@"SHT_CUDA_INFO"
	.sectionflags	@""
	.align	4


	//----- nvinfo : EIATTR_CUDA_API_VERSION
	.align		4
        /*0000*/ 	.byte	0x04, 0x37
        /*0002*/ 	.short	(.L_500 - .L_499)
.L_499:
        /*0004*/ 	.word	0x00000082


	//----- nvinfo : EIATTR_KPARAM_INFO
	.align		4
.L_500:
        /*0008*/ 	.byte	0x04, 0x17
        /*000a*/ 	.short	(.L_502 - .L_501)
.L_501:
        /*000c*/ 	.word	0x00000000
        /*0010*/ 	.short	0x0003
        /*0012*/ 	.short	0x0014
        /*0014*/ 	.byte	0x00, 0xf0, 0x11, 0x00


	//----- nvinfo : EIATTR_KPARAM_INFO
	.align		4
.L_502:
        /*0018*/ 	.byte	0x04, 0x17
        /*001a*/ 	.short	(.L_504 - .L_503)
.L_503:
        /*001c*/ 	.word	0x00000000
        /*0020*/ 	.short	0x0002
        /*0022*/ 	.short	0x0010
        /*0024*/ 	.byte	0x00, 0xf0, 0x11, 0x00


	//----- nvinfo : EIATTR_KPARAM_INFO
	.align		4
.L_504:
        /*0028*/ 	.byte	0x04, 0x17
        /*002a*/ 	.short	(.L_506 - .L_505)
.L_505:
        /*002c*/ 	.word	0x00000000
        /*0030*/ 	.short	0x0001
        /*0032*/ 	.short	0x0008
        /*0034*/ 	.byte	0x00, 0xf5, 0x21, 0x00


	//----- nvinfo : EIATTR_KPARAM_INFO
	.align		4
.L_506:
        /*0038*/ 	.byte	0x04, 0x17
        /*003a*/ 	.short	(.L_508 - .L_507)
.L_507:
        /*003c*/ 	.word	0x00000000
        /*0040*/ 	.short	0x0000
        /*0042*/ 	.short	0x0000
        /*0044*/ 	.byte	0x00, 0xf5, 0x21, 0x00


	//----- nvinfo : EIATTR_SPARSE_MMA_MASK
	.align		4
.L_508:
        /*0048*/ 	.byte	0x03, 0x50
        /*004a*/ 	.short	0x0000


	//----- nvinfo : EIATTR_MAXREG_COUNT
	.align		4
        /*004c*/ 	.byte	0x03, 0x1b
        /*004e*/ 	.short	0x00ff


	//----- nvinfo : EIATTR_MERCURY_ISA_VERSION
	.align		4
        /*0050*/ 	.byte	0x03, 0x5f
        /*0052*/ 	.short	0x0101


	//----- nvinfo : EIATTR_VRC_CTA_INIT_COUNT
	.align		4
        /*0054*/ 	.byte	0x02, 0x4a
	.zero		1
	.zero		1


	//----- nvinfo : EIATTR_EXIT_INSTR_OFFSETS
	.align		4
        /*0058*/ 	.byte	0x04, 0x1c
        /*005a*/ 	.short	(.L_510 - .L_509)


	//   ....[0]....
.L_509:
        /*005c*/ 	.word	0x00000070


	//   ....[1]....
        /*0060*/ 	.word	0x000001b0


	//----- nvinfo : EIATTR_CBANK_PARAM_SIZE
	.align		4
.L_510:
        /*0064*/ 	.byte	0x03, 0x19
        /*0066*/ 	.short	0x0018


	//----- nvinfo : EIATTR_PARAM_CBANK
	.align		4
        /*0068*/ 	.byte	0x04, 0x0a
        /*006a*/ 	.short	(.L_512 - .L_511)
	.align		4
.L_511:
        /*006c*/ 	.word	index@(.nv.constant0._Z23exp_subtract_max_kernelPKfPffi)
        /*0070*/ 	.short	0x0380
        /*0072*/ 	.short	0x0018


	//----- nvinfo : EIATTR_SW_WAR
	.align		4
.L_512:
        /*0074*/ 	.byte	0x04, 0x36
        /*0076*/ 	.short	(.L_514 - .L_513)
.L_513:
        /*0078*/ 	.word	0x00000008
.L_514:


//--------------------- .nv.callgraph             --------------------------
	.section	.nv.callgraph,"",@"SHT_CUDA_CALLGRAPH"
	.align	4
	.sectionentsize	8
	.align		4
        /*0000*/ 	.word	0x00000000
	.align		4
        /*0004*/ 	.word	0xffffffff
	.align		4
        /*0008*/ 	.word	0x00000000
	.align		4
        /*000c*/ 	.word	0xfffffffe
	.align		4
        /*0010*/ 	.word	0x00000000
	.align		4
        /*0014*/ 	.word	0xfffffffd
	.align		4
        /*0018*/ 	.word	0x00000000
	.align		4
        /*001c*/ 	.word	0xfffffffc


//--------------------- .nv.constant4             --------------------------
	.section	.nv.constant4,"a",@progbits
	.align	8
	.align		8
.nv.constant4:
        /*0000*/ 	.dword	_ZN34_INTERNAL_287c2e88_4_k_cu_62e02c9c4cuda3std3__45__cpo5beginE
	.align		8
        /*0008*/ 	.dword	_ZN34_INTERNAL_287c2e88_4_k_cu_62e02c9c4cuda3std3__45__cpo3endE
	.align		8
        /*0010*/ 	.dword	_ZN34_INTERNAL_287c2e88_4_k_cu_62e02c9c4cuda3std3__45__cpo6cbeginE
	.align		8
        /*0018*/ 	.dword	_ZN34_INTERNAL_287c2e88_4_k_cu_62e02c9c4cuda3std3__45__cpo4cendE
	.align		8
        /*0020*/ 	.dword	_ZN34_INTERNAL_287c2e88_4_k_cu_62e02c9c4cuda3std3__45__cpo6rbeginE
	.align		8
        /*0028*/ 	.dword	_ZN34_INTERNAL_287c2e88_4_k_cu_62e02c9c4cuda3std3__45__cpo4rendE
	.align		8
        /*0030*/ 	.dword	_ZN34_INTERNAL_287c2e88_4_k_cu_62e02c9c4cuda3std3__45__cpo7crbeginE
	.align		8
        /*0038*/ 	.dword	_ZN34_INTERNAL_287c2e88_4_k_cu_62e02c9c4cuda3std3__45__cpo5crendE
	.align		8
        /*0040*/ 	.dword	_ZN34_INTERNAL_287c2e88_4_k_cu_62e02c9c4cuda3std3__436_GLOBAL__N__287c2e88_4_k_cu_62e02c9c6ignoreE
	.align		8
        /*0048*/ 	.dword	_ZN34_INTERNAL_287c2e88_4_k_cu_62e02c9c4cuda3std3__419piecewise_constructE
	.align		8
        /*0050*/ 	.dword	_ZN34_INTERNAL_287c2e88_4_k_cu_62e02c9c4cuda3std3__48in_placeE
	.align		8
        /*0058*/ 	.dword	_ZN34_INTERNAL_287c2e88_4_k_cu_62e02c9c4cuda3std3__420unreachable_sentinelE
	.align		8
        /*0060*/ 	.dword	_ZN34_INTERNAL_287c2e88_4_k_cu_62e02c9c4cuda3std3__47nulloptE
	.align		8
        /*0068*/ 	.dword	_ZN34_INTERNAL_287c2e88_4_k_cu_62e02c9c4cuda3std3__48unexpectE
	.align		8
        /*0070*/ 	.dword	_ZN34_INTERNAL_287c2e88_4_k_cu_62e02c9c4cuda3std6ranges3__45__cpo4swapE
	.align		8
        /*0078*/ 	.dword	_ZN34_INTERNAL_287c2e88_4_k_cu_62e02c9c4cuda3std6ranges3__45__cpo9iter_moveE
	.align		8
        /*0080*/ 	.dword	_ZN34_INTERNAL_287c2e88_4_k_cu_62e02c9c4cuda3std6ranges3__45__cpo5beginE
	.align		8
        /*0088*/ 	.dword	_ZN34_INTERNAL_287c2e88_4_k_cu_62e02c9c4cuda3std6ranges3__45__cpo3endE
	.align		8
        /*0090*/ 	.dword	_ZN34_INTERNAL_287c2e88_4_k_cu_62e02c9c4cuda3std6ranges3__45__cpo6cbeginE
	.align		8
        /*0098*/ 	.dword	_ZN34_INTERNAL_287c2e88_4_k_cu_62e02c9c4cuda3std6ranges3__45__cpo4cendE
	.align		8
        /*00a0*/ 	.dword	_ZN34_INTERNAL_287c2e88_4_k_cu_62e02c9c4cuda3std6ranges3__45__cpo7advanceE
	.align		8
        /*00a8*/ 	.dword	_ZN34_INTERNAL_287c2e88_4_k_cu_62e02c9c4cuda3std6ranges3__45__cpo9iter_swapE
	.align		8
        /*00b0*/ 	.dword	_ZN34_INTERNAL_287c2e88_4_k_cu_62e02c9c4cuda3std6ranges3__45__cpo4nextE
	.align		8
        /*00b8*/ 	.dword	_ZN34_INTERNAL_287c2e88_4_k_cu_62e02c9c4cuda3std6ranges3__45__cpo4prevE
	.align		8
        /*00c0*/ 	.dword	_ZN34_INTERNAL_287c2e88_4_k_cu_62e02c9c4cuda3std6ranges3__45__cpo4dataE
	.align		8
        /*00c8*/ 	.dword	_ZN34_INTERNAL_287c2e88_4_k_cu_62e02c9c4cuda3std6ranges3__45__cpo5cdataE
	.align		8
        /*00d0*/ 	.dword	_ZN34_INTERNAL_287c2e88_4_k_cu_62e02c9c4cuda3std6ranges3__45__cpo4sizeE
	.align		8
        /*00d8*/ 	.dword	_ZN34_INTERNAL_287c2e88_4_k_cu_62e02c9c4cuda3std6ranges3__45__cpo5ssizeE
	.align		8
        /*00e0*/ 	.dword	_ZN34_INTERNAL_287c2e88_4_k_cu_62e02c9c4cuda3std6ranges3__45__cpo8distanceE
	.align		8
        /*00e8*/ 	.dword	_ZN34_INTERNAL_287c2e88_4_k_cu_62e02c9c6thrust24THRUST_300001_SM_1000_NS8cuda_cub3parE
	.align		8
        /*00f0*/ 	.dword	_ZN34_INTERNAL_287c2e88_4_k_cu_62e02c9c6thrust24THRUST_300001_SM_1000_NS8cuda_cub10par_nosyncE
	.align		8
        /*00f8*/ 	.dword	_ZN34_INTERNAL_287c2e88_4_k_cu_62e02c9c6thrust24THRUST_300001_SM_1000_NS6system6detail10sequential3seqE
	.align		8
        /*0100*/ 	.dword	_ZN34_INTERNAL_287c2e88_4_k_cu_62e02c9c6thrust24THRUST_300001_SM_1000_NS12placeholders2_1E
	.align		8
        /*0108*/ 	.dword	_ZN34_INTERNAL_287c2e88_4_k_cu_62e02c9c6thrust24THRUST_300001_SM_1000_NS12placeholders2_2E
	.align		8
        /*0110*/ 	.dword	_ZN34_INTERNAL_287c2e88_4_k_cu_62e02c9c6thrust24THRUST_300001_SM_1000_NS12placeholders2_3E
	.align		8
        /*0118*/ 	.dword	_ZN34_INTERNAL_287c2e88_4_k_cu_62e02c9c6thrust24THRUST_300001_SM_1000_NS12placeholders2_4E
	.align		8
        /*0120*/ 	.dword	_ZN34_INTERNAL_287c2e88_4_k_cu_62e02c9c6thrust24THRUST_300001_SM_1000_NS12placeholders2_5E
	.align		8
        /*0128*/ 	.dword	_ZN34_INTERNAL_287c2e88_4_k_cu_62e02c9c6thrust24THRUST_300001_SM_1000_NS12placeholders2_6E
	.align		8
        /*0130*/ 	.dword	_ZN34_INTERNAL_287c2e88_4_k_cu_62e02c9c6thrust24THRUST_300001_SM_1000_NS12placeholders2_7E
	.align		8
        /*0138*/ 	.dword	_ZN34_INTERNAL_287c2e88_4_k_cu_62e02c9c6thrust24THRUST_300001_SM_1000_NS12placeholders2_8E
	.align		8
        /*0140*/ 	.dword	_ZN34_INTERNAL_287c2e88_4_k_cu_62e02c9c6thrust24THRUST_300001_SM_1000_NS12placeholders2_9E
	.align		8
        /*0148*/ 	.dword	_ZN34_INTERNAL_287c2e88_4_k_cu_62e02c9c6thrust24THRUST_300001_SM_1000_NS12placeholders3_10E
	.align		8
        /*0150*/ 	.dword	_ZN34_INTERNAL_287c2e88_4_k_cu_62e02c9c6thrust24THRUST_300001_SM_1000_NS3seqE


//--------------------- .text._ZN3cub18CUB_300001_SM_10006detail6reduce28DeviceReduceSingleTileKernelINS2_10policy_hubIfyN4cuda3std3__44plusIfEEE10Policy1000EPfSC_iS9_ffNS7_10__identityEEEvT0_T1_T2_T3_T4_T6_ --------------------------
	.section	.text._ZN3cub18CUB_300001_SM_10006detail6reduce28DeviceReduceSingleTileKernelINS2_10policy_hubIfyN4cuda3std3__44plusIfEEE10Policy1000EPfSC_iS9_ffNS7_10__identityEEEvT0_T1_T2_T3_T4_T6_,"ax",@progbits
	.align	128
        .global         _ZN3cub18CUB_300001_SM_10006detail6reduce28DeviceReduceSingleTileKernelINS2_10policy_hubIfyN4cuda3std3__44plusIfEEE10Policy1000EPfSC_iS9_ffNS7_10__identityEEEvT0_T1_T2_T3_T4_T6_
        .type           _ZN3cub18CUB_300001_SM_10006detail6reduce28DeviceReduceSingleTileKernelINS2_10policy_hubIfyN4cuda3std3__44plusIfEEE10Policy1000EPfSC_iS9_ffNS7_10__identityEEEvT0_T1_T2_T3_T4_T6_,@function
        .size           _ZN3cub18CUB_300001_SM_10006detail6reduce28DeviceReduceSingleTileKernelINS2_10policy_hubIfyN4cuda3std3__44plusIfEEE10Policy1000EPfSC_iS9_ffNS7_10__identityEEEvT0_T1_T2_T3_T4_T6_,(.L_x_487 - _ZN3cub18CUB_300001_SM_10006detail6reduce28DeviceReduceSingleTileKernelINS2_10policy_hubIfyN4cuda3std3__44plusIfEEE10Policy1000EPfSC_iS9_ffNS7_10__identityEEEvT0_T1_T2_T3_T4_T6_)
        .other          _ZN3cub18CUB_300001_SM_10006detail6reduce28DeviceReduceSingleTileKernelINS2_10policy_hubIfyN4cuda3std3__44plusIfEEE10Policy1000EPfSC_iS9_ffNS7_10__identityEEEvT0_T1_T2_T3_T4_T6_,@"STO_CUDA_ENTRY STV_DEFAULT"
_ZN3cub18CUB_300001_SM_10006detail6reduce28DeviceReduceSingleTileKernelINS2_10policy_hubIfyN4cuda3std3__44plusIfEEE10Policy1000EPfSC_iS9_ffNS7_10__identityEEEvT0_T1_T2_T3_T4_T6_:
.text._ZN3cub18CUB_300001_SM_10006detail6reduce28DeviceReduceSingleTileKernelINS2_10policy_hubIfyN4cuda3std3__44plusIfEEE10Policy1000EPfSC_iS9_ffNS7_10__identityEEEvT0_T1_T2_T3_T4_T6_:
[----:B------:R-:W-:Y:S01]  /*0000*/  LDC R1, c[0x0][0x37c] ;  /* 0x0000df00ff017b82 */ /* 0x000fe20000000800 */
[----:B------:R-:W0:Y:S01]  /*0010*/  LDCU UR4, c[0x0][0x390] ;  /* 0x00007200ff0477ac */ /* 0x000e220008000800 */
[----:B------:R-:W1:Y:S01]  /*0020*/  LDCU.64 UR6, c[0x0][0x358] ;  /* 0x00006b00ff0677ac */ /* 0x000e620008000a00 */
[----:B0-----:R-:W-:-:S04]  /*0030*/  MOV R20, UR4 ;  /* 0x0000000400147c02 */ /* 0x001fc80008000f00 */
[----:B------:R-:W-:-:S13]  /*0040*/  ISETP.NE.AND P0, PT, R20, RZ, PT ;  /* 0x000000ff1400720c */ /* 0x000fda0003f05270 */
[----:B-1----:R-:W-:Y:S05]  /*0050*/  @P0 BRA `(.L_x_0) ;  /* 0x00000000001c0947 */ /* 0x002fea0003800000 */
[----:B------:R-:W0:Y:S02]  /*0060*/  S2R R0, SR_TID.X ;  /* 0x0000000000007919 */ /* 0x000e240000002100 */
[----:B0-----:R-:W-:-:S13]  /*0070*/  ISETP.NE.AND P0, PT, R0, RZ, PT ;  /* 0x000000ff0000720c */ /* 0x001fda0003f05270 */
[----:B------:R-:W-:Y:S05]  /*0080*/  @P0 EXIT ;  /* 0x000000000000094d */ /* 0x000fea0003800000 */
[----:B------:R-:W0:Y:S08]  /*0090*/  LDC R5, c[0x0][0x398] ;  /* 0x0000e600ff057b82 */ /* 0x000e300000000800 */
[----:B------:R-:W0:Y:S02]  /*00a0*/  LDC.64 R2, c[0x0][0x388] ;  /* 0x0000e200ff027b82 */ /* 0x000e240000000a00 */
[----:B0-----:R-:W-:Y:S01]  /*00b0*/  STG.E desc[UR6][R2.64], R5 ;  /* 0x0000000502007986 */ /* 0x001fe2000c101906 */
[----:B------:R-:W-:Y:S05]  /*00c0*/  EXIT ;  /* 0x000000000000794d */ /* 0x000fea0003800000 */
.L_x_0:
[----:B------:R-:W0:Y:S01]  /*00d0*/  LDCU UR4, c[0x0][0x380] ;  /* 0x00007000ff0477ac */ /* 0x000e220008000800 */
[----:B------:R-:W-:Y:S01]  /*00e0*/  BSSY.RECONVERGENT B0, `(.L_x_1) ;  /* 0x00003ca000007945 */ /* 0x000fe20003800200 */
[----:B0-----:R-:W-:-:S09]  /*00f0*/  ULOP3.LUT UP0, URZ, UR4, 0xf, URZ, 0xc0, !UPT ;  /* 0x0000000f04ff7892 */ /* 0x001fd2000f80c0ff */
[----:B------:R-:W-:Y:S05]  /*0100*/  BRA.U UP0, `(.L_x_2) ;  /* 0x0000001d00607547 */ /* 0x000fea000b800000 */
[----:B------:R-:W-:-:S13]  /*0110*/  ISETP.GT.AND P0, PT, R20, 0xfff, PT ;  /* 0x00000fff1400780c */ /* 0x000fda0003f04270 */
[----:B------:R-:W-:Y:S05]  /*0120*/  @P0 BRA `(.L_x_3) ;  /* 0x0000000c00a80947 */ /* 0x000fea0003800000 */
[----:B------:R-:W0:Y:S01]  /*0130*/  S2R R9, SR_TID.X ;  /* 0x0000000000097919 */ /* 0x000e220000002100 */
[----:B------:R-:W-:Y:S01]  /*0140*/  BSSY.RECONVERGENT B1, `(.L_x_4) ;  /* 0x0000009000017945 */ /* 0x000fe20003800200 */
[----:B------:R-:W-:Y:S01]  /*0150*/  HFMA2 R0, -RZ, RZ, 0, 0 ;  /* 0x00000000ff007431 */ /* 0x000fe200000001ff */
[----:B0-----:R-:W-:Y:S02]  /*0160*/  ISETP.GE.AND P0, PT, R9, R20, PT ;  /* 0x000000140900720c */ /* 0x001fe40003f06270 */
[----:B------:R-:W-:-:S11]  /*0170*/  MOV R11, R9 ;  /* 0x00000009000b7202 */ /* 0x000fd60000000f00 */
[----:B------:R-:W-:Y:S05]  /*0180*/  @P0 BRA `(.L_x_5) ;  /* 0x0000000000100947 */ /* 0x000fea0003800000 */
[----:B------:R-:W0:Y:S02]  /*0190*/  LDC.64 R2, c[0x0][0x380] ;  /* 0x0000e000ff027b82 */ /* 0x000e240000000a00 */
[----:B0-----:R-:W-:-:S05]  /*01a0*/  IMAD.WIDE.U32 R2, R9, 0x4, R2 ;  /* 0x0000000409027825 */ /* 0x001fca00078e0002 */
[----:B------:R0:W5:Y:S01]  /*01b0*/  LDG.E.CONSTANT R0, desc[UR6][R2.64] ;  /* 0x0000000602007981 */ /* 0x000162000c1e9900 */
[----:B------:R-:W-:-:S07]  /*01c0*/  IADD3 R11, PT, PT, R9, 0x100, RZ ;  /* 0x00000100090b7810 */ /* 0x000fce0007ffe0ff */
.L_x_5:
[----:B------:R-:W-:Y:S05]  /*01d0*/  BSYNC.RECONVERGENT B1 ;  /* 0x0000000000017941 */ /* 0x000fea0003800200 */
.L_x_4:
[----:B------:R-:W-:Y:S01]  /*01e0*/  ISETP.GE.AND P0, PT, R11, R20, PT ;  /* 0x000000140b00720c */ /* 0x000fe20003f06270 */
[----:B------:R-:W-:-:S12]  /*01f0*/  BSSY.RECONVERGENT B1, `(.L_x_6) ;  /* 0x0000074000017945 */ /* 0x000fd80003800200 */
[----:B------:R-:W-:Y:S05]  /*0200*/  @P0 BRA `(.L_x_7) ;  /* 0x0000000400c80947 */ /* 0x000fea0003800000 */
[----:B0-----:R-:W-:Y:S01]  /*0210*/  LOP3.LUT R3, RZ, R11, RZ, 0x33, !PT ;  /* 0x0000000bff037212 */ /* 0x001fe200078e33ff */
[----:B------:R-:W-:Y:S03]  /*0220*/  BSSY.RECONVERGENT B2, `(.L_x_8) ;  /* 0x0000015000027945 */ /* 0x000fe60003800200 */
[----:B------:R-:W-:-:S04]  /*0230*/  IADD3 R4, PT, PT, R3, R20, RZ ;  /* 0x0000001403047210 */ /* 0x000fc80007ffe0ff */
[C---:B------:R-:W-:Y:S02]  /*0240*/  LOP3.LUT R2, R4.reuse, 0x300, RZ, 0xc0, !PT ;  /* 0x0000030004027812 */ /* 0x040fe400078ec0ff */
[----:B------:R-:W-:Y:S02]  /*0250*/  ISETP.GE.U32.AND P1, PT, R4, 0x300, PT ;  /* 0x000003000400780c */ /* 0x000fe40003f26070 */
[----:B------:R-:W-:-:S13]  /*0260*/  ISETP.NE.AND P0, PT, R2, 0x300, PT ;  /* 0x000003000200780c */ /* 0x000fda0003f05270 */
[----:B------:R-:W-:Y:S05]  /*0270*/  @!P0 BRA `(.L_x_9) ;  /* 0x00000000003c8947 */ /* 0x000fea0003800000 */
[----:B------:R-:W0:Y:S01]  /*0280*/  LDC.64 R2, c[0x0][0x380] ;  /* 0x0000e000ff027b82 */ /* 0x000e220000000a00 */
[----:B------:R-:W-:-:S04]  /*0290*/  LEA.HI R4, R4, 0x1, RZ, 0x18 ;  /* 0x0000000104047811 */ /* 0x000fc800078fc0ff */
[----:B------:R-:W-:-:S04]  /*02a0*/  LOP3.LUT R4, R4, 0x3, RZ, 0xc0, !PT ;  /* 0x0000000304047812 */ /* 0x000fc800078ec0ff */
[----:B------:R-:W-:Y:S01]  /*02b0*/  IADD3 R4, PT, PT, -R4, RZ, RZ ;  /* 0x000000ff04047210 */ /* 0x000fe20007ffe1ff */
[----:B0-----:R-:W-:-:S05]  /*02c0*/  IMAD.WIDE.U32 R2, R11, 0x4, R2 ;  /* 0x000000040b027825 */ /* 0x001fca00078e0002 */
[----:B------:R-:W-:-:S07]  /*02d0*/  MOV R5, R3 ;  /* 0x0000000300057202 */ /* 0x000fce0000000f00 */
.L_x_10:
[----:B------:R-:W-:-:S06]  /*02e0*/  MOV R3, R5 ;  /* 0x0000000500037202 */ /* 0x000fcc0000000f00 */
[----:B------:R0:W2:Y:S01]  /*02f0*/  LDG.E.CONSTANT R3, desc[UR6][R2.64] ;  /* 0x0000000602037981 */ /* 0x0000a2000c1e9900 */
[----:B------:R-:W-:Y:S01]  /*0300*/  IADD3 R4, PT, PT, R4, 0x1, RZ ;  /* 0x0000000104047810 */ /* 0x000fe20007ffe0ff */
[----:B------:R-:W-:-:S03]  /*0310*/  VIADD R11, R11, 0x100 ;  /* 0x000001000b0b7836 */ /* 0x000fc60000000000 */
[----:B------:R-:W-:Y:S02]  /*0320*/  ISETP.NE.AND P0, PT, R4, RZ, PT ;  /* 0x000000ff0400720c */ /* 0x000fe40003f05270 */
[----:B0-----:R-:W-:-:S04]  /*0330*/  IADD3 R2, P2, PT, R2, 0x400, RZ ;  /* 0x0000040002027810 */ /* 0x001fc80007f5e0ff */
[----:B------:R-:W-:Y:S01]  /*0340*/  IADD3.X R5, PT, PT, RZ, R5, RZ, P2, !PT ;  /* 0x00000005ff057210 */ /* 0x000fe200017fe4ff */
[----:B--2--5:R-:W-:-:S06]  /*0350*/  FADD R0, R3, R0 ;  /* 0x0000000003007221 */ /* 0x024fcc0000000000 */
[----:B------:R-:W-:Y:S05]  /*0360*/  @P0 BRA `(.L_x_10) ;  /* 0xfffffffc00dc0947 */ /* 0x000fea000383ffff */
.L_x_9:
[----:B------:R-:W-:Y:S05]  /*0370*/  BSYNC.RECONVERGENT B2 ;  /* 0x0000000000027941 */ /* 0x000fea0003800200 */
.L_x_8:
[----:B------:R-:W-:Y:S05]  /*0380*/  @!P1 BRA `(.L_x_7) ;  /* 0x0000000400689947 */ /* 0x000fea0003800000 */
[----:B------:R-:W-:Y:S01]  /*0390*/  IADD3 R2, PT, PT, -R11, R20, RZ ;  /* 0x000000140b027210 */ /* 0x000fe20007ffe1ff */
[----:B------:R-:W-:Y:S01]  /*03a0*/  BSSY.RECONVERGENT B2, `(.L_x_11) ;  /* 0x0000031000027945 */ /* 0x000fe20003800200 */
[----:B------:R-:W-:Y:S02]  /*03b0*/  PLOP3.LUT P0, PT, PT, PT, PT, 0x80, 0x8 ;  /* 0x000000000008781c */ /* 0x000fe40003f0f070 */
[----:B------:R-:W-:-:S13]  /*03c0*/  ISETP.GT.AND P1, PT, R2, 0xc00, PT ;  /* 0x00000c000200780c */ /* 0x000fda0003f24270 */
[----:B------:R-:W-:Y:S05]  /*03d0*/  @!P1 BRA `(.L_x_12) ;  /* 0x0000000000b49947 */ /* 0x000fea0003800000 */
[----:B------:R-:W-:Y:S02]  /*03e0*/  PLOP3.LUT P0, PT, PT, PT, PT, 0x8, 0x80 ;  /* 0x000000000080781c */ /* 0x000fe40003f0e170 */
[----:B------:R-:W-:-:S11]  /*03f0*/  IADD3 R8, PT, PT, R20, -0xc00, RZ ;  /* 0xfffff40014087810 */ /* 0x000fd60007ffe0ff */
.L_x_13:
[----:B------:R-:W0:Y:S01]  /*0400*/  LDC.64 R6, c[0x0][0x380] ;  /* 0x0000e000ff067b82 */ /* 0x000e220000000a00 */
[C---:B------:R-:W-:Y:S01]  /*0410*/  IADD3 R5, PT, PT, R11.reuse, 0x400, RZ ;  /* 0x000004000b057810 */ /* 0x040fe20007ffe0ff */
[----:B0-----:R-:W-:-:S05]  /*0420*/  IMAD.WIDE R24, R11, 0x4, R6 ;  /* 0x000000040b187825 */ /* 0x001fca00078e0206 */
[----:B------:R-:W2:Y:S04]  /*0430*/  LDG.E.CONSTANT R13, desc[UR6][R24.64] ;  /* 0x00000006180d7981 */ /* 0x000ea8000c1e9900 */
[----:B------:R-:W3:Y:S01]  /*0440*/  LDG.E.CONSTANT R10, desc[UR6][R24.64+0x400] ;  /* 0x00040006180a7981 */ /* 0x000ee2000c1e9900 */
[----:B------:R-:W-:-:S03]  /*0450*/  IMAD.WIDE R4, R5, 0x4, R6 ;  /* 0x0000000405047825 */ /* 0x000fc600078e0206 */
[----:B------:R-:W4:Y:S04]  /*0460*/  LDG.E.CONSTANT R12, desc[UR6][R24.64+0x800] ;  /* 0x00080006180c7981 */ /* 0x000f28000c1e9900 */
[----:B------:R-:W4:Y:S04]  /*0470*/  LDG.E.CONSTANT R17, desc[UR6][R24.64+0xc00] ;  /* 0x000c000618117981 */ /* 0x000f28000c1e9900 */
[----:B------:R-:W4:Y:S01]  /*0480*/  LDG.E.CONSTANT R16, desc[UR6][R4.64] ;  /* 0x0000000604107981 */ /* 0x000f22000c1e9900 */
[----:B------:R-:W-:-:S03]  /*0490*/  IADD3 R3, PT, PT, R11, 0x800, RZ ;  /* 0x000008000b037810 */ /* 0x000fc60007ffe0ff */
[----:B------:R-:W4:Y:S04]  /*04a0*/  LDG.E.CONSTANT R15, desc[UR6][R4.64+0x400] ;  /* 0x00040006040f7981 */ /* 0x000f28000c1e9900 */
[----:B------:R-:W4:Y:S01]  /*04b0*/  LDG.E.CONSTANT R14, desc[UR6][R4.64+0x800] ;  /* 0x00080006040e7981 */ /* 0x000f22000c1e9900 */
[----:B------:R-:W-:-:S03]  /*04c0*/  IMAD.WIDE R2, R3, 0x4, R6 ;  /* 0x0000000403027825 */ /* 0x000fc600078e0206 */
[----:B------:R-:W4:Y:S04]  /*04d0*/  LDG.E.CONSTANT R22, desc[UR6][R4.64+0xc00] ;  /* 0x000c000604167981 */ /* 0x000f28000c1e9900 */
[----:B------:R-:W4:Y:S01]  /*04e0*/  LDG.E.CONSTANT R21, desc[UR6][R2.64] ;  /* 0x0000000602157981 */ /* 0x000f22000c1e9900 */
[----:B------:R-:W-:-:S03]  /*04f0*/  IADD3 R23, PT, PT, R11, 0xc00, RZ ;  /* 0x00000c000b177810 */ /* 0x000fc60007ffe0ff */
[----:B------:R-:W4:Y:S04]  /*0500*/  LDG.E.CONSTANT R19, desc[UR6][R2.64+0x400] ;  /* 0x0004000602137981 */ /* 0x000f28000c1e9900 */
[----:B------:R-:W4:Y:S01]  /*0510*/  LDG.E.CONSTANT R18, desc[UR6][R2.64+0x800] ;  /* 0x0008000602127981 */ /* 0x000f22000c1e9900 */
[----:B------:R-:W-:-:S03]  /*0520*/  IMAD.WIDE R6, R23, 0x4, R6 ;  /* 0x0000000417067825 */ /* 0x000fc600078e0206 */
[----:B------:R-:W4:Y:S04]  /*0530*/  LDG.E.CONSTANT R26, desc[UR6][R2.64+0xc00] ;  /* 0x000c0006021a7981 */ /* 0x000f28000c1e9900 */
[----:B------:R-:W4:Y:S04]  /*0540*/  LDG.E.CONSTANT R25, desc[UR6][R6.64] ;  /* 0x0000000606197981 */ /* 0x000f28000c1e9900 */
[----:B------:R-:W4:Y:S04]  /*0550*/  LDG.E.CONSTANT R23, desc[UR6][R6.64+0x400] ;  /* 0x0004000606177981 */ /* 0x000f28000c1e9900 */
[----:B------:R-:W4:Y:S04]  /*0560*/  LDG.E.CONSTANT R24, desc[UR6][R6.64+0x800] ;  /* 0x0008000606187981 */ /* 0x000f28000c1e9900 */
[----:B------:R-:W4:Y:S01]  /*0570*/  LDG.E.CONSTANT R27, desc[UR6][R6.64+0xc00] ;  /* 0x000c0006061b7981 */ /* 0x000f22000c1e9900 */
[----:B------:R-:W-:-:S04]  /*0580*/  IADD3 R11, PT, PT, R11, 0x1000, RZ ;  /* 0x000010000b0b7810 */ /* 0x000fc80007ffe0ff */
[----:B------:R-:W-:Y:S01]  /*0590*/  ISETP.GE.AND P1, PT, R11, R8, PT ;  /* 0x000000080b00720c */ /* 0x000fe20003f26270 */
[----:B--2--5:R-:W-:-:S04]  /*05a0*/  FADD R13, R13, R0 ;  /* 0x000000000d0d7221 */ /* 0x024fc80000000000 */
[----:B---3--:R-:W-:-:S04]  /*05b0*/  FADD R13, R13, R10 ;  /* 0x0000000a0d0d7221 */ /* 0x008fc80000000000 */
[----:B----4-:R-:W-:-:S04]  /*05c0*/  FADD R12, R13, R12 ;  /* 0x0000000c0d0c7221 */ /* 0x010fc80000000000 */
[----:B------:R-:W-:-:S04]  /*05d0*/  FADD R17, R12, R17 ;  /* 0x000000110c117221 */ /* 0x000fc80000000000 */
        /* <DEDUP_REMOVED lines=11> */
[----:B------:R-:W-:Y:S01]  /*0690*/  FADD R0, R24, R27 ;  /* 0x0000001b18007221 */ /* 0x000fe20000000000 */
[----:B------:R-:W-:Y:S06]  /*06a0*/  @!P1 BRA `(.L_x_13) ;  /* 0xfffffffc00549947 */ /* 0x000fec000383ffff */
.L_x_12:
[----:B------:R-:W-:Y:S05]  /*06b0*/  BSYNC.RECONVERGENT B2 ;  /* 0x0000000000027941 */ /* 0x000fea0003800200 */
.L_x_11:
[----:B------:R-:W-:Y:S01]  /*06c0*/  IADD3 R2, PT, PT, -R11, R20, RZ ;  /* 0x000000140b027210 */ /* 0x000fe20007ffe1ff */
[----:B------:R-:W-:Y:S03]  /*06d0*/  BSSY.RECONVERGENT B2, `(.L_x_14) ;  /* 0x0000019000027945 */ /* 0x000fe60003800200 */
[----:B------:R-:W-:-:S13]  /*06e0*/  ISETP.GT.AND P1, PT, R2, 0x400, PT ;  /* 0x000004000200780c */ /* 0x000fda0003f24270 */
[----:B------:R-:W-:Y:S05]  /*06f0*/  @!P1 BRA `(.L_x_15) ;  /* 0x0000000000589947 */ /* 0x000fea0003800000 */
[----:B------:R-:W0:Y:S01]  /*0700*/  LDC.64 R4, c[0x0][0x380] ;  /* 0x0000e000ff047b82 */ /* 0x000e220000000a00 */
[C---:B------:R-:W-:Y:S02]  /*0710*/  VIADD R15, R11.reuse, 0x400 ;  /* 0x000004000b0f7836 */ /* 0x040fe40000000000 */
[----:B0-----:R-:W-:-:S05]  /*0720*/  IMAD.WIDE R2, R11, 0x4, R4 ;  /* 0x000000040b027825 */ /* 0x001fca00078e0204 */
[----:B------:R-:W2:Y:S04]  /*0730*/  LDG.E.CONSTANT R7, desc[UR6][R2.64] ;  /* 0x0000000602077981 */ /* 0x000ea8000c1e9900 */
[----:B------:R-:W3:Y:S01]  /*0740*/  LDG.E.CONSTANT R6, desc[UR6][R2.64+0x400] ;  /* 0x0004000602067981 */ /* 0x000ee2000c1e9900 */
[----:B------:R-:W-:-:S03]  /*0750*/  IMAD.WIDE R4, R15, 0x4, R4 ;  /* 0x000000040f047825 */ /* 0x000fc600078e0204 */
[----:B------:R-:W4:Y:S04]  /*0760*/  LDG.E.CONSTANT R13, desc[UR6][R2.64+0x800] ;  /* 0x00080006020d7981 */ /* 0x000f28000c1e9900 */
[----:B------:R-:W4:Y:S04]  /*0770*/  LDG.E.CONSTANT R15, desc[UR6][R2.64+0xc00] ;  /* 0x000c0006020f7981 */ /* 0x000f28000c1e9900 */
[----:B------:R-:W4:Y:S04]  /*0780*/  LDG.E.CONSTANT R17, desc[UR6][R4.64] ;  /* 0x0000000604117981 */ /* 0x000f28000c1e9900 */
[----:B------:R-:W4:Y:S04]  /*0790*/  LDG.E.CONSTANT R19, desc[UR6][R4.64+0x400] ;  /* 0x0004000604137981 */ /* 0x000f28000c1e9900 */
[----:B------:R-:W4:Y:S04]  /*07a0*/  LDG.E.CONSTANT R21, desc[UR6][R4.64+0x800] ;  /* 0x0008000604157981 */ /* 0x000f28000c1e9900 */
[----:B------:R-:W4:Y:S01]  /*07b0*/  LDG.E.CONSTANT R23, desc[UR6][R4.64+0xc00] ;  /* 0x000c000604177981 */ /* 0x000f22000c1e9900 */
[----:B------:R-:W-:-:S02]  /*07c0*/  PLOP3.LUT P0, PT, PT, PT, PT, 0x8, 0x80 ;  /* 0x000000000080781c */ /* 0x000fc40003f0e170 */
[----:B------:R-:W-:Y:S01]  /*07d0*/  IADD3 R11, PT, PT, R11, 0x800, RZ ;  /* 0x000008000b0b7810 */ /* 0x000fe20007ffe0ff */
[----:B--2--5:R-:W-:-:S04]  /*07e0*/  FADD R7, R0, R7 ;  /* 0x0000000700077221 */ /* 0x024fc80000000000 */
[----:B---3--:R-:W-:-:S04]  /*07f0*/  FADD R6, R7, R6 ;  /* 0x0000000607067221 */ /* 0x008fc80000000000 */
[----:B----4-:R-:W-:-:S04]  /*0800*/  FADD R6, R6, R13 ;  /* 0x0000000d06067221 */ /* 0x010fc80000000000 */
[----:B------:R-:W-:-:S04]  /*0810*/  FADD R6, R6, R15 ;  /* 0x0000000f06067221 */ /* 0x000fc80000000000 */
[----:B------:R-:W-:-:S04]  /*0820*/  FADD R6, R6, R17 ;  /* 0x0000001106067221 */ /* 0x000fc80000000000 */
[----:B------:R-:W-:-:S04]  /*0830*/  FADD R6, R6, R19 ;  /* 0x0000001306067221 */ /* 0x000fc80000000000 */
[----:B------:R-:W-:-:S04]  /*0840*/  FADD R6, R6, R21 ;  /* 0x0000001506067221 */ /* 0x000fc80000000000 */
[----:B------:R-:W-:-:S07]  /*0850*/  FADD R0, R6, R23 ;  /* 0x0000001706007221 */ /* 0x000fce0000000000 */
.L_x_15:
[----:B------:R-:W-:Y:S05]  /*0860*/  BSYNC.RECONVERGENT B2 ;  /* 0x0000000000027941 */ /* 0x000fea0003800200 */
.L_x_14:
[----:B------:R-:W-:-:S13]  /*0870*/  ISETP.LT.OR P0, PT, R11, R20, P0 ;  /* 0x000000140b00720c */ /* 0x000fda0000701670 */
[----:B------:R-:W-:Y:S05]  /*0880*/  @!P0 BRA `(.L_x_7) ;  /* 0x0000000000288947 */ /* 0x000fea0003800000 */
[----:B------:R-:W0:Y:S02]  /*0890*/  LDC.64 R2, c[0x0][0x380] ;  /* 0x0000e000ff027b82 */ /* 0x000e240000000a00 */
[----:B0-----:R-:W-:-:S05]  /*08a0*/  IMAD.WIDE R2, R11, 0x4, R2 ;  /* 0x000000040b027825 */ /* 0x001fca00078e0202 */
[----:B------:R-:W2:Y:S04]  /*08b0*/  LDG.E.CONSTANT R5, desc[UR6][R2.64] ;  /* 0x0000000602057981 */ /* 0x000ea8000c1e9900 */
[----:B------:R-:W3:Y:S04]  /*08c0*/  LDG.E.CONSTANT R4, desc[UR6][R2.64+0x400] ;  /* 0x0004000602047981 */ /* 0x000ee8000c1e9900 */
[----:B------:R-:W4:Y:S04]  /*08d0*/  LDG.E.CONSTANT R7, desc[UR6][R2.64+0x800] ;  /* 0x0008000602077981 */ /* 0x000f28000c1e9900 */
[----:B------:R-:W4:Y:S01]  /*08e0*/  LDG.E.CONSTANT R11, desc[UR6][R2.64+0xc00] ;  /* 0x000c0006020b7981 */ /* 0x000f22000c1e9900 */
[----:B--2--5:R-:W-:-:S04]  /*08f0*/  FADD R5, R0, R5 ;  /* 0x0000000500057221 */ /* 0x024fc80000000000 */
[----:B---3--:R-:W-:-:S04]  /*0900*/  FADD R4, R5, R4 ;  /* 0x0000000405047221 */ /* 0x008fc80000000000 */
[----:B----4-:R-:W-:-:S04]  /*0910*/  FADD R4, R4, R7 ;  /* 0x0000000704047221 */ /* 0x010fc80000000000 */
[----:B------:R-:W-:-:S07]  /*0920*/  FADD R0, R4, R11 ;  /* 0x0000000b04007221 */ /* 0x000fce0000000000 */
.L_x_7:
[----:B------:R-:W-:Y:S05]  /*0930*/  BSYNC.RECONVERGENT B1 ;  /* 0x0000000000017941 */ /* 0x000fea0003800200 */
.L_x_6:
[----:B------:R-:W-:Y:S02]  /*0940*/  ISETP.GE.AND P0, PT, R20, 0x100, PT ;  /* 0x000001001400780c */ /* 0x000fe40003f06270 */
[----:B-----5:R-:W-:-:S11]  /*0950*/  MOV R7, R0 ;  /* 0x0000000000077202 */ /* 0x020fd60000000f00 */
[----:B------:R-:W-:Y:S05]  /*0960*/  @!P0 BRA `(.L_x_16) ;  /* 0x0000000000ac8947 */ /* 0x000fea0003800000 */
[----:B------:R-:W1:Y:S01]  /*0970*/  S2R R6, SR_LANEID ;  /* 0x0000000000067919 */ /* 0x000e620000000000 */
[----:B------:R-:W2:Y:S02]  /*0980*/  SHFL.DOWN PT, R0, R7, 0x1, 0x1f ;  /* 0x08201f0007007f89 */ /* 0x000ea400000e0000 */
[----:B--2---:R-:W-:Y:S01]  /*0990*/  FADD R0, R0, R7 ;  /* 0x0000000700007221 */ /* 0x004fe20000000000 */
[C---:B-1----:R-:W-:Y:S02]  /*09a0*/  ISETP.GT.AND P0, PT, R6.reuse, 0x1e, PT ;  /* 0x0000001e0600780c */ /* 0x042fe40003f04270 */
[C---:B------:R-:W-:Y:S02]  /*09b0*/  ISETP.NE.AND P1, PT, R6.reuse, RZ, PT ;  /* 0x000000ff0600720c */ /* 0x040fe40003f25270 */
[----:B------:R-:W-:Y:S02]  /*09c0*/  FSEL R0, R7, R0, P0 ;  /* 0x0000000007007208 */ /* 0x000fe40000000000 */
[----:B------:R-:W-:-:S03]  /*09d0*/  ISETP.GT.AND P0, PT, R6, 0x1d, PT ;  /* 0x0000001d0600780c */ /* 0x000fc60003f04270 */
[----:B0-----:R-:W0:Y:S06]  /*09e0*/  SHFL.DOWN PT, R3, R0, 0x2, 0x1f ;  /* 0x08401f0000037f89 */ /* 0x001e2c00000e0000 */
[----:B------:R-:W1:Y:S01]  /*09f0*/  @!P1 S2R R5, SR_CgaCtaId ;  /* 0x0000000000059919 */ /* 0x000e620000008800 */
[----:B------:R-:W-:Y:S02]  /*0a00*/  @!P1 MOV R4, 0x400 ;  /* 0x0000040000049802 */ /* 0x000fe40000000f00 */
[----:B------:R-:W-:-:S04]  /*0a10*/  @!P1 SHF.R.U32.HI R2, RZ, 0x3, R9 ;  /* 0x00000003ff029819 */ /* 0x000fc80000011609 */
[----:B------:R-:W-:Y:S01]  /*0a20*/  @!P1 LOP3.LUT R2, R2, 0x7c, RZ, 0xc0, !PT ;  /* 0x0000007c02029812 */ /* 0x000fe200078ec0ff */
[----:B0-----:R-:W-:Y:S01]  /*0a30*/  @!P0 FADD R0, R0, R3 ;  /* 0x0000000300008221 */ /* 0x001fe20000000000 */
[----:B------:R-:W-:-:S04]  /*0a40*/  ISETP.GT.AND P0, PT, R6, 0x1b, PT ;  /* 0x0000001b0600780c */ /* 0x000fc80003f04270 */
[----:B------:R-:W0:Y:S01]  /*0a50*/  SHFL.DOWN PT, R3, R0, 0x4, 0x1f ;  /* 0x08801f0000037f89 */ /* 0x000e2200000e0000 */
[----:B-1----:R-:W-:-:S04]  /*0a60*/  @!P1 LEA R5, R5, R4, 0x18 ;  /* 0x0000000405059211 */ /* 0x002fc800078ec0ff */
[----:B------:R-:W-:-:S04]  /*0a70*/  @!P1 IADD3 R2, PT, PT, R2, R5, RZ ;  /* 0x0000000502029210 */ /* 0x000fc80007ffe0ff */
[----:B0-----:R-:W-:Y:S01]  /*0a80*/  @!P0 FADD R0, R0, R3 ;  /* 0x0000000300008221 */ /* 0x001fe20000000000 */
[----:B------:R-:W-:-:S04]  /*0a90*/  ISETP.GT.AND P0, PT, R6, 0x17, PT ;  /* 0x000000170600780c */ /* 0x000fc80003f04270 */
[----:B------:R-:W0:Y:S09]  /*0aa0*/  SHFL.DOWN PT, R3, R0, 0x8, 0x1f ;  /* 0x09001f0000037f89 */ /* 0x000e3200000e0000 */
[----:B0-----:R-:W-:Y:S01]  /*0ab0*/  @!P0 FADD R0, R0, R3 ;  /* 0x0000000300008221 */ /* 0x001fe20000000000 */
[----:B------:R-:W-:-:S04]  /*0ac0*/  ISETP.NE.AND P0, PT, R9, RZ, PT ;  /* 0x000000ff0900720c */ /* 0x000fc80003f05270 */
[----:B------:R-:W0:Y:S02]  /*0ad0*/  SHFL.DOWN PT, R3, R0, 0x10, 0x1f ;  /* 0x0a001f0000037f89 */ /* 0x000e2400000e0000 */
[----:B0-----:R-:W-:-:S05]  /*0ae0*/  FADD R3, R0, R3 ;  /* 0x0000000300037221 */ /* 0x001fca0000000000 */
[----:B------:R0:W-:Y:S01]  /*0af0*/  @!P1 STS [R2+0x8], R3 ;  /* 0x0000080302009388 */ /* 0x0001e20000000800 */
[----:B------:R-:W-:Y:S01]  /*0b00*/  BAR.SYNC.DEFER_BLOCKING 0x0 ;  /* 0x0000000000007b1d */ /* 0x000fe20000010000 */
[----:B------:R-:W-:-:S04]  /*0b10*/  ISETP.GT.AND P1, PT, R6, 0xf, PT ;  /* 0x0000000f0600780c */ /* 0x000fc80003f24270 */
[----:B------:R-:W-:Y:S01]  /*0b20*/  FSEL R0, R0, R3, P1 ;  /* 0x0000000300007208 */ /* 0x000fe20000800000 */
[----:B------:R-:W-:Y:S08]  /*0b30*/  @P0 BRA `(.L_x_17) ;  /* 0x0000003000900947 */ /* 0x000ff00003800000 */
[----:B------:R-:W1:Y:S01]  /*0b40*/  S2UR UR5, SR_CgaCtaId ;  /* 0x00000000000579c3 */ /* 0x000e620000008800 */
[----:B------:R-:W-:Y:S02]  /*0b50*/  UMOV UR4, 0x400 ;  /* 0x0000040000047882 */ /* 0x000fe40000000000 */
[----:B-1----:R-:W-:-:S09]  /*0b60*/  ULEA UR4, UR5, UR4, 0x18 ;  /* 0x0000000405047291 */ /* 0x002fd2000f8ec0ff */
[----:B0-----:R-:W0:Y:S04]  /*0b70*/  LDS R3, [UR4+0xc] ;  /* 0x00000c04ff037984 */ /* 0x001e280008000800 */
[----:B------:R-:W1:Y:S04]  /*0b80*/  LDS.128 R4, [UR4+0x10] ;  /* 0x00001004ff047984 */ /* 0x000e680008000c00 */
[----:B------:R-:W2:Y:S01]  /*0b90*/  LDS.64 R8, [UR4+0x20] ;  /* 0x00002004ff087984 */ /* 0x000ea20008000a00 */
[----:B0-----:R-:W-:-:S04]  /*0ba0*/  FADD R3, R0, R3 ;  /* 0x0000000300037221 */ /* 0x001fc80000000000 */
[----:B-1----:R-:W-:-:S04]  /*0bb0*/  FADD R4, R3, R4 ;  /* 0x0000000403047221 */ /* 0x002fc80000000000 */
[----:B------:R-:W-:-:S04]  /*0bc0*/  FADD R5, R4, R5 ;  /* 0x0000000504057221 */ /* 0x000fc80000000000 */
[----:B------:R-:W-:-:S04]  /*0bd0*/  FADD R6, R5, R6 ;  /* 0x0000000605067221 */ /* 0x000fc80000000000 */
[----:B------:R-:W-:-:S04]  /*0be0*/  FADD R7, R6, R7 ;  /* 0x0000000706077221 */ /* 0x000fc80000000000 */
[----:B--2---:R-:W-:-:S04]  /*0bf0*/  FADD R8, R7, R8 ;  /* 0x0000000807087221 */ /* 0x004fc80000000000 */
[----:B------:R-:W-:Y:S01]  /*0c00*/  FADD R0, R8, R9 ;  /* 0x0000000908007221 */ /* 0x000fe20000000000 */
[----:B------:R-:W-:Y:S06]  /*0c10*/  BRA `(.L_x_17) ;  /* 0x0000003000587947 */ /* 0x000fec0003800000 */
.L_x_16:
[----:B------:R-:W1:Y:S01]  /*0c20*/  S2R R4, SR_LANEID ;  /* 0x0000000000047919 */ /* 0x000e620000000000 */
[----:B------:R-:W-:-:S04]  /*0c30*/  LOP3.LUT R0, R9, 0x3e0, RZ, 0xc0, !PT ;  /* 0x000003e009007812 */ /* 0x000fc800078ec0ff */
[----:B0-----:R-:W-:Y:S02]  /*0c40*/  IADD3 R3, PT, PT, R0, 0x20, RZ ;  /* 0x0000002000037810 */ /* 0x001fe40007ffe0ff */
[----:B------:R-:W-:Y:S02]  /*0c50*/  LOP3.LUT R5, RZ, R0, RZ, 0x33, !PT ;  /* 0x00000000ff057212 */ /* 0x000fe400078e33ff */
[-C--:B------:R-:W-:Y:S02]  /*0c60*/  ISETP.GT.AND P0, PT, R3, R20.reuse, PT ;  /* 0x000000140300720c */ /* 0x080fe40003f04270 */
[----:B------:R-:W-:-:S04]  /*0c70*/  IADD3 R5, PT, PT, R5, R20, RZ ;  /* 0x0000001405057210 */ /* 0x000fc80007ffe0ff */
[----:B------:R-:W-:-:S05]  /*0c80*/  SEL R5, R5, 0x1f, P0 ;  /* 0x0000001f05057807 */ /* 0x000fca0000000000 */
[----:B------:R-:W0:Y:S01]  /*0c90*/  SHFL.DOWN PT, R0, R7, 0x1, R5 ;  /* 0x0820000007007989 */ /* 0x000e2200000e0005 */
[C---:B-1----:R-:W-:Y:S02]  /*0ca0*/  ISETP.GE.AND P0, PT, R4.reuse, R5, PT ;  /* 0x000000050400720c */ /* 0x042fe40003f06270 */
[C---:B------:R-:W-:Y:S02]  /*0cb0*/  IADD3 R2, PT, PT, R4.reuse, 0x2, RZ ;  /* 0x0000000204027810 */ /* 0x040fe40007ffe0ff */
[----:B------:R-:W-:-:S09]  /*0cc0*/  ISETP.NE.AND P1, PT, R4, RZ, PT ;  /* 0x000000ff0400720c */ /* 0x000fd20003f25270 */
[----:B0-----:R-:W-:Y:S01]  /*0cd0*/  @!P0 FADD R7, R0, R7 ;  /* 0x0000000700078221 */ /* 0x001fe20000000000 */
[-C--:B------:R-:W-:Y:S02]  /*0ce0*/  ISETP.GT.AND P0, PT, R2, R5.reuse, PT ;  /* 0x000000050200720c */ /* 0x080fe40003f04270 */
[----:B------:R-:W-:Y:S01]  /*0cf0*/  IADD3 R2, PT, PT, R4, 0x4, RZ ;  /* 0x0000000404027810 */ /* 0x000fe20007ffe0ff */
[----:B------:R-:W0:Y:S01]  /*0d00*/  @!P1 S2R R6, SR_CgaCtaId ;  /* 0x0000000000069919 */ /* 0x000e220000008800 */
[----:B------:R-:W-:Y:S01]  /*0d10*/  @!P1 MOV R3, 0x400 ;  /* 0x0000040000039802 */ /* 0x000fe20000000f00 */
[----:B------:R-:W1:Y:S08]  /*0d20*/  SHFL.DOWN PT, R0, R7, 0x2, R5 ;  /* 0x0840000007007989 */ /* 0x000e7000000e0005 */
[----:B-1----:R-:W-:Y:S01]  /*0d30*/  @!P0 FADD R7, R7, R0 ;  /* 0x0000000007078221 */ /* 0x002fe20000000000 */
[----:B------:R-:W-:-:S02]  /*0d40*/  ISETP.GT.AND P0, PT, R2, R5, PT ;  /* 0x000000050200720c */ /* 0x000fc40003f04270 */
[----:B------:R-:W-:Y:S02]  /*0d50*/  IADD3 R2, PT, PT, R4, 0x8, RZ ;  /* 0x0000000804027810 */ /* 0x000fe40007ffe0ff */
[----:B------:R-:W1:Y:S01]  /*0d60*/  SHFL.DOWN PT, R0, R7, 0x4, R5 ;  /* 0x0880000007007989 */ /* 0x000e6200000e0005 */
[----:B0-----:R-:W-:-:S08]  /*0d70*/  @!P1 LEA R3, R6, R3, 0x18 ;  /* 0x0000000306039211 */ /* 0x001fd000078ec0ff */
[----:B-1----:R-:W-:Y:S01]  /*0d80*/  @!P0 FADD R7, R7, R0 ;  /* 0x0000000007078221 */ /* 0x002fe20000000000 */
[----:B------:R-:W-:Y:S01]  /*0d90*/  ISETP.GT.AND P0, PT, R2, R5, PT ;  /* 0x000000050200720c */ /* 0x000fe20003f04270 */
[----:B------:R-:W-:-:S03]  /*0da0*/  VIADD R2, R4, 0x10 ;  /* 0x0000001004027836 */ /* 0x000fc60000000000 */
[----:B------:R-:W0:Y:S09]  /*0db0*/  SHFL.DOWN PT, R0, R7, 0x8, R5 ;  /* 0x0900000007007989 */ /* 0x000e3200000e0005 */
[----:B0-----:R-:W-:Y:S01]  /*0dc0*/  @!P0 FADD R7, R7, R0 ;  /* 0x0000000007078221 */ /* 0x001fe20000000000 */
[----:B------:R-:W-:-:S02]  /*0dd0*/  ISETP.GT.AND P0, PT, R2, R5, PT ;  /* 0x000000050200720c */ /* 0x000fc40003f04270 */
[----:B------:R-:W-:Y:S02]  /*0de0*/  @!P1 SHF.R.U32.HI R2, RZ, 0x3, R9 ;  /* 0x00000003ff029819 */ /* 0x000fe40000011609 */
[----:B------:R-:W0:Y:S02]  /*0df0*/  SHFL.DOWN PT, R0, R7, 0x10, R5 ;  /* 0x0a00000007007989 */ /* 0x000e2400000e0005 */
[----:B------:R-:W-:-:S04]  /*0e00*/  @!P1 LOP3.LUT R2, R2, 0x7c, RZ, 0xc0, !PT ;  /* 0x0000007c02029812 */ /* 0x000fc800078ec0ff */
[----:B------:R-:W-:-:S03]  /*0e10*/  @!P1 IADD3 R3, PT, PT, R2, R3, RZ ;  /* 0x0000000302039210 */ /* 0x000fc60007ffe0ff */
[----:B0-----:R-:W-:Y:S01]  /*0e20*/  @!P0 FADD R7, R7, R0 ;  /* 0x0000000007078221 */ /* 0x001fe20000000000 */
[----:B------:R-:W-:-:S04]  /*0e30*/  ISETP.NE.AND P0, PT, R9, RZ, PT ;  /* 0x000000ff0900720c */ /* 0x000fc80003f05270 */
[----:B------:R-:W-:-:S05]  /*0e40*/  MOV R0, R7 ;  /* 0x0000000700007202 */ /* 0x000fca0000000f00 */
[----:B------:R4:W-:Y:S01]  /*0e50*/  @!P1 STS [R3+0x8], R0 ;  /* 0x0000080003009388 */ /* 0x0009e20000000800 */
[----:B------:R-:W-:Y:S06]  /*0e60*/  BAR.SYNC.DEFER_BLOCKING 0x0 ;  /* 0x0000000000007b1d */ /* 0x000fec0000010000 */
[----:B------:R-:W-:Y:S05]  /*0e70*/  @P0 BRA `(.L_x_17) ;  /* 0x0000002c00c00947 */ /* 0x000fea0003800000 */
[----:B------:R-:W0:Y:S01]  /*0e80*/  S2UR UR5, SR_CgaCtaId ;  /* 0x00000000000579c3 */ /* 0x000e220000008800 */
[----:B------:R-:W-:Y:S01]  /*0e90*/  UMOV UR4, 0x400 ;  /* 0x0000040000047882 */ /* 0x000fe20000000000 */
[C---:B------:R-:W-:Y:S02]  /*0ea0*/  ISETP.GT.AND P2, PT, R20.reuse, 0x20, PT ;  /* 0x000000201400780c */ /* 0x040fe40003f44270 */
[C---:B------:R-:W-:Y:S02]  /*0eb0*/  ISETP.GT.AND P4, PT, R20.reuse, 0x40, PT ;  /* 0x000000401400780c */ /* 0x040fe40003f84270 */
[C---:B------:R-:W-:Y:S02]  /*0ec0*/  ISETP.GT.AND P3, PT, R20.reuse, 0x60, PT ;  /* 0x000000601400780c */ /* 0x040fe40003f64270 */
[----:B------:R-:W-:Y:S01]  /*0ed0*/  ISETP.GT.AND P1, PT, R20, 0x80, PT ;  /* 0x000000801400780c */ /* 0x000fe20003f24270 */
[----:B0-----:R-:W-:-:S09]  /*0ee0*/  ULEA UR4, UR5, UR4, 0x18 ;  /* 0x0000000405047291 */ /* 0x001fd2000f8ec0ff */
[----:B----4-:R-:W0:Y:S04]  /*0ef0*/  LDS R3, [UR4+0xc] ;  /* 0x00000c04ff037984 */ /* 0x010e280008000800 */
[----:B------:R-:W1:Y:S04]  /*0f00*/  LDS.128 R4, [UR4+0x10] ;  /* 0x00001004ff047984 */ /* 0x000e680008000c00 */
[----:B------:R-:W2:Y:S01]  /*0f10*/  LDS.64 R8, [UR4+0x20] ;  /* 0x00002004ff087984 */ /* 0x000ea20008000a00 */
[----:B0-----:R-:W-:Y:S01]  /*0f20*/  @P2 FADD R0, R0, R3 ;  /* 0x0000000300002221 */ /* 0x001fe20000000000 */
[----:B------:R-:W-:-:S03]  /*0f30*/  ISETP.GT.AND P2, PT, R20, 0xa0, PT ;  /* 0x000000a01400780c */ /* 0x000fc60003f44270 */
[----:B-1----:R-:W-:Y:S01]  /*0f40*/  @P4 FADD R0, R0, R4 ;  /* 0x0000000400004221 */ /* 0x002fe20000000000 */
[----:B------:R-:W-:-:S03]  /*0f50*/  ISETP.GT.AND P4, PT, R20, 0xc0, PT ;  /* 0x000000c01400780c */ /* 0x000fc60003f84270 */
[----:B------:R-:W-:Y:S01]  /*0f60*/  @P3 FADD R0, R0, R5 ;  /* 0x0000000500003221 */ /* 0x000fe20000000000 */
[----:B------:R-:W-:-:S03]  /*0f70*/  ISETP.GT.AND P3, PT, R20, 0xe0, PT ;  /* 0x000000e01400780c */ /* 0x000fc60003f64270 */
[----:B------:R-:W-:-:S04]  /*0f80*/  @P1 FADD R0, R0, R6 ;  /* 0x0000000600001221 */ /* 0x000fc80000000000 */
[----:B------:R-:W-:-:S04]  /*0f90*/  @P2 FADD R0, R0, R7 ;  /* 0x0000000700002221 */ /* 0x000fc80000000000 */
[----:B--2---:R-:W-:-:S04]  /*0fa0*/  @P4 FADD R0, R0, R8 ;  /* 0x0000000800004221 */ /* 0x004fc80000000000 */
[----:B------:R-:W-:Y:S01]  /*0fb0*/  @P3 FADD R0, R0, R9 ;  /* 0x0000000900003221 */ /* 0x000fe20000000000 */
[----:B------:R-:W-:Y:S06]  /*0fc0*/  BRA `(.L_x_17) ;  /* 0x0000002c006c7947 */ /* 0x000fec0003800000 */
.L_x_3:
[----:B------:R-:W0:Y:S01]  /*0fd0*/  S2R R0, SR_TID.X ;  /* 0x0000000000007919 */ /* 0x000e220000002100 */
[----:B------:R-:W1:Y:S01]  /*0fe0*/  LDC.64 R2, c[0x0][0x380] ;  /* 0x0000e000ff027b82 */ /* 0x000e620000000a00 */
[----:B0-----:R-:W-:-:S05]  /*0ff0*/  SHF.L.U32 R5, R0, 0x2, RZ ;  /* 0x0000000200057819 */ /* 0x001fca00000006ff */
[----:B-1----:R-:W-:-:S05]  /*1000*/  IMAD.WIDE.U32 R2, R5, 0x4, R2 ;  /* 0x0000000405027825 */ /* 0x002fca00078e0002 */
[----:B------:R-:W2:Y:S04]  /*1010*/  LDG.E.128.CONSTANT R4, desc[UR6][R2.64] ;  /* 0x0000000602047981 */ /* 0x000ea8000c1e9d00 */
[----:B------:R-:W3:Y:S04]  /*1020*/  LDG.E.128.CONSTANT R8, desc[UR6][R2.64+0x1000] ;  /* 0x0010000602087981 */ /* 0x000ee8000c1e9d00 */
[----:B------:R-:W4:Y:S04]  /*1030*/  LDG.E.128.CONSTANT R12, desc[UR6][R2.64+0x2000] ;  /* 0x00200006020c7981 */ /* 0x000f28000c1e9d00 */
[----:B------:R-:W5:Y:S01]  /*1040*/  LDG.E.128.CONSTANT R16, desc[UR6][R2.64+0x3000] ;  /* 0x0030000602107981 */ /* 0x000f62000c1e9d00 */
[----:B------:R-:W-:Y:S01]  /*1050*/  ISETP.GE.U32.AND P0, PT, R20, 0x2000, PT ;  /* 0x000020001400780c */ /* 0x000fe20003f06070 */
[----:B------:R-:W-:-:S02]  /*1060*/  HFMA2 R23, -RZ, RZ, 0, 0.00048828125 ;  /* 0x00001000ff177431 */ /* 0x000fc400000001ff */
[----:B--2---:R-:W-:Y:S01]  /*1070*/  FADD R4, R4, R5 ;  /* 0x0000000504047221 */ /* 0x004fe20000000000 */
[----:B------:R-:W-:Y:S01]  /*1080*/  FADD R7, R6, R7 ;  /* 0x0000000706077221 */ /* 0x000fe20000000000 */
[----:B---3--:R-:W-:Y:S01]  /*1090*/  FADD R8, R8, R9 ;  /* 0x0000000908087221 */ /* 0x008fe20000000000 */
[----:B------:R-:W-:Y:S02]  /*10a0*/  FADD R11, R10, R11 ;  /* 0x0000000b0a0b7221 */ /* 0x000fe40000000000 */
[----:B------:R-:W-:Y:S01]  /*10b0*/  FADD R4, R4, R7 ;  /* 0x0000000704047221 */ /* 0x000fe20000000000 */
[----:B----4-:R-:W-:Y:S01]  /*10c0*/  FADD R12, R12, R13 ;  /* 0x0000000d0c0c7221 */ /* 0x010fe20000000000 */
[----:B------:R-:W-:Y:S01]  /*10d0*/  FADD R15, R14, R15 ;  /* 0x0000000f0e0f7221 */ /* 0x000fe20000000000 */
[----:B------:R-:W-:Y:S01]  /*10e0*/  FADD R11, R8, R11 ;  /* 0x0000000b080b7221 */ /* 0x000fe20000000000 */
[----:B-----5:R-:W-:Y:S01]  /*10f0*/  FADD R16, R16, R17 ;  /* 0x0000001110107221 */ /* 0x020fe20000000000 */
[----:B------:R-:W-:Y:S01]  /*1100*/  FADD R19, R18, R19 ;  /* 0x0000001312137221 */ /* 0x000fe20000000000 */
[----:B------:R-:W-:Y:S01]  /*1110*/  FADD R12, R12, R15 ;  /* 0x0000000f0c0c7221 */ /* 0x000fe20000000000 */
[----:B------:R-:W-:-:S02]  /*1120*/  FADD R4, R4, R11 ;  /* 0x0000000b04047221 */ /* 0x000fc40000000000 */
[----:B------:R-:W-:-:S04]  /*1130*/  FADD R19, R16, R19 ;  /* 0x0000001310137221 */ /* 0x000fc80000000000 */
[----:B------:R-:W-:-:S04]  /*1140*/  FADD R19, R12, R19 ;  /* 0x000000130c137221 */ /* 0x000fc80000000000 */
[----:B------:R-:W-:Y:S01]  /*1150*/  FADD R21, R4, R19 ;  /* 0x0000001304157221 */ /* 0x000fe20000000000 */
[----:B------:R-:W-:Y:S06]  /*1160*/  @!P0 BRA `(.L_x_18) ;  /* 0x00000000007c8947 */ /* 0x000fec0003800000 */
[----:B------:R-:W0:Y:S01]  /*1170*/  LDC R24, c[0x0][0x390] ;  /* 0x0000e400ff187b82 */ /* 0x000e220000000800 */
[----:B------:R-:W-:Y:S02]  /*1180*/  IADD3 R22, PT, PT, R20, -0x1000, RZ ;  /* 0xfffff00014167810 */ /* 0x000fe40007ffe0ff */
[----:B------:R-:W-:-:S07]  /*1190*/  MOV R23, 0x1000 ;  /* 0x0000100000177802 */ /* 0x000fce0000000f00 */
.L_x_20:
[----:B------:R-:W-:-:S05]  /*11a0*/  IMAD.WIDE R26, R23, 0x4, R2 ;  /* 0x00000004171a7825 */ /* 0x000fca00078e0202 */
[----:B------:R-:W2:Y:S04]  /*11b0*/  LDG.E.128.CONSTANT R16, desc[UR6][R26.64+0x2000] ;  /* 0x002000061a107981 */ /* 0x000ea8000c1e9d00 */
[----:B------:R-:W3:Y:S04]  /*11c0*/  LDG.E.128.CONSTANT R4, desc[UR6][R26.64+0x3000] ;  /* 0x003000061a047981 */ /* 0x000ee8000c1e9d00 */
[----:B------:R-:W4:Y:S04]  /*11d0*/  LDG.E.128.CONSTANT R8, desc[UR6][R26.64] ;  /* 0x000000061a087981 */ /* 0x000f28000c1e9d00 */
[----:B------:R-:W5:Y:S01]  /*11e0*/  LDG.E.128.CONSTANT R12, desc[UR6][R26.64+0x1000] ;  /* 0x001000061a0c7981 */ /* 0x000f62000c1e9d00 */
[----:B0-----:R-:W-:Y:S01]  /*11f0*/  MOV R20, R24 ;  /* 0x0000001800147202 */ /* 0x001fe20000000f00 */
[----:B--2---:R-:W-:Y:S01]  /*1200*/  FADD R17, R17, R18 ;  /* 0x0000001211117221 */ /* 0x004fe20000000000 */
[----:B---3--:R-:W-:-:S02]  /*1210*/  FADD R18, R19, R4 ;  /* 0x0000000413127221 */ /* 0x008fc40000000000 */
[----:B------:R-:W-:Y:S01]  /*1220*/  IADD3 R4, PT, PT, -R23, R20, RZ ;  /* 0x0000001417047210 */ /* 0x000fe20007ffe1ff */
[----:B------:R-:W-:Y:S01]  /*1230*/  FADD R5, R5, R6 ;  /* 0x0000000605057221 */ /* 0x000fe20000000000 */
[----:B----4-:R-:W-:Y:S01]  /*1240*/  FADD R9, R9, R10 ;  /* 0x0000000a09097221 */ /* 0x010fe20000000000 */
[----:B------:R-:W-:Y:S01]  /*1250*/  FADD R8, R8, R21 ;  /* 0x0000001508087221 */ /* 0x000fe20000000000 */
[----:B------:R-:W-:Y:S01]  /*1260*/  ISETP.GE.AND P0, PT, R4, 0x1000, PT ;  /* 0x000010000400780c */ /* 0x000fe20003f06270 */
[----:B-----5:R-:W-:Y:S01]  /*1270*/  FADD R13, R13, R14 ;  /* 0x0000000e0d0d7221 */ /* 0x020fe20000000000 */
[----:B------:R-:W-:Y:S01]  /*1280*/  FADD R10, R11, R12 ;  /* 0x0000000c0b0a7221 */ /* 0x000fe20000000000 */
[----:B------:R-:W-:Y:S01]  /*1290*/  FADD R14, R15, R16 ;  /* 0x000000100f0e7221 */ /* 0x000fe20000000000 */
[----:B------:R-:W-:Y:S01]  /*12a0*/  FADD R8, R8, R9 ;  /* 0x0000000908087221 */ /* 0x000fe20000000000 */
[----:B------:R-:W-:Y:S01]  /*12b0*/  FADD R5, R18, R5 ;  /* 0x0000000512057221 */ /* 0x000fe20000000000 */
[----:B------:R-:W-:Y:S01]  /*12c0*/  FADD R13, R10, R13 ;  /* 0x0000000d0a0d7221 */ /* 0x000fe20000000000 */
[----:B------:R-:W-:-:S03]  /*12d0*/  FADD R14, R14, R17 ;  /* 0x000000110e0e7221 */ /* 0x000fc60000000000 */
[----:B------:R-:W-:Y:S01]  /*12e0*/  FADD R8, R8, R13 ;  /* 0x0000000d08087221 */ /* 0x000fe20000000000 */
[----:B------:R-:W-:-:S04]  /*12f0*/  FADD R5, R14, R5 ;  /* 0x000000050e057221 */ /* 0x000fc80000000000 */
[----:B------:R-:W-:-:S04]  /*1300*/  FADD R5, R8, R5 ;  /* 0x0000000508057221 */ /* 0x000fc80000000000 */
[----:B------:R-:W-:Y:S01]  /*1310*/  FADD R21, R7, R5 ;  /* 0x0000000507157221 */ /* 0x000fe20000000000 */
[----:B------:R-:W-:Y:S06]  /*1320*/  @!P0 BRA `(.L_x_19) ;  /* 0x0000000800308947 */ /* 0x000fec0003800000 */
[----:B------:R-:W-:-:S04]  /*1330*/  IADD3 R23, PT, PT, R23, 0x1000, RZ ;  /* 0x0000100017177810 */ /* 0x000fc80007ffe0ff */
[----:B------:R-:W-:-:S13]  /*1340*/  ISETP.GT.AND P0, PT, R23, R22, PT ;  /* 0x000000161700720c */ /* 0x000fda0003f04270 */
[----:B------:R-:W-:Y:S05]  /*1350*/  @!P0 BRA `(.L_x_20) ;  /* 0xfffffffc00908947 */ /* 0x000fea000383ffff */
.L_x_18:
[----:B------:R-:W-:-:S13]  /*1360*/  ISETP.GE.AND P0, PT, R23, R20, PT ;  /* 0x000000141700720c */ /* 0x000fda0003f06270 */
[----:B------:R-:W-:Y:S05]  /*1370*/  @P0 BRA `(.L_x_19) ;  /* 0x00000008001c0947 */ /* 0x000fea0003800000 */
[----:B------:R-:W-:Y:S01]  /*1380*/  IMAD.IADD R9, R20, 0x1, -R23 ;  /* 0x0000000114097824 */ /* 0x000fe200078e0a17 */
[----:B------:R-:W-:Y:S04]  /*1390*/  BSSY.RECONVERGENT B1, `(.L_x_19) ;  /* 0x0000085000017945 */ /* 0x000fe80003800200 */
[----:B------:R-:W-:-:S13]  /*13a0*/  ISETP.GE.AND P0, PT, R0, R9, PT ;  /* 0x000000090000720c */ /* 0x000fda0003f06270 */
[----:B------:R-:W-:Y:S05]  /*13b0*/  @P0 BRA `(.L_x_21) ;  /* 0x0000000800080947 */ /* 0x000fea0003800000 */
[-C--:B------:R-:W-:Y:S01]  /*13c0*/  LOP3.LUT R2, RZ, R0.reuse, RZ, 0x33, !PT ;  /* 0x00000000ff027212 */ /* 0x080fe200078e33ff */
[----:B------:R-:W-:Y:S01]  /*13d0*/  BSSY.RECONVERGENT B2, `(.L_x_22) ;  /* 0x0000015000027945 */ /* 0x000fe20003800200 */
[----:B------:R-:W-:Y:S02]  /*13e0*/  MOV R8, R0 ;  /* 0x0000000000087202 */ /* 0x000fe40000000f00 */
[----:B------:R-:W-:-:S04]  /*13f0*/  IADD3 R2, PT, PT, -R23, R20, R2 ;  /* 0x0000001417027210 */ /* 0x000fc80007ffe102 */
[C---:B------:R-:W-:Y:S02]  /*1400*/  LOP3.LUT R3, R2.reuse, 0x300, RZ, 0xc0, !PT ;  /* 0x0000030002037812 */ /* 0x040fe400078ec0ff */
[----:B------:R-:W-:Y:S02]  /*1410*/  ISETP.GE.U32.AND P1, PT, R2, 0x300, PT ;  /* 0x000003000200780c */ /* 0x000fe40003f26070 */
[----:B------:R-:W-:-:S13]  /*1420*/  ISETP.NE.AND P0, PT, R3, 0x300, PT ;  /* 0x000003000300780c */ /* 0x000fda0003f05270 */
[----:B------:R-:W-:Y:S05]  /*1430*/  @!P0 BRA `(.L_x_23) ;  /* 0x0000000000388947 */ /* 0x000fea0003800000 */
[----:B------:R-:W0:Y:S01]  /*1440*/  LDC.64 R4, c[0x0][0x380] ;  /* 0x0000e000ff047b82 */ /* 0x000e220000000a00 */
[----:B------:R-:W-:Y:S02]  /*1450*/  LEA.HI R2, R2, 0x1, RZ, 0x18 ;  /* 0x0000000102027811 */ /* 0x000fe400078fc0ff */
[----:B------:R-:W-:Y:S02]  /*1460*/  IADD3 R7, PT, PT, R0, R23, RZ ;  /* 0x0000001700077210 */ /* 0x000fe40007ffe0ff */
[----:B------:R-:W-:Y:S02]  /*1470*/  LOP3.LUT R2, R2, 0x3, RZ, 0xc0, !PT ;  /* 0x0000000302027812 */ /* 0x000fe400078ec0ff */
[----:B------:R-:W-:Y:S02]  /*1480*/  MOV R8, R0 ;  /* 0x0000000000087202 */ /* 0x000fe40000000f00 */
[----:B------:R-:W-:-:S07]  /*1490*/  IADD3 R6, PT, PT, -R2, RZ, RZ ;  /* 0x000000ff02067210 */ /* 0x000fce0007ffe1ff */
.L_x_24:
[----:B0-----:R-:W-:-:S06]  /*14a0*/  IMAD.WIDE.U32 R2, R7, 0x4, R4 ;  /* 0x0000000407027825 */ /* 0x001fcc00078e0004 */
[----:B------:R-:W2:Y:S01]  /*14b0*/  LDG.E.CONSTANT R2, desc[UR6][R2.64] ;  /* 0x0000000602027981 */ /* 0x000ea2000c1e9900 */
[----:B------:R-:W-:Y:S02]  /*14c0*/  IADD3 R6, PT, PT, R6, 0x1, RZ ;  /* 0x0000000106067810 */ /* 0x000fe40007ffe0ff */
[----:B------:R-:W-:Y:S02]  /*14d0*/  IADD3 R8, PT, PT, R8, 0x100, RZ ;  /* 0x0000010008087810 */ /* 0x000fe40007ffe0ff */
[----:B------:R-:W-:Y:S02]  /*14e0*/  ISETP.NE.AND P0, PT, R6, RZ, PT ;  /* 0x000000ff0600720c */ /* 0x000fe40003f05270 */
[----:B------:R-:W-:Y:S01]  /*14f0*/  IADD3 R7, PT, PT, R7, 0x100, RZ ;  /* 0x0000010007077810 */ /* 0x000fe20007ffe0ff */
[----:B--2---:R-:W-:-:S10]  /*1500*/  FADD R21, R2, R21 ;  /* 0x0000001502157221 */ /* 0x004fd40000000000 */
[----:B------:R-:W-:Y:S05]  /*1510*/  @P0 BRA `(.L_x_24) ;  /* 0xfffffffc00e00947 */ /* 0x000fea000383ffff */
.L_x_23:
[----:B------:R-:W-:Y:S05]  /*1520*/  BSYNC.RECONVERGENT B2 ;  /* 0x0000000000027941 */ /* 0x000fea0003800200 */
.L_x_22:
[----:B------:R-:W-:Y:S05]  /*1530*/  @!P1 BRA `(.L_x_21) ;  /* 0x0000000400a89947 */ /* 0x000fea0003800000 */
[----:B------:R-:W0:Y:S01]  /*1540*/  LDCU.64 UR4, c[0x0][0x380] ;  /* 0x00007000ff0477ac */ /* 0x000e220008000a00 */
[----:B------:R-:W-:Y:S01]  /*1550*/  IADD3 R5, PT, PT, R9, -R8, RZ ;  /* 0x8000000809057210 */ /* 0x000fe20007ffe0ff */
[----:B------:R-:W-:Y:S01]  /*1560*/  BSSY.RECONVERGENT B2, `(.L_x_25) ;  /* 0x000003b000027945 */ /* 0x000fe20003800200 */
[CC--:B------:R-:W-:Y:S02]  /*1570*/  IADD3 R3, P0, PT, R8.reuse, R23.reuse, RZ ;  /* 0x0000001708037210 */ /* 0x0c0fe40007f1e0ff */
[----:B------:R-:W-:Y:S02]  /*1580*/  ISETP.GT.AND P1, PT, R5, 0xc00, PT ;  /* 0x00000c000500780c */ /* 0x000fe40003f24270 */
[----:B------:R-:W-:Y:S02]  /*1590*/  IADD3.X R4, PT, PT, RZ, RZ, RZ, P0, !PT ;  /* 0x000000ffff047210 */ /* 0x000fe400007fe4ff */
[----:B------:R-:W-:Y:S02]  /*15a0*/  IADD3 R11, PT, PT, R8, R23, RZ ;  /* 0x00000017080b7210 */ /* 0x000fe40007ffe0ff */
[----:B0-----:R-:W-:-:S04]  /*15b0*/  LEA R2, P0, R3, UR4, 0x2 ;  /* 0x0000000403027c11 */ /* 0x001fc8000f8010ff */
[----:B------:R-:W-:Y:S02]  /*15c0*/  LEA.HI.X R3, R3, UR5, R4, 0x2, P0 ;  /* 0x0000000503037c11 */ /* 0x000fe400080f1404 */
[----:B------:R-:W-:-:S05]  /*15d0*/  IADD3 R2, P0, PT, R2, 0x800, RZ ;  /* 0x0000080002027810 */ /* 0x000fca0007f1e0ff */
[----:B------:R-:W-:Y:S01]  /*15e0*/  IMAD.X R3, RZ, RZ, R3, P0 ;  /* 0x000000ffff037224 */ /* 0x000fe200000e0603 */
[----:B------:R-:W-:Y:S01]  /*15f0*/  PLOP3.LUT P0, PT, PT, PT, PT, 0x80, 0x8 ;  /* 0x000000000008781c */ /* 0x000fe20003f0f070 */
[----:B------:R-:W-:-:S12]  /*1600*/  @!P1 BRA `(.L_x_26) ;  /* 0x0000000000c09947 */ /* 0x000fd80003800000 */
[----:B------:R-:W-:Y:S02]  /*1610*/  PLOP3.LUT P0, PT, PT, PT, PT, 0x8, 0x80 ;  /* 0x000000000080781c */ /* 0x000fe40003f0e170 */
[----:B------:R-:W-:-:S11]  /*1620*/  IADD3 R13, PT, PT, R9, -0xc00, RZ ;  /* 0xfffff400090d7810 */ /* 0x000fd60007ffe0ff */
.L_x_27:
[----:B------:R-:W0:Y:S01]  /*1630*/  LDC.64 R4, c[0x0][0x380] ;  /* 0x0000e000ff047b82 */ /* 0x000e220000000a00 */
[----:B------:R-:W2:Y:S01]  /*1640*/  LDG.E.CONSTANT R10, desc[UR6][R2.64+-0x400] ;  /* 0xfffc0006020a7981 */ /* 0x000ea2000c1e9900 */
[----:B------:R-:W-:-:S03]  /*1650*/  IADD3 R25, PT, PT, R11, 0x400, RZ ;  /* 0x000004000b197810 */ /* 0x000fc60007ffe0ff */
[----:B------:R-:W3:Y:S04]  /*1660*/  LDG.E.CONSTANT R19, desc[UR6][R2.64] ;  /* 0x0000000602137981 */ /* 0x000ee8000c1e9900 */
[----:B------:R-:W4:Y:S01]  /*1670*/  LDG.E.CONSTANT R18, desc[UR6][R2.64+0x400] ;  /* 0x0004000602127981 */ /* 0x000f22000c1e9900 */
[----:B------:R-:W-:-:S03]  /*1680*/  IADD3 R7, PT, PT, R11, 0x800, RZ ;  /* 0x000008000b077810 */ /* 0x000fc60007ffe0ff */
[----:B------:R-:W5:Y:S04]  /*1690*/  LDG.E.CONSTANT R16, desc[UR6][R2.64+0xc00] ;  /* 0x000c000602107981 */ /* 0x000f68000c1e9900 */
[----:B------:R-:W5:Y:S04]  /*16a0*/  LDG.E.CONSTANT R15, desc[UR6][R2.64+0x1000] ;  /* 0x00100006020f7981 */ /* 0x000f68000c1e9900 */
[----:B------:R-:W5:Y:S01]  /*16b0*/  LDG.E.CONSTANT R14, desc[UR6][R2.64+0x1400] ;  /* 0x00140006020e7981 */ /* 0x000f62000c1e9900 */
[----:B0-----:R-:W-:-:S03]  /*16c0*/  IMAD.WIDE.U32 R22, R11, 0x4, R4 ;  /* 0x000000040b167825 */ /* 0x001fc600078e0004 */
[----:B------:R-:W5:Y:S04]  /*16d0*/  LDG.E.CONSTANT R20, desc[UR6][R2.64+0x2000] ;  /* 0x0020000602147981 */ /* 0x000f68000c1e9900 */
[----:B------:R0:W2:Y:S01]  /*16e0*/  LDG.E.CONSTANT R12, desc[UR6][R22.64] ;  /* 0x00000006160c7981 */ /* 0x0000a2000c1e9900 */
[----:B------:R-:W-:-:S03]  /*16f0*/  IMAD.WIDE.U32 R24, R25, 0x4, R4 ;  /* 0x0000000419187825 */ /* 0x000fc600078e0004 */
[----:B------:R-:W5:Y:S04]  /*1700*/  LDG.E.CONSTANT R26, desc[UR6][R2.64+0x3000] ;  /* 0x00300006021a7981 */ /* 0x000f68000c1e9900 */
[----:B------:R-:W5:Y:S01]  /*1710*/  LDG.E.CONSTANT R17, desc[UR6][R24.64] ;  /* 0x0000000618117981 */ /* 0x000f62000c1e9900 */
[--C-:B------:R-:W-:Y:S01]  /*1720*/  IMAD.WIDE.U32 R6, R7, 0x4, R4.reuse ;  /* 0x0000000407067825 */ /* 0x100fe200078e0004 */
[----:B0-----:R-:W-:Y:S02]  /*1730*/  IADD3 R23, PT, PT, R11, 0xc00, RZ ;  /* 0x00000c000b177810 */ /* 0x001fe40007ffe0ff */
[----:B------:R-:W5:Y:S04]  /*1740*/  LDG.E.CONSTANT R22, desc[UR6][R2.64+0x1c00] ;  /* 0x001c000602167981 */ /* 0x000f68000c1e9900 */
[----:B------:R-:W5:Y:S01]  /*1750*/  LDG.E.CONSTANT R6, desc[UR6][R6.64] ;  /* 0x0000000606067981 */ /* 0x000f62000c1e9900 */
[----:B------:R-:W-:-:S03]  /*1760*/  IMAD.WIDE.U32 R4, R23, 0x4, R4 ;  /* 0x0000000417047825 */ /* 0x000fc600078e0004 */
[----:B------:R-:W5:Y:S04]  /*1770*/  LDG.E.CONSTANT R23, desc[UR6][R2.64+0x2400] ;  /* 0x0024000602177981 */ /* 0x000f68000c1e9900 */
[----:B------:R-:W5:Y:S04]  /*1780*/  LDG.E.CONSTANT R4, desc[UR6][R4.64] ;  /* 0x0000000604047981 */ /* 0x000f68000c1e9900 */
[----:B------:R-:W5:Y:S04]  /*1790*/  LDG.E.CONSTANT R24, desc[UR6][R2.64+0x2c00] ;  /* 0x002c000602187981 */ /* 0x000f68000c1e9900 */
[----:B------:R0:W5:Y:S01]  /*17a0*/  LDG.E.CONSTANT R25, desc[UR6][R2.64+0x3400] ;  /* 0x0034000602197981 */ /* 0x000162000c1e9900 */
[----:B------:R-:W-:-:S04]  /*17b0*/  IADD3 R8, PT, PT, R8, 0x1000, RZ ;  /* 0x0000100008087810 */ /* 0x000fc80007ffe0ff */
[----:B------:R-:W-:Y:S02]  /*17c0*/  ISETP.GE.AND P1, PT, R8, R13, PT ;  /* 0x0000000d0800720c */ /* 0x000fe40003f26270 */
[----:B0-----:R-:W-:Y:S02]  /*17d0*/  IADD3 R2, P2, PT, R2, 0x4000, RZ ;  /* 0x0000400002027810 */ /* 0x001fe40007f5e0ff */
[----:B------:R-:W-:Y:S02]  /*17e0*/  IADD3 R11, PT, PT, R11, 0x1000, RZ ;  /* 0x000010000b0b7810 */ /* 0x000fe40007ffe0ff */
[----:B------:R-:W-:Y:S01]  /*17f0*/  IADD3.X R3, PT, PT, RZ, R3, RZ, P2, !PT ;  /* 0x00000003ff037210 */ /* 0x000fe200017fe4ff */
[----:B--2---:R-:W-:-:S04]  /*1800*/  FADD R21, R12, R21 ;  /* 0x000000150c157221 */ /* 0x004fc80000000000 */
[----:B------:R-:W-:-:S04]  /*1810*/  FADD R10, R21, R10 ;  /* 0x0000000a150a7221 */ /* 0x000fc80000000000 */
[----:B---3--:R-:W-:-:S04]  /*1820*/  FADD R19, R10, R19 ;  /* 0x000000130a137221 */ /* 0x008fc80000000000 */
[----:B----4-:R-:W-:-:S04]  /*1830*/  FADD R18, R19, R18 ;  /* 0x0000001213127221 */ /* 0x010fc80000000000 */
[----:B-----5:R-:W-:-:S04]  /*1840*/  FADD R17, R18, R17 ;  /* 0x0000001112117221 */ /* 0x020fc80000000000 */
        /* <DEDUP_REMOVED lines=12> */
.L_x_26:
[----:B------:R-:W-:Y:S05]  /*1910*/  BSYNC.RECONVERGENT B2 ;  /* 0x0000000000027941 */ /* 0x000fea0003800200 */
.L_x_25:
[----:B------:R-:W-:Y:S01]  /*1920*/  IADD3 R4, PT, PT, R9, -R8, RZ ;  /* 0x8000000809047210 */ /* 0x000fe20007ffe0ff */
[----:B------:R-:W-:Y:S03]  /*1930*/  BSSY.RECONVERGENT B2, `(.L_x_28) ;  /* 0x000001e000027945 */ /* 0x000fe60003800200 */
[----:B------:R-:W-:-:S13]  /*1940*/  ISETP.GT.AND P1, PT, R4, 0x400, PT ;  /* 0x000004000400780c */ /* 0x000fda0003f24270 */
[----:B------:R-:W-:Y:S05]  /*1950*/  @!P1 BRA `(.L_x_29) ;  /* 0x00000000006c9947 */ /* 0x000fea0003800000 */
[----:B------:R-:W0:Y:S01]  /*1960*/  LDC.64 R6, c[0x0][0x380] ;  /* 0x0000e000ff067b82 */ /* 0x000e220000000a00 */
[----:B------:R-:W2:Y:S01]  /*1970*/  LDG.E.CONSTANT R10, desc[UR6][R2.64+-0x400] ;  /* 0xfffc0006020a7981 */ /* 0x000ea2000c1e9900 */
[----:B------:R-:W-:-:S03]  /*1980*/  VIADD R15, R11, 0x400 ;  /* 0x000004000b0f7836 */ /* 0x000fc60000000000 */
[----:B------:R-:W3:Y:S04]  /*1990*/  LDG.E.CONSTANT R13, desc[UR6][R2.64] ;  /* 0x00000006020d7981 */ /* 0x000ee8000c1e9900 */
[----:B------:R-:W4:Y:S04]  /*19a0*/  LDG.E.CONSTANT R17, desc[UR6][R2.64+0xc00] ;  /* 0x000c000602117981 */ /* 0x000f28000c1e9900 */
[----:B------:R-:W5:Y:S04]  /*19b0*/  LDG.E.CONSTANT R19, desc[UR6][R2.64+0x1000] ;  /* 0x0010000602137981 */ /* 0x000f68000c1e9900 */
[----:B------:R1:W5:Y:S01]  /*19c0*/  LDG.E.CONSTANT R23, desc[UR6][R2.64+0x1400] ;  /* 0x0014000602177981 */ /* 0x000362000c1e9900 */
[----:B0-----:R-:W-:-:S06]  /*19d0*/  IMAD.WIDE.U32 R4, R11, 0x4, R6 ;  /* 0x000000040b047825 */ /* 0x001fcc00078e0006 */
[----:B------:R-:W2:Y:S01]  /*19e0*/  LDG.E.CONSTANT R4, desc[UR6][R4.64] ;  /* 0x0000000604047981 */ /* 0x000ea2000c1e9900 */
[----:B------:R-:W-:-:S03]  /*19f0*/  IMAD.WIDE.U32 R6, R15, 0x4, R6 ;  /* 0x000000040f067825 */ /* 0x000fc600078e0006 */
[----:B------:R-:W4:Y:S04]  /*1a00*/  LDG.E.CONSTANT R15, desc[UR6][R2.64+0x400] ;  /* 0x00040006020f7981 */ /* 0x000f28000c1e9900 */
[----:B------:R-:W5:Y:S01]  /*1a10*/  LDG.E.CONSTANT R7, desc[UR6][R6.64] ;  /* 0x0000000606077981 */ /* 0x000f62000c1e9900 */
[----:B------:R-:W-:Y:S02]  /*1a20*/  PLOP3.LUT P0, PT, PT, PT, PT, 0x8, 0x80 ;  /* 0x000000000080781c */ /* 0x000fe40003f0e170 */
[----:B------:R-:W-:Y:S02]  /*1a30*/  IADD3 R8, PT, PT, R8, 0x800, RZ ;  /* 0x0000080008087810 */ /* 0x000fe40007ffe0ff */
[----:B------:R-:W-:Y:S01]  /*1a40*/  IADD3 R11, PT, PT, R11, 0x800, RZ ;  /* 0x000008000b0b7810 */ /* 0x000fe20007ffe0ff */
[----:B--2---:R-:W-:-:S04]  /*1a50*/  FADD R21, R21, R4 ;  /* 0x0000000415157221 */ /* 0x004fc80000000000 */
[----:B------:R-:W-:-:S04]  /*1a60*/  FADD R10, R21, R10 ;  /* 0x0000000a150a7221 */ /* 0x000fc80000000000 */
[----:B---3--:R-:W-:-:S04]  /*1a70*/  FADD R10, R10, R13 ;  /* 0x0000000d0a0a7221 */ /* 0x008fc80000000000 */
[----:B----4-:R-:W-:-:S04]  /*1a80*/  FADD R10, R10, R15 ;  /* 0x0000000f0a0a7221 */ /* 0x010fc80000000000 */
[----:B-----5:R-:W-:Y:S01]  /*1a90*/  FADD R10, R10, R7 ;  /* 0x000000070a0a7221 */ /* 0x020fe20000000000 */
[----:B------:R-:W-:-:S03]  /*1aa0*/  IADD3 R4, P1, PT, R2, 0x2000, RZ ;  /* 0x0000200002047810 */ /* 0x000fc60007f3e0ff */
[----:B------:R-:W-:Y:S01]  /*1ab0*/  FADD R10, R10, R17 ;  /* 0x000000110a0a7221 */ /* 0x000fe20000000000 */
[----:B------:R-:W-:-:S03]  /*1ac0*/  IADD3.X R5, PT, PT, RZ, R3, RZ, P1, !PT ;  /* 0x00000003ff057210 */ /* 0x000fc60000ffe4ff */
[----:B------:R-:W-:Y:S01]  /*1ad0*/  FADD R10, R10, R19 ;  /* 0x000000130a0a7221 */ /* 0x000fe20000000000 */
[----:B-1----:R-:W-:Y:S02]  /*1ae0*/  MOV R2, R4 ;  /* 0x0000000400027202 */ /* 0x002fe40000000f00 */
[----:B------:R-:W-:Y:S01]  /*1af0*/  MOV R3, R5 ;  /* 0x0000000500037202 */ /* 0x000fe20000000f00 */
[----:B------:R-:W-:-:S07]  /*1b00*/  FADD R21, R10, R23 ;  /* 0x000000170a157221 */ /* 0x000fce0000000000 */
.L_x_29:
[----:B------:R-:W-:Y:S05]  /*1b10*/  BSYNC.RECONVERGENT B2 ;  /* 0x0000000000027941 */ /* 0x000fea0003800200 */
.L_x_28:
[----:B------:R-:W-:-:S13]  /*1b20*/  ISETP.LT.OR P0, PT, R8, R9, P0 ;  /* 0x000000090800720c */ /* 0x000fda0000701670 */
[----:B------:R-:W-:Y:S05]  /*1b30*/  @!P0 BRA `(.L_x_21) ;  /* 0x0000000000288947 */ /* 0x000fea0003800000 */
[----:B------:R-:W0:Y:S01]  /*1b40*/  LDC.64 R4, c[0x0][0x380] ;  /* 0x0000e000ff047b82 */ /* 0x000e220000000a00 */
[----:B------:R-:W2:Y:S04]  /*1b50*/  LDG.E.CONSTANT R6, desc[UR6][R2.64+-0x400] ;  /* 0xfffc000602067981 */ /* 0x000ea8000c1e9900 */
[----:B------:R-:W3:Y:S04]  /*1b60*/  LDG.E.CONSTANT R7, desc[UR6][R2.64] ;  /* 0x0000000602077981 */ /* 0x000ee8000c1e9900 */
[----:B------:R-:W4:Y:S01]  /*1b70*/  LDG.E.CONSTANT R9, desc[UR6][R2.64+0x400] ;  /* 0x0004000602097981 */ /* 0x000f22000c1e9900 */
[----:B0-----:R-:W-:-:S06]  /*1b80*/  IMAD.WIDE.U32 R4, R11, 0x4, R4 ;  /* 0x000000040b047825 */ /* 0x001fcc00078e0004 */
[----:B------:R-:W5:Y:S02]  /*1b90*/  LDG.E.CONSTANT R4, desc[UR6][R4.64] ;  /* 0x0000000604047981 */ /* 0x000f64000c1e9900 */
[----:B-----5:R-:W-:-:S04]  /*1ba0*/  FADD R21, R21, R4 ;  /* 0x0000000415157221 */ /* 0x020fc80000000000 */
[----:B--2---:R-:W-:-:S04]  /*1bb0*/  FADD R6, R21, R6 ;  /* 0x0000000615067221 */ /* 0x004fc80000000000 */
[----:B---3--:R-:W-:-:S04]  /*1bc0*/  FADD R6, R6, R7 ;  /* 0x0000000706067221 */ /* 0x008fc80000000000 */
[----:B----4-:R-:W-:-:S07]  /*1bd0*/  FADD R21, R6, R9 ;  /* 0x0000000906157221 */ /* 0x010fce0000000000 */
.L_x_21:
[----:B------:R-:W-:Y:S05]  /*1be0*/  BSYNC.RECONVERGENT B1 ;  /* 0x0000000000017941 */ /* 0x000fea0003800200 */
.L_x_19:
[----:B------:R-:W0:Y:S01]  /*1bf0*/  S2R R6, SR_LANEID ;  /* 0x0000000000067919 */ /* 0x000e220000000000 */
[----:B------:R-:W1:Y:S01]  /*1c00*/  SHFL.DOWN PT, R2, R21, 0x1, 0x1f ;  /* 0x08201f0015027f89 */ /* 0x000e6200000e0000 */
[C---:B0-----:R-:W-:Y:S02]  /*1c10*/  ISETP.GT.AND P0, PT, R6.reuse, 0x1e, PT ;  /* 0x0000001e0600780c */ /* 0x041fe40003f04270 */
[----:B------:R-:W-:-:S11]  /*1c20*/  ISETP.NE.AND P1, PT, R6, RZ, PT ;  /* 0x000000ff0600720c */ /* 0x000fd60003f25270 */
[----:B-1----:R-:W-:Y:S01]  /*1c30*/  @!P0 FADD R21, R2, R21 ;  /* 0x0000001502158221 */ /* 0x002fe20000000000 */
[----:B------:R-:W-:Y:S01]  /*1c40*/  ISETP.GT.AND P0, PT, R6, 0x1d, PT ;  /* 0x0000001d0600780c */ /* 0x000fe20003f04270 */
[----:B------:R-:W0:Y:S01]  /*1c50*/  @!P1 S2R R5, SR_CgaCtaId ;  /* 0x0000000000059919 */ /* 0x000e220000008800 */
[----:B------:R-:W-:Y:S02]  /*1c60*/  @!P1 MOV R4, 0x400 ;  /* 0x0000040000049802 */ /* 0x000fe40000000f00 */
[----:B------:R-:W-:Y:S01]  /*1c70*/  @!P1 SHF.R.U32.HI R3, RZ, 0x3, R0 ;  /* 0x00000003ff039819 */ /* 0x000fe20000011600 */
[----:B------:R-:W1:Y:S03]  /*1c80*/  SHFL.DOWN PT, R2, R21, 0x2, 0x1f ;  /* 0x08401f0015027f89 */ /* 0x000e6600000e0000 */
[----:B------:R-:W-:-:S05]  /*1c90*/  @!P1 LOP3.LUT R3, R3, 0x7c, RZ, 0xc0, !PT ;  /* 0x0000007c03039812 */ /* 0x000fca00078ec0ff */
[----:B-1----:R-:W-:Y:S01]  /*1ca0*/  @!P0 FADD R21, R21, R2 ;  /* 0x0000000215158221 */ /* 0x002fe20000000000 */
[----:B------:R-:W-:Y:S02]  /*1cb0*/  ISETP.GT.AND P0, PT, R6, 0x1b, PT ;  /* 0x0000001b0600780c */ /* 0x000fe40003f04270 */
[----:B0-----:R-:W-:Y:S02]  /*1cc0*/  @!P1 LEA R4, R5, R4, 0x18 ;  /* 0x0000000405049211 */ /* 0x001fe400078ec0ff */
[----:B------:R-:W0:Y:S02]  /*1cd0*/  SHFL.DOWN PT, R2, R21, 0x4, 0x1f ;  /* 0x08801f0015027f89 */ /* 0x000e2400000e0000 */
[----:B------:R-:W-:-:S07]  /*1ce0*/  @!P1 IADD3 R3, PT, PT, R3, R4, RZ ;  /* 0x0000000403039210 */ /* 0x000fce0007ffe0ff */
        /* <DEDUP_REMOVED lines=12> */
[----:B------:R-:W0:Y:S01]  /*1db0*/  S2UR UR5, SR_CgaCtaId ;  /* 0x00000000000579c3 */ /* 0x000e220000008800 */
[----:B------:R-:W-:Y:S02]  /*1dc0*/  UMOV UR4, 0x400 ;  /* 0x0000040000047882 */ /* 0x000fe40000000000 */
[----:B0-----:R-:W-:-:S09]  /*1dd0*/  ULEA UR4, UR5, UR4, 0x18 ;  /* 0x0000000405047291 */ /* 0x001fd2000f8ec0ff */
[----:B---3--:R-:W0:Y:S04]  /*1de0*/  LDS R3, [UR4+0xc] ;  /* 0x00000c04ff037984 */ /* 0x008e280008000800 */
        /* <DEDUP_REMOVED lines=10> */
.L_x_2:
        /* <DEDUP_REMOVED lines=12> */
.L_x_32:
[----:B------:R-:W-:Y:S05]  /*1f50*/  BSYNC.RECONVERGENT B1 ;  /* 0x0000000000017941 */ /* 0x000fea0003800200 */
.L_x_31:
[----:B------:R-:W-:Y:S01]  /*1f60*/  ISETP.GE.AND P0, PT, R11, R20, PT ;  /* 0x000000140b00720c */ /* 0x000fe20003f06270 */
[----:B------:R-:W-:-:S12]  /*1f70*/  BSSY.RECONVERGENT B1, `(.L_x_33) ;  /* 0x0000074000017945 */ /* 0x000fd80003800200 */
[----:B------:R-:W-:Y:S05]  /*1f80*/  @P0 BRA `(.L_x_34) ;  /* 0x0000000400c80947 */ /* 0x000fea0003800000 */
[----:B0-----:R-:W-:Y:S01]  /*1f90*/  LOP3.LUT R3, RZ, R11, RZ, 0x33, !PT ;  /* 0x0000000bff037212 */ /* 0x001fe200078e33ff */
[----:B------:R-:W-:Y:S04]  /*1fa0*/  BSSY.RECONVERGENT B2, `(.L_x_35) ;  /* 0x0000015000027945 */ /* 0x000fe80003800200 */
[----:B------:R-:W-:-:S05]  /*1fb0*/  IMAD.IADD R4, R3, 0x1, R20 ;  /* 0x0000000103047824 */ /* 0x000fca00078e0214 */
        /* <DEDUP_REMOVED lines=10> */
.L_x_37:
[----:B------:R-:W-:-:S06]  /*2060*/  MOV R3, R5 ;  /* 0x0000000500037202 */ /* 0x000fcc0000000f00 */
[----:B------:R0:W2:Y:S01]  /*2070*/  LDG.E.CONSTANT R3, desc[UR6][R2.64] ;  /* 0x0000000602037981 */ /* 0x0000a2000c1e9900 */
[----:B------:R-:W-:Y:S02]  /*2080*/  IADD3 R4, PT, PT, R4, 0x1, RZ ;  /* 0x0000000104047810 */ /* 0x000fe40007ffe0ff */
[----:B------:R-:W-:Y:S02]  /*2090*/  IADD3 R11, PT, PT, R11, 0x100, RZ ;  /* 0x000001000b0b7810 */ /* 0x000fe40007ffe0ff */
[----:B------:R-:W-:Y:S02]  /*20a0*/  ISETP.NE.AND P0, PT, R4, RZ, PT ;  /* 0x000000ff0400720c */ /* 0x000fe40003f05270 */
[----:B0-----:R-:W-:-:S04]  /*20b0*/  IADD3 R2, P2, PT, R2, 0x400, RZ ;  /* 0x0000040002027810 */ /* 0x001fc80007f5e0ff */
[----:B------:R-:W-:Y:S01]  /*20c0*/  IADD3.X R5, PT, PT, RZ, R5, RZ, P2, !PT ;  /* 0x00000005ff057210 */ /* 0x000fe200017fe4ff */
[----:B--2--5:R-:W-:-:S06]  /*20d0*/  FADD R0, R3, R0 ;  /* 0x0000000003007221 */ /* 0x024fcc0000000000 */
[----:B------:R-:W-:Y:S05]  /*20e0*/  @P0 BRA `(.L_x_37) ;  /* 0xfffffffc00dc0947 */ /* 0x000fea000383ffff */
.L_x_36:
[----:B------:R-:W-:Y:S05]  /*20f0*/  BSYNC.RECONVERGENT B2 ;  /* 0x0000000000027941 */ /* 0x000fea0003800200 */
.L_x_35:
        /* <DEDUP_REMOVED lines=8> */
.L_x_40:
        /* <DEDUP_REMOVED lines=9> */
[----:B------:R-:W-:-:S03]  /*2210*/  VIADD R3, R11, 0x800 ;  /* 0x000008000b037836 */ /* 0x000fc60000000000 */
[----:B------:R-:W4:Y:S01]  /*2220*/  LDG.E.CONSTANT R15, desc[UR6][R4.64+0x400] ;  /* 0x00040006040f7981 */ /* 0x000f22000c1e9900 */
        /* <DEDUP_REMOVED lines=32> */
.L_x_39:
[----:B------:R-:W-:Y:S05]  /*2430*/  BSYNC.RECONVERGENT B2 ;  /* 0x0000000000027941 */ /* 0x000fea0003800200 */
.L_x_38:
[----:B------:R-:W-:Y:S01]  /*2440*/  IADD3 R2, PT, PT, -R11, R20, RZ ;  /* 0x000000140b027210 */ /* 0x000fe20007ffe1ff */
[----:B------:R-:W-:Y:S03]  /*2450*/  BSSY.RECONVERGENT B2, `(.L_x_41) ;  /* 0x0000019000027945 */ /* 0x000fe60003800200 */
[----:B------:R-:W-:-:S13]  /*2460*/  ISETP.GT.AND P1, PT, R2, 0x400, PT ;  /* 0x000004000200780c */ /* 0x000fda0003f24270 */
[----:B------:R-:W-:Y:S05]  /*2470*/  @!P1 BRA `(.L_x_42) ;  /* 0x0000000000589947 */ /* 0x000fea0003800000 */
        /* <DEDUP_REMOVED lines=22> */
.L_x_42:
[----:B------:R-:W-:Y:S05]  /*25e0*/  BSYNC.RECONVERGENT B2 ;  /* 0x0000000000027941 */ /* 0x000fea0003800200 */
.L_x_41:
        /* <DEDUP_REMOVED lines=12> */
.L_x_34:
[----:B------:R-:W-:Y:S05]  /*26b0*/  BSYNC.RECONVERGENT B1 ;  /* 0x0000000000017941 */ /* 0x000fea0003800200 */
.L_x_33:
        /* <DEDUP_REMOVED lines=35> */
[----:B--2---:R-:W0:Y:S04]  /*28f0*/  LDS R3, [UR4+0xc] ;  /* 0x00000c04ff037984 */ /* 0x004e280008000800 */
        /* <DEDUP_REMOVED lines=10> */
.L_x_43:
[----:B0-----:R-:W0:Y:S01]  /*29a0*/  S2R R2, SR_LANEID ;  /* 0x0000000000027919 */ /* 0x001e220000000000 */
[----:B------:R-:W-:-:S04]  /*29b0*/  LOP3.LUT R0, R9, 0x3e0, RZ, 0xc0, !PT ;  /* 0x000003e009007812 */ /* 0x000fc800078ec0ff */
[----:B------:R-:W-:Y:S02]  /*29c0*/  IADD3 R3, PT, PT, R0, 0x20, RZ ;  /* 0x0000002000037810 */ /* 0x000fe40007ffe0ff */
[----:B------:R-:W-:Y:S02]  /*29d0*/  LOP3.LUT R7, RZ, R0, RZ, 0x33, !PT ;  /* 0x00000000ff077212 */ /* 0x000fe400078e33ff */
[-C--:B------:R-:W-:Y:S02]  /*29e0*/  ISETP.GT.AND P0, PT, R3, R20.reuse, PT ;  /* 0x000000140300720c */ /* 0x080fe40003f04270 */
[----:B------:R-:W-:-:S04]  /*29f0*/  IADD3 R7, PT, PT, R7, R20, RZ ;  /* 0x0000001407077210 */ /* 0x000fc80007ffe0ff */
[----:B------:R-:W-:-:S05]  /*2a00*/  SEL R4, R7, 0x1f, P0 ;  /* 0x0000001f07047807 */ /* 0x000fca0000000000 */
[----:B------:R-:W1:Y:S01]  /*2a10*/  SHFL.DOWN PT, R0, R5, 0x1, R4 ;  /* 0x0820000005007989 */ /* 0x000e6200000e0004 */
[C---:B0-----:R-:W-:Y:S01]  /*2a20*/  ISETP.GE.AND P0, PT, R2.reuse, R4, PT ;  /* 0x000000040200720c */ /* 0x041fe20003f06270 */
[C---:B------:R-:W-:Y:S01]  /*2a30*/  VIADD R3, R2.reuse, 0x2 ;  /* 0x0000000202037836 */ /* 0x040fe20000000000 */
[----:B------:R-:W-:-:S11]  /*2a40*/  ISETP.NE.AND P1, PT, R2, RZ, PT ;  /* 0x000000ff0200720c */ /* 0x000fd60003f25270 */
[----:B-1----:R-:W-:Y:S01]  /*2a50*/  @!P0 FADD R5, R0, R5 ;  /* 0x0000000500058221 */ /* 0x002fe20000000000 */
[-C--:B------:R-:W-:Y:S01]  /*2a60*/  ISETP.GT.AND P0, PT, R3, R4.reuse, PT ;  /* 0x000000040300720c */ /* 0x080fe20003f04270 */
[----:B------:R-:W0:Y:S01]  /*2a70*/  @!P1 S2R R6, SR_CgaCtaId ;  /* 0x0000000000069919 */ /* 0x000e220000008800 */
[----:B------:R-:W-:Y:S02]  /*2a80*/  IADD3 R3, PT, PT, R2, 0x4, RZ ;  /* 0x0000000402037810 */ /* 0x000fe40007ffe0ff */
[----:B------:R-:W1:Y:S09]  /*2a90*/  SHFL.DOWN PT, R0, R5, 0x2, R4 ;  /* 0x0840000005007989 */ /* 0x000e7200000e0004 */
[----:B-1----:R-:W-:Y:S01]  /*2aa0*/  @!P0 FADD R5, R5, R0 ;  /* 0x0000000005058221 */ /* 0x002fe20000000000 */
[----:B------:R-:W-:-:S02]  /*2ab0*/  ISETP.GT.AND P0, PT, R3, R4, PT ;  /* 0x000000040300720c */ /* 0x000fc40003f04270 */
[----:B------:R-:W-:Y:S02]  /*2ac0*/  IADD3 R3, PT, PT, R2, 0x8, RZ ;  /* 0x0000000802037810 */ /* 0x000fe40007ffe0ff */
[----:B------:R-:W1:Y:S09]  /*2ad0*/  SHFL.DOWN PT, R0, R5, 0x4, R4 ;  /* 0x0880000005007989 */ /* 0x000e7200000e0004 */
[----:B-1----:R-:W-:Y:S01]  /*2ae0*/  @!P0 FADD R5, R5, R0 ;  /* 0x0000000005058221 */ /* 0x002fe20000000000 */
[----:B------:R-:W-:-:S02]  /*2af0*/  ISETP.GT.AND P0, PT, R3, R4, PT ;  /* 0x000000040300720c */ /* 0x000fc40003f04270 */
[----:B------:R-:W-:Y:S02]  /*2b00*/  IADD3 R3, PT, PT, R2, 0x10, RZ ;  /* 0x0000001002037810 */ /* 0x000fe40007ffe0ff */
[----:B------:R-:W1:Y:S01]  /*2b10*/  SHFL.DOWN PT, R0, R5, 0x8, R4 ;  /* 0x0900000005007989 */ /* 0x000e6200000e0004 */
[----:B------:R-:W-:-:S04]  /*2b20*/  @!P1 SHF.R.U32.HI R2, RZ, 0x3, R9 ;  /* 0x00000003ff029819 */ /* 0x000fc80000011609 */
[----:B------:R-:W-:-:S04]  /*2b30*/  @!P1 LOP3.LUT R2, R2, 0x7c, RZ, 0xc0, !PT ;  /* 0x0000007c02029812 */ /* 0x000fc800078ec0ff */
[----:B-1----:R-:W-:Y:S01]  /*2b40*/  @!P0 FADD R5, R5, R0 ;  /* 0x0000000005058221 */ /* 0x002fe20000000000 */
[----:B------:R-:W-:Y:S02]  /*2b50*/  ISETP.GT.AND P0, PT, R3, R4, PT ;  /* 0x000000040300720c */ /* 0x000fe40003f04270 */
[----:B------:R-:W-:Y:S02]  /*2b60*/  @!P1 MOV R3, 0x400 ;  /* 0x0000040000039802 */ /* 0x000fe40000000f00 */
[----:B------:R-:W1:Y:S02]  /*2b70*/  SHFL.DOWN PT, R0, R5, 0x10, R4 ;  /* 0x0a00000005007989 */ /* 0x000e6400000e0004 */
[----:B0-----:R-:W-:-:S04]  /*2b80*/  @!P1 LEA R3, R6, R3, 0x18 ;  /* 0x0000000306039211 */ /* 0x001fc800078ec0ff */
[----:B------:R-:W-:-:S03]  /*2b90*/  @!P1 IADD3 R3, PT, PT, R2, R3, RZ ;  /* 0x0000000302039210 */ /* 0x000fc60007ffe0ff */
[----:B-1----:R-:W-:Y:S01]  /*2ba0*/  @!P0 FADD R5, R5, R0 ;  /* 0x0000000005058221 */ /* 0x002fe20000000000 */
        /* <DEDUP_REMOVED lines=12> */
[----:B-1----:R-:W0:Y:S04]  /*2c70*/  LDS R3, [UR4+0xc] ;  /* 0x00000c04ff037984 */ /* 0x002e280008000800 */
        /* <DEDUP_REMOVED lines=13> */
.L_x_30:
[----:B------:R-:W0:Y:S01]  /*2d50*/  S2R R8, SR_TID.X ;  /* 0x0000000000087919 */ /* 0x000e220000002100 */
[----:B------:R-:W0:Y:S02]  /*2d60*/  LDC.64 R2, c[0x0][0x380] ;  /* 0x0000e000ff027b82 */ /* 0x000e240000000a00 */
[----:B0-----:R-:W-:-:S05]  /*2d70*/  IMAD.WIDE.U32 R2, R8, 0x4, R2 ;  /* 0x0000000408027825 */ /* 0x001fca00078e0002 */
[----:B------:R-:W2:Y:S04]  /*2d80*/  LDG.E.CONSTANT R19, desc[UR6][R2.64] ;  /* 0x0000000602137981 */ /* 0x000ea8000c1e9900 */
[----:B------:R-:W2:Y:S04]  /*2d90*/  LDG.E.CONSTANT R0, desc[UR6][R2.64+0x400] ;  /* 0x0004000602007981 */ /* 0x000ea8000c1e9900 */
[----:B------:R-:W3:Y:S04]  /*2da0*/  LDG.E.CONSTANT R4, desc[UR6][R2.64+0x800] ;  /* 0x0008000602047981 */ /* 0x000ee8000c1e9900 */
[----:B------:R-:W3:Y:S04]  /*2db0*/  LDG.E.CONSTANT R5, desc[UR6][R2.64+0xc00] ;  /* 0x000c000602057981 */ /* 0x000ee8000c1e9900 */
[----:B------:R-:W4:Y:S04]  /*2dc0*/  LDG.E.CONSTANT R6, desc[UR6][R2.64+0x1000] ;  /* 0x0010000602067981 */ /* 0x000f28000c1e9900 */
[----:B------:R-:W4:Y:S04]  /*2dd0*/  LDG.E.CONSTANT R7, desc[UR6][R2.64+0x1400] ;  /* 0x0014000602077981 */ /* 0x000f28000c1e9900 */
[----:B------:R-:W5:Y:S04]  /*2de0*/  LDG.E.CONSTANT R9, desc[UR6][R2.64+0x1800] ;  /* 0x0018000602097981 */ /* 0x000f68000c1e9900 */
        /* <DEDUP_REMOVED lines=8> */
[----:B------:R-:W5:Y:S01]  /*2e70*/  LDG.E.CONSTANT R18, desc[UR6][R2.64+0x3c00] ;  /* 0x003c000602127981 */ /* 0x000f62000c1e9900 */
[----:B------:R-:W-:Y:S01]  /*2e80*/  ISETP.GE.U32.AND P0, PT, R20, 0x2000, PT ;  /* 0x000020001400780c */ /* 0x000fe20003f06070 */
[----:B--2---:R-:W-:Y:S01]  /*2e90*/  FADD R0, R19, R0 ;  /* 0x0000000013007221 */ /* 0x004fe20000000000 */
[----:B---3--:R-:W-:-:S04]  /*2ea0*/  FADD R5, R4, R5 ;  /* 0x0000000504057221 */ /* 0x008fc80000000000 */
[----:B------:R-:W-:Y:S01]  /*2eb0*/  FADD R0, R0, R5 ;  /* 0x0000000500007221 */ /* 0x000fe20000000000 */
[----:B----4-:R-:W-:Y:S01]  /*2ec0*/  FADD R6, R6, R7 ;  /* 0x0000000706067221 */ /* 0x010fe20000000000 */
[----:B-----5:R-:W-:-:S04]  /*2ed0*/  FADD R9, R9, R10 ;  /* 0x0000000a09097221 */ /* 0x020fc80000000000 */
[----:B------:R-:W-:Y:S01]  /*2ee0*/  FADD R9, R6, R9 ;  /* 0x0000000906097221 */ /* 0x000fe20000000000 */
[----:B------:R-:W-:-:S03]  /*2ef0*/  FADD R11, R11, R12 ;  /* 0x0000000c0b0b7221 */ /* 0x000fc60000000000 */
[----:B------:R-:W-:Y:S01]  /*2f00*/  FADD R0, R0, R9 ;  /* 0x0000000900007221 */ /* 0x000fe20000000000 */
[----:B------:R-:W-:-:S04]  /*2f10*/  FADD R14, R13, R14 ;  /* 0x0000000e0d0e7221 */ /* 0x000fc80000000000 */
[----:B------:R-:W-:Y:S01]  /*2f20*/  FADD R11, R11, R14 ;  /* 0x0000000e0b0b7221 */ /* 0x000fe20000000000 */
[----:B------:R-:W-:Y:S01]  /*2f30*/  FADD R15, R15, R16 ;  /* 0x000000100f0f7221 */ /* 0x000fe20000000000 */
[----:B------:R-:W-:-:S04]  /*2f40*/  FADD R18, R17, R18 ;  /* 0x0000001211127221 */ /* 0x000fc80000000000 */
[----:B------:R-:W-:-:S04]  /*2f50*/  FADD R18, R15, R18 ;  /* 0x000000120f127221 */ /* 0x000fc80000000000 */
[----:B------:R-:W-:Y:S01]  /*2f60*/  FADD R5, R11, R18 ;  /* 0x000000120b057221 */ /* 0x000fe20000000000 */
[----:B------:R-:W-:-:S03]  /*2f70*/  HFMA2 R11, -RZ, RZ, 0, 0.00048828125 ;  /* 0x00001000ff0b7431 */ /* 0x000fc600000001ff */
[----:B------:R-:W-:Y:S01]  /*2f80*/  FADD R0, R0, R5 ;  /* 0x0000000500007221 */ /* 0x000fe20000000000 */
[----:B------:R-:W-:Y:S06]  /*2f90*/  @!P0 BRA `(.L_x_44) ;  /* 0x0000000000ac8947 */ /* 0x000fec0003800000 */
[----:B------:R-:W0:Y:S01]  /*2fa0*/  LDC R7, c[0x0][0x390] ;  /* 0x0000e400ff077b82 */ /* 0x000e220000000800 */
[----:B------:R-:W-:Y:S02]  /*2fb0*/  IADD3 R6, PT, PT, R20, -0x1000, RZ ;  /* 0xfffff00014067810 */ /* 0x000fe40007ffe0ff */
[----:B------:R-:W-:-:S07]  /*2fc0*/  MOV R11, 0x1000 ;  /* 0x00001000000b7802 */ /* 0x000fce0000000f00 */
.L_x_46:
[----:B------:R-:W-:-:S05]  /*2fd0*/  IMAD.WIDE R4, R11, 0x4, R2 ;  /* 0x000000040b047825 */ /* 0x000fca00078e0202 */
[----:B------:R-:W2:Y:S04]  /*2fe0*/  LDG.E.CONSTANT R20, desc[UR6][R4.64+0x400] ;  /* 0x0004000604147981 */ /* 0x000ea8000c1e9900 */
[----:B------:R-:W2:Y:S04]  /*2ff0*/  LDG.E.CONSTANT R21, desc[UR6][R4.64+0x800] ;  /* 0x0008000604157981 */ /* 0x000ea8000c1e9900 */
        /* <DEDUP_REMOVED lines=13> */
[----:B------:R1:W5:Y:S01]  /*30d0*/  LDG.E.CONSTANT R18, desc[UR6][R4.64+0x3c00] ;  /* 0x003c000604127981 */ /* 0x000362000c1e9900 */
[----:B--2---:R-:W-:Y:S01]  /*30e0*/  FADD R21, R20, R21 ;  /* 0x0000001514157221 */ /* 0x004fe20000000000 */
[----:B0-----:R-:W-:-:S05]  /*30f0*/  MOV R20, R7 ;  /* 0x0000000700147202 */ /* 0x001fca0000000f00 */
[----:B-1----:R-:W-:Y:S02]  /*3100*/  IMAD.IADD R4, R20, 0x1, -R11 ;  /* 0x0000000114047824 */ /* 0x002fe400078e0a0b */
[----:B---3--:R-:W-:-:S03]  /*3110*/  FADD R0, R19, R0 ;  /* 0x0000000013007221 */ /* 0x008fc60000000000 */
[----:B------:R-:W-:Y:S01]  /*3120*/  ISETP.GE.AND P0, PT, R4, 0x1000, PT ;  /* 0x000010000400780c */ /* 0x000fe20003f06270 */
[----:B----4-:R-:W-:Y:S01]  /*3130*/  FADD R22, R22, R23 ;  /* 0x0000001716167221 */ /* 0x010fe20000000000 */
[----:B------:R-:W-:Y:S01]  /*3140*/  FADD R0, R0, R21 ;  /* 0x0000001500007221 */ /* 0x000fe20000000000 */
[----:B-----5:R-:W-:-:S04]  /*3150*/  FADD R25, R24, R25 ;  /* 0x0000001918197221 */ /* 0x020fc80000000000 */
[----:B------:R-:W-:Y:S01]  /*3160*/  FADD R25, R22, R25 ;  /* 0x0000001916197221 */ /* 0x000fe20000000000 */
[----:B------:R-:W-:Y:S01]  /*3170*/  FADD R16, R16, R17 ;  /* 0x0000001110107221 */ /* 0x000fe20000000000 */
[----:B------:R-:W-:-:S04]  /*3180*/  FADD R15, R15, R10 ;  /* 0x0000000a0f0f7221 */ /* 0x000fc80000000000 */
[----:B------:R-:W-:Y:S01]  /*3190*/  FADD R15, R16, R15 ;  /* 0x0000000f100f7221 */ /* 0x000fe20000000000 */
[----:B------:R-:W-:Y:S01]  /*31a0*/  FADD R9, R14, R9 ;  /* 0x000000090e097221 */ /* 0x000fe20000000000 */
[----:B------:R-:W-:-:S04]  /*31b0*/  FADD R12, R13, R12 ;  /* 0x0000000c0d0c7221 */ /* 0x000fc80000000000 */
[----:B------:R-:W-:Y:S01]  /*31c0*/  FADD R12, R9, R12 ;  /* 0x0000000c090c7221 */ /* 0x000fe20000000000 */
[----:B------:R-:W-:-:S03]  /*31d0*/  FADD R0, R0, R25 ;  /* 0x0000001900007221 */ /* 0x000fc60000000000 */
[----:B------:R-:W-:-:S04]  /*31e0*/  FADD R15, R15, R12 ;  /* 0x0000000c0f0f7221 */ /* 0x000fc80000000000 */
[----:B------:R-:W-:-:S04]  /*31f0*/  FADD R15, R0, R15 ;  /* 0x0000000f000f7221 */ /* 0x000fc80000000000 */
[----:B------:R-:W-:Y:S01]  /*3200*/  FADD R0, R18, R15 ;  /* 0x0000000f12007221 */ /* 0x000fe20000000000 */
[----:B------:R-:W-:Y:S06]  /*3210*/  @!P0 BRA `(.L_x_45) ;  /* 0x0000000800308947 */ /* 0x000fec0003800000 */
[----:B------:R-:W-:-:S04]  /*3220*/  IADD3 R11, PT, PT, R11, 0x1000, RZ ;  /* 0x000010000b0b7810 */ /* 0x000fc80007ffe0ff */
[----:B------:R-:W-:-:S13]  /*3230*/  ISETP.GT.AND P0, PT, R11, R6, PT ;  /* 0x000000060b00720c */ /* 0x000fda0003f04270 */
[----:B------:R-:W-:Y:S05]  /*3240*/  @!P0 BRA `(.L_x_46) ;  /* 0xfffffffc00608947 */ /* 0x000fea000383ffff */
.L_x_44:
[----:B------:R-:W-:-:S13]  /*3250*/  ISETP.GE.AND P0, PT, R11, R20, PT ;  /* 0x000000140b00720c */ /* 0x000fda0003f06270 */
[----:B------:R-:W-:Y:S05]  /*3260*/  @P0 BRA `(.L_x_45) ;  /* 0x00000008001c0947 */ /* 0x000fea0003800000 */
[----:B------:R-:W-:Y:S01]  /*3270*/  IADD3 R9, PT, PT, -R11, R20, RZ ;  /* 0x000000140b097210 */ /* 0x000fe20007ffe1ff */
[----:B------:R-:W-:Y:S03]  /*3280*/  BSSY.RECONVERGENT B1, `(.L_x_45) ;  /* 0x0000085000017945 */ /* 0x000fe60003800200 */
        /* <DEDUP_REMOVED lines=16> */
.L_x_50:
        /* <DEDUP_REMOVED lines=8> */
.L_x_49:
[----:B------:R-:W-:Y:S05]  /*3410*/  BSYNC.RECONVERGENT B2 ;  /* 0x0000000000027941 */ /* 0x000fea0003800200 */
.L_x_48:
[----:B------:R-:W-:Y:S05]  /*3420*/  @!P1 BRA `(.L_x_47) ;  /* 0x0000000400a89947 */ /* 0x000fea0003800000 */
[----:B------:R-:W0:Y:S01]  /*3430*/  LDCU.64 UR4, c[0x0][0x380] ;  /* 0x00007000ff0477ac */ /* 0x000e220008000a00 */
[----:B------:R-:W-:Y:S01]  /*3440*/  IADD3 R5, PT, PT, R9, -R10, RZ ;  /* 0x8000000a09057210 */ /* 0x000fe20007ffe0ff */
[----:B------:R-:W-:Y:S01]  /*3450*/  BSSY.RECONVERGENT B2, `(.L_x_51) ;  /* 0x000003b000027945 */ /* 0x000fe20003800200 */
[CC--:B------:R-:W-:Y:S02]  /*3460*/  IADD3 R3, P0, PT, R10.reuse, R11.reuse, RZ ;  /* 0x0000000b0a037210 */ /* 0x0c0fe40007f1e0ff */
[----:B------:R-:W-:Y:S02]  /*3470*/  ISETP.GT.AND P1, PT, R5, 0xc00, PT ;  /* 0x00000c000500780c */ /* 0x000fe40003f24270 */
[----:B------:R-:W-:Y:S01]  /*3480*/  IADD3 R11, PT, PT, R10, R11, RZ ;  /* 0x0000000b0a0b7210 */ /* 0x000fe20007ffe0ff */
[----:B------:R-:W-:Y:S01]  /*3490*/  IMAD.X R4, RZ, RZ, RZ, P0 ;  /* 0x000000ffff047224 */ /* 0x000fe200000e06ff */
[----:B0-----:R-:W-:-:S04]  /*34a0*/  LEA R2, P0, R3, UR4, 0x2 ;  /* 0x0000000403027c11 */ /* 0x001fc8000f8010ff */
[----:B------:R-:W-:Y:S02]  /*34b0*/  LEA.HI.X R3, R3, UR5, R4, 0x2, P0 ;  /* 0x0000000503037c11 */ /* 0x000fe400080f1404 */
[----:B------:R-:W-:-:S04]  /*34c0*/  IADD3 R2, P0, PT, R2, 0x800, RZ ;  /* 0x0000080002027810 */ /* 0x000fc80007f1e0ff */
[----:B------:R-:W-:Y:S02]  /*34d0*/  IADD3.X R3, PT, PT, RZ, R3, RZ, P0, !PT ;  /* 0x00000003ff037210 */ /* 0x000fe400007fe4ff */
[----:B------:R-:W-:Y:S01]  /*34e0*/  PLOP3.LUT P0, PT, PT, PT, PT, 0x80, 0x8 ;  /* 0x000000000008781c */ /* 0x000fe20003f0f070 */
[----:B------:R-:W-:-:S12]  /*34f0*/  @!P1 BRA `(.L_x_52) ;  /* 0x0000000000c09947 */ /* 0x000fd80003800000 */
[----:B------:R-:W-:Y:S02]  /*3500*/  PLOP3.LUT P0, PT, PT, PT, PT, 0x8, 0x80 ;  /* 0x000000000080781c */ /* 0x000fe40003f0e170 */
[----:B------:R-:W-:-:S11]  /*3510*/  IADD3 R13, PT, PT, R9, -0xc00, RZ ;  /* 0xfffff400090d7810 */ /* 0x000fd60007ffe0ff */
.L_x_53:
[----:B------:R-:W0:Y:S01]  /*3520*/  LDC.64 R4, c[0x0][0x380] ;  /* 0x0000e000ff047b82 */ /* 0x000e220000000a00 */
[----:B------:R-:W2:Y:S01]  /*3530*/  LDG.E.CONSTANT R12, desc[UR6][R2.64+-0x400] ;  /* 0xfffc0006020c7981 */ /* 0x000ea2000c1e9900 */
[----:B------:R-:W-:-:S03]  /*3540*/  IADD3 R25, PT, PT, R11, 0x400, RZ ;  /* 0x000004000b197810 */ /* 0x000fc60007ffe0ff */
[----:B------:R-:W3:Y:S04]  /*3550*/  LDG.E.CONSTANT R20, desc[UR6][R2.64] ;  /* 0x0000000602147981 */ /* 0x000ee8000c1e9900 */
[----:B------:R-:W4:Y:S01]  /*3560*/  LDG.E.CONSTANT R19, desc[UR6][R2.64+0x400] ;  /* 0x0004000602137981 */ /* 0x000f22000c1e9900 */
[----:B------:R-:W-:-:S03]  /*3570*/  IADD3 R7, PT, PT, R11, 0x800, RZ ;  /* 0x000008000b077810 */ /* 0x000fc60007ffe0ff */
[----:B------:R-:W5:Y:S04]  /*3580*/  LDG.E.CONSTANT R17, desc[UR6][R2.64+0xc00] ;  /* 0x000c000602117981 */ /* 0x000f68000c1e9900 */
[----:B------:R-:W5:Y:S01]  /*3590*/  LDG.E.CONSTANT R16, desc[UR6][R2.64+0x1000] ;  /* 0x0010000602107981 */ /* 0x000f62000c1e9900 */
[----:B------:R-:W-:-:S03]  /*35a0*/  IADD3 R23, PT, PT, R11, 0xc00, RZ ;  /* 0x00000c000b177810 */ /* 0x000fc60007ffe0ff */
[----:B------:R-:W5:Y:S01]  /*35b0*/  LDG.E.CONSTANT R22, desc[UR6][R2.64+0x1c00] ;  /* 0x001c000602167981 */ /* 0x000f62000c1e9900 */
[----:B0-----:R-:W-:-:S03]  /*35c0*/  IMAD.WIDE.U32 R14, R11, 0x4, R4 ;  /* 0x000000040b0e7825 */ /* 0x001fc600078e0004 */
[----:B------:R-:W5:Y:S04]  /*35d0*/  LDG.E.CONSTANT R21, desc[UR6][R2.64+0x2000] ;  /* 0x0020000602157981 */ /* 0x000f68000c1e9900 */
[----:B------:R-:W5:Y:S04]  /*35e0*/  LDG.E.CONSTANT R26, desc[UR6][R2.64+0x3000] ;  /* 0x00300006021a7981 */ /* 0x000f68000c1e9900 */
[----:B------:R-:W2:Y:S01]  /*35f0*/  LDG.E.CONSTANT R15, desc[UR6][R14.64] ;  /* 0x000000060e0f7981 */ /* 0x000ea2000c1e9900 */
[----:B------:R-:W-:-:S05]  /*3600*/  IMAD.WIDE.U32 R24, R25, 0x4, R4 ;  /* 0x0000000419187825 */ /* 0x000fca00078e0004 */
[----:B------:R-:W5:Y:S01]  /*3610*/  LDG.E.CONSTANT R18, desc[UR6][R24.64] ;  /* 0x0000000618127981 */ /* 0x000f62000c1e9900 */
[----:B------:R-:W-:-:S03]  /*3620*/  IMAD.WIDE.U32 R6, R7, 0x4, R4 ;  /* 0x0000000407067825 */ /* 0x000fc600078e0004 */
        /* <DEDUP_REMOVED lines=8> */
[----:B------:R-:W-:Y:S01]  /*36b0*/  ISETP.GE.AND P1, PT, R10, R13, PT ;  /* 0x0000000d0a00720c */ /* 0x000fe20003f26270 */
[----:B------:R-:W-:Y:S01]  /*36c0*/  VIADD R11, R11, 0x1000 ;  /* 0x000010000b0b7836 */ /* 0x000fe20000000000 */
[----:B0-----:R-:W-:-:S04]  /*36d0*/  IADD3 R2, P2, PT, R2, 0x4000, RZ ;  /* 0x0000400002027810 */ /* 0x001fc80007f5e0ff */
        /* <DEDUP_REMOVED lines=18> */
.L_x_52:
[----:B------:R-:W-:Y:S05]  /*3800*/  BSYNC.RECONVERGENT B2 ;  /* 0x0000000000027941 */ /* 0x000fea0003800200 */
.L_x_51:
[----:B------:R-:W-:Y:S01]  /*3810*/  IADD3 R4, PT, PT, R9, -R10, RZ ;  /* 0x8000000a09047210 */ /* 0x000fe20007ffe0ff */
[----:B------:R-:W-:Y:S03]  /*3820*/  BSSY.RECONVERGENT B2, `(.L_x_54) ;  /* 0x000001e000027945 */ /* 0x000fe60003800200 */
[----:B------:R-:W-:-:S13]  /*3830*/  ISETP.GT.AND P1, PT, R4, 0x400, PT ;  /* 0x000004000400780c */ /* 0x000fda0003f24270 */
[----:B------:R-:W-:Y:S05]  /*3840*/  @!P1 BRA `(.L_x_55) ;  /* 0x00000000006c9947 */ /* 0x000fea0003800000 */
[----:B------:R-:W0:Y:S01]  /*3850*/  LDC.64 R6, c[0x0][0x380] ;  /* 0x0000e000ff067b82 */ /* 0x000e220000000a00 */
[----:B------:R-:W2:Y:S01]  /*3860*/  LDG.E.CONSTANT R13, desc[UR6][R2.64+-0x400] ;  /* 0xfffc0006020d7981 */ /* 0x000ea2000c1e9900 */
[----:B------:R-:W-:-:S03]  /*3870*/  IADD3 R17, PT, PT, R11, 0x400, RZ ;  /* 0x000004000b117810 */ /* 0x000fc60007ffe0ff */
[----:B------:R-:W3:Y:S04]  /*3880*/  LDG.E.CONSTANT R15, desc[UR6][R2.64] ;  /* 0x00000006020f7981 */ /* 0x000ee8000c1e9900 */
[----:B------:R-:W4:Y:S04]  /*3890*/  LDG.E.CONSTANT R19, desc[UR6][R2.64+0xc00] ;  /* 0x000c000602137981 */ /* 0x000f28000c1e9900 */
[----:B------:R-:W5:Y:S04]  /*38a0*/  LDG.E.CONSTANT R21, desc[UR6][R2.64+0x1000] ;  /* 0x0010000602157981 */ /* 0x000f68000c1e9900 */
[----:B------:R-:W5:Y:S01]  /*38b0*/  LDG.E.CONSTANT R23, desc[UR6][R2.64+0x1400] ;  /* 0x0014000602177981 */ /* 0x000f62000c1e9900 */
[----:B0-----:R-:W-:-:S06]  /*38c0*/  IMAD.WIDE.U32 R4, R11, 0x4, R6 ;  /* 0x000000040b047825 */ /* 0x001fcc00078e0006 */
[----:B------:R0:W2:Y:S01]  /*38d0*/  LDG.E.CONSTANT R5, desc[UR6][R4.64] ;  /* 0x0000000604057981 */ /* 0x0000a2000c1e9900 */
[----:B------:R-:W-:-:S03]  /*38e0*/  IMAD.WIDE.U32 R6, R17, 0x4, R6 ;  /* 0x0000000411067825 */ /* 0x000fc600078e0006 */
[----:B------:R1:W4:Y:S04]  /*38f0*/  LDG.E.CONSTANT R17, desc[UR6][R2.64+0x400] ;  /* 0x0004000602117981 */ /* 0x000328000c1e9900 */
[----:B------:R-:W5:Y:S01]  /*3900*/  LDG.E.CONSTANT R7, desc[UR6][R6.64] ;  /* 0x0000000606077981 */ /* 0x000f62000c1e9900 */
[----:B0-----:R-:W-:Y:S02]  /*3910*/  IADD3 R4, P1, PT, R2, 0x2000, RZ ;  /* 0x0000200002047810 */ /* 0x001fe40007f3e0ff */
[----:B------:R-:W-:Y:S02]  /*3920*/  PLOP3.LUT P0, PT, PT, PT, PT, 0x8, 0x80 ;  /* 0x000000000080781c */ /* 0x000fe40003f0e170 */
[----:B------:R-:W-:Y:S02]  /*3930*/  IADD3 R10, PT, PT, R10, 0x800, RZ ;  /* 0x000008000a0a7810 */ /* 0x000fe40007ffe0ff */
[----:B------:R-:W-:-:S02]  /*3940*/  IADD3 R11, PT, PT, R11, 0x800, RZ ;  /* 0x000008000b0b7810 */ /* 0x000fc40007ffe0ff */
[----:B-1----:R-:W-:Y:S01]  /*3950*/  MOV R2, R4 ;  /* 0x0000000400027202 */ /* 0x002fe20000000f00 */
[----:B--2---:R-:W-:-:S04]  /*3960*/  FADD R0, R0, R5 ;  /* 0x0000000500007221 */ /* 0x004fc80000000000 */
[----:B------:R-:W-:-:S04]  /*3970*/  FADD R0, R0, R13 ;  /* 0x0000000d00007221 */ /* 0x000fc80000000000 */
[----:B---3--:R-:W-:-:S04]  /*3980*/  FADD R0, R0, R15 ;  /* 0x0000000f00007221 */ /* 0x008fc80000000000 */
[----:B----4-:R-:W-:-:S04]  /*3990*/  FADD R0, R0, R17 ;  /* 0x0000001100007221 */ /* 0x010fc80000000000 */
[----:B-----5:R-:W-:-:S04]  /*39a0*/  FADD R0, R0, R7 ;  /* 0x0000000700007221 */ /* 0x020fc80000000000 */
[----:B------:R-:W-:Y:S01]  /*39b0*/  FADD R0, R0, R19 ;  /* 0x0000001300007221 */ /* 0x000fe20000000000 */
[----:B------:R-:W-:-:S03]  /*39c0*/  IADD3.X R5, PT, PT, RZ, R3, RZ, P1, !PT ;  /* 0x00000003ff057210 */ /* 0x000fc60000ffe4ff */
[----:B------:R-:W-:Y:S01]  /*39d0*/  FADD R0, R0, R21 ;  /* 0x0000001500007221 */ /* 0x000fe20000000000 */
[----:B------:R-:W-:-:S03]  /*39e0*/  MOV R3, R5 ;  /* 0x0000000500037202 */ /* 0x000fc60000000f00 */
[----:B------:R-:W-:-:S07]  /*39f0*/  FADD R0, R0, R23 ;  /* 0x0000001700007221 */ /* 0x000fce0000000000 */
.L_x_55:
[----:B------:R-:W-:Y:S05]  /*3a00*/  BSYNC.RECONVERGENT B2 ;  /* 0x0000000000027941 */ /* 0x000fea0003800200 */
.L_x_54:
[----:B------:R-:W-:-:S13]  /*3a10*/  ISETP.LT.OR P0, PT, R10, R9, P0 ;  /* 0x000000090a00720c */ /* 0x000fda0000701670 */
[----:B------:R-:W-:Y:S05]  /*3a20*/  @!P0 BRA `(.L_x_47) ;  /* 0x0000000000288947 */ /* 0x000fea0003800000 */
[----:B------:R-:W0:Y:S01]  /*3a30*/  LDC.64 R4, c[0x0][0x380] ;  /* 0x0000e000ff047b82 */ /* 0x000e220000000a00 */
[----:B------:R-:W2:Y:S04]  /*3a40*/  LDG.E.CONSTANT R7, desc[UR6][R2.64+-0x400] ;  /* 0xfffc000602077981 */ /* 0x000ea8000c1e9900 */
[----:B------:R-:W3:Y:S01]  /*3a50*/  LDG.E.CONSTANT R9, desc[UR6][R2.64] ;  /* 0x0000000602097981 */ /* 0x000ee2000c1e9900 */
[----:B0-----:R-:W-:-:S03]  /*3a60*/  IMAD.WIDE.U32 R4, R11, 0x4, R4 ;  /* 0x000000040b047825 */ /* 0x001fc600078e0004 */
[----:B------:R-:W4:Y:S04]  /*3a70*/  LDG.E.CONSTANT R11, desc[UR6][R2.64+0x400] ;  /* 0x00040006020b7981 */ /* 0x000f28000c1e9900 */
[----:B------:R-:W5:Y:S02]  /*3a80*/  LDG.E.CONSTANT R5, desc[UR6][R4.64] ;  /* 0x0000000604057981 */ /* 0x000f64000c1e9900 */
[----:B-----5:R-:W-:-:S04]  /*3a90*/  FADD R0, R0, R5 ;  /* 0x0000000500007221 */ /* 0x020fc80000000000 */
[----:B--2---:R-:W-:-:S04]  /*3aa0*/  FADD R0, R0, R7 ;  /* 0x0000000700007221 */ /* 0x004fc80000000000 */
[----:B---3--:R-:W-:-:S04]  /*3ab0*/  FADD R0, R0, R9 ;  /* 0x0000000900007221 */ /* 0x008fc80000000000 */
[----:B----4-:R-:W-:-:S07]  /*3ac0*/  FADD R0, R0, R11 ;  /* 0x0000000b00007221 */ /* 0x010fce0000000000 */
.L_x_47:
[----:B------:R-:W-:Y:S05]  /*3ad0*/  BSYNC.RECONVERGENT B1 ;  /* 0x0000000000017941 */ /* 0x000fea0003800200 */
.L_x_45:
[----:B------:R-:W0:Y:S01]  /*3ae0*/  S2R R6, SR_LANEID ;  /* 0x0000000000067919 */ /* 0x000e220000000000 */
[----:B------:R-:W-:-:S05]  /*3af0*/  MOV R3, R0 ;  /* 0x0000000000037202 */ /* 0x000fca0000000f00 */
        /* <DEDUP_REMOVED lines=30> */
[----:B------:R-:W1:Y:S04]  /*3ce0*/  LDS R3, [UR4+0xc] ;  /* 0x00000c04ff037984 */ /* 0x000e680008000800 */
[----:B0-----:R-:W0:Y:S04]  /*3cf0*/  LDS.128 R4, [UR4+0x10] ;  /* 0x00001004ff047984 */ /* 0x001e280008000c00 */
[----:B------:R-:W2:Y:S01]  /*3d00*/  LDS.64 R8, [UR4+0x20] ;  /* 0x00002004ff087984 */ /* 0x000ea20008000a00 */
[----:B-1----:R-:W-:-:S04]  /*3d10*/  FADD R3, R0, R3 ;  /* 0x0000000300037221 */ /* 0x002fc80000000000 */
[----:B0-----:R-:W-:-:S04]  /*3d20*/  FADD R4, R3, R4 ;  /* 0x0000000403047221 */ /* 0x001fc80000000000 */
[----:B------:R-:W-:-:S04]  /*3d30*/  FADD R5, R4, R5 ;  /* 0x0000000504057221 */ /* 0x000fc80000000000 */
[----:B------:R-:W-:-:S04]  /*3d40*/  FADD R6, R5, R6 ;  /* 0x0000000605067221 */ /* 0x000fc80000000000 */
[----:B------:R-:W-:-:S04]  /*3d50*/  FADD R7, R6, R7 ;  /* 0x0000000706077221 */ /* 0x000fc80000000000 */
[----:B--2---:R-:W-:-:S04]  /*3d60*/  FADD R8, R7, R8 ;  /* 0x0000000807087221 */ /* 0x004fc80000000000 */
[----:B------:R-:W-:-:S07]  /*3d70*/  FADD R0, R8, R9 ;  /* 0x0000000908007221 */ /* 0x000fce0000000000 */
.L_x_17:
[----:B------:R-:W-:Y:S05]  /*3d80*/  BSYNC.RECONVERGENT B0 ;  /* 0x0000000000007941 */ /* 0x000fea0003800200 */
.L_x_1:
[----:B------:R-:W-:Y:S05]  /*3d90*/  @P0 EXIT ;  /* 0x000000000000094d */ /* 0x000fea0003800000 */
[----:B01234-:R-:W0:Y:S01]  /*3da0*/  LDC.64 R2, c[0x0][0x388] ;  /* 0x0000e200ff027b82 */ /* 0x01fe220000000a00 */
[----:B------:R-:W1:Y:S02]  /*3db0*/  LDCU UR4, c[0x0][0x398] ;  /* 0x00007300ff0477ac */ /* 0x000e640008000800 */
[----:B-1----:R-:W-:-:S05]  /*3dc0*/  FADD R5, R0, UR4 ;  /* 0x0000000400057e21 */ /* 0x002fca0008000000 */
[----:B0-----:R-:W-:Y:S01]  /*3dd0*/  STG.E desc[UR6][R2.64], R5 ;  /* 0x0000000502007986 */ /* 0x001fe2000c101906 */
[----:B------:R-:W-:Y:S05]  /*3de0*/  EXIT ;  /* 0x000000000000794d */ /* 0x000fea0003800000 */
.L_x_56:
[----:B------:R-:W-:-:S00]  /*3df0*/  BRA `(.L_x_56) ;  /* 0xfffffffc00fc7947 */ /* 0x000fc0000383ffff */
[----:B------:R-:W-:-:S00]  /*3e00*/  NOP ;  /* 0x0000000000007918 */ /* 0x000fc00000000000 */
[----:B------:R-:W-:-:S00]  /*3e10*/  NOP ;  /* 0x0000000000007918 */ /* 0x000fc00000000000 */
[----:B------:R-:W-:-:S00]  /*3e20*/  NOP ;  /* 0x0000000000007918 */ /* 0x000fc00000000000 */
[----:B------:R-:W-:-:S00]  /*3e30*/  NOP ;  /* 0x0000000000007918 */ /* 0x000fc00000000000 */
[----:B------:R-:W-:-:S00]  /*3e40*/  NOP ;  /* 0x0000000000007918 */ /* 0x000fc00000000000 */
[----:B------:R-:W-:-:S00]  /*3e50*/  NOP ;  /* 0x0000000000007918 */ /* 0x000fc00000000000 */
[----:B------:R-:W-:-:S00]  /*3e60*/  NOP ;  /* 0x0000000000007918 */ /* 0x000fc00000000000 */
[----:B------:R-:W-:-:S00]  /*3e70*/  NOP ;  /* 0x0000000000007918 */ /* 0x000fc00000000000 */
.L_x_487:


//--------------------- .text._ZN3cub18CUB_300001_SM_10006detail6reduce18DeviceReduceKernelINS2_10policy_hubIfyN4cuda3std3__44plusIfEEE10Policy1000EN6thrust24THRUST_300001_SM_1000_NS10device_ptrIfEEyS9_fNS7_10__identityEEEvT0_PT3_T1_NS0_13GridEvenShareISK_EET2_T4_ --------------------------
	.section	.text._ZN3cub18CUB_300001_SM_10006detail6reduce18DeviceReduceKernelINS2_10policy_hubIfyN4cuda3std3__44plusIfEEE10Policy1000EN6thrust24THRUST_300001_SM_1000_NS10device_ptrIfEEyS9_fNS7_10__identityEEEvT0_PT3_T1_NS0_13GridEvenShareISK_EET2_T4_,"ax",@progbits
	.align	128
        .global         _ZN3cub18CUB_300001_SM_10006detail6reduce18DeviceReduceKernelINS2_10policy_hubIfyN4cuda3std3__44plusIfEEE10Policy1000EN6thrust24THRUST_300001_SM_1000_NS10device_ptrIfEEyS9_fNS7_10__identityEEEvT0_PT3_T1_NS0_13GridEvenShareISK_EET2_T4_
        .type           _ZN3cub18CUB_300001_SM_10006detail6reduce18DeviceReduceKernelINS2_10policy_hubIfyN4cuda3std3__44plusIfEEE10Policy1000EN6thrust24THRUST_300001_SM_1000_NS10device_ptrIfEEyS9_fNS7_10__identityEEEvT0_PT3_T1_NS0_13GridEvenShareISK_EET2_T4_,@function
        .size           _ZN3cub18CUB_300001_SM_10006detail6reduce18DeviceReduceKernelINS2_10policy_hubIfyN4cuda3std3__44plusIfEEE10Policy1000EN6thrust24THRUST_300001_SM_1000_NS10device_ptrIfEEyS9_fNS7_10__identityEEEvT0_PT3_T1_NS0_13GridEvenShareISK_EET2_T4_,(.L_x_488 - _ZN3cub18CUB_300001_SM_10006detail6reduce18DeviceReduceKernelINS2_10policy_hubIfyN4cuda3std3__44plusIfEEE10Policy1000EN6thrust24THRUST_300001_SM_1000_NS10device_ptrIfEEyS9_fNS7_10__identityEEEvT0_PT3_T1_NS0_13GridEvenShareISK_EET2_T4_)
        .other          _ZN3cub18CUB_300001_SM_10006detail6reduce18DeviceReduceKernelINS2_10policy_hubIfyN4cuda3std3__44plusIfEEE10Policy1000EN6thrust24THRUST_300001_SM_1000_NS10device_ptrIfEEyS9_fNS7_10__identityEEEvT0_PT3_T1_NS0_13GridEvenShareISK_EET2_T4_,@"STO_CUDA_ENTRY STV_DEFAULT"
_ZN3cub18CUB_300001_SM_10006detail6reduce18DeviceReduceKernelINS2_10policy_hubIfyN4cuda3std3__44plusIfEEE10Policy1000EN6thrust24THRUST_300001_SM_1000_NS10device_ptrIfEEyS9_fNS7_10__identityEEEvT0_PT3_T1_NS0_13GridEvenShareISK_EET2_T4_:
.text._ZN3cub18CUB_300001_SM_10006detail6reduce18DeviceReduceKernelINS2_10policy_hubIfyN4cuda3std3__44plusIfEEE10Policy1000EN6thrust24THRUST_300001_SM_1000_NS10device_ptrIfEEyS9_fNS7_10__identityEEEvT0_PT3_T1_NS0_13GridEvenShareISK_EET2_T4_:
[----:B------:R-:W-:Y:S08]  /*0000*/  LDC R1, c[0x0][0x37c] ;  /* 0x0000df00ff017b82 */ /* 0x000ff00000000800 */
[----:B------:R-:W0:Y:S01]  /*0010*/  S2UR UR16, SR_CTAID.X ;  /* 0x00000000001079c3 */ /* 0x000e220000002500 */
[----:B------:R-:W1:Y:S01]  /*0020*/  LDCU.64 UR8, c[0x0][0x3b8] ;  /* 0x00007700ff0877ac */ /* 0x000e620008000a00 */
[----:B------:R-:W-:Y:S01]  /*0030*/  BSSY.RECONVERGENT B0, `(.L_x_57) ;  /* 0x0000229000007945 */ /* 0x000fe20003800200 */
[----:B------:R-:W2:Y:S01]  /*0040*/  LDCU UR5, c[0x0][0x3c0] ;  /* 0x00007800ff0577ac */ /* 0x000ea20008000800 */
[----:B------:R-:W3:Y:S01]  /*0050*/  LDCU.64 UR14, c[0x0][0x358] ;  /* 0x00006b00ff0e77ac */ /* 0x000ee20008000a00 */
[----:B-1----:R-:W-:-:S02]  /*0060*/  IMAD.U32 R2, RZ, RZ, UR8 ;  /* 0x00000008ff027e24 */ /* 0x002fc4000f8e00ff */
[----:B------:R-:W-:Y:S01]  /*0070*/  IMAD.U32 R3, RZ, RZ, UR9 ;  /* 0x00000009ff037e24 */ /* 0x000fe2000f8e00ff */
[----:B--2---:R-:W-:Y:S02]  /*0080*/  USHF.L.U32 UR5, UR5, 0xc, URZ ;  /* 0x0000000c05057899 */ /* 0x004fe400080006ff */
[----:B0-----:R-:W-:Y:S02]  /*0090*/  USHF.L.U32 UR7, UR16, 0xc, URZ ;  /* 0x0000000c10077899 */ /* 0x001fe400080006ff */
[----:B------:R-:W-:-:S04]  /*00a0*/  USHF.R.S32.HI UR4, URZ, 0x1f, UR5 ;  /* 0x0000001fff047899 */ /* 0x000fc80008011405 */
[----:B------:R-:W-:-:S04]  /*00b0*/  IADD3 R23, P1, PT, R2, -UR7, RZ ;  /* 0x8000000702177c10 */ /* 0x000fc8000ff3e0ff */
[----:B------:R-:W-:Y:S02]  /*00c0*/  ISETP.GT.U32.AND P0, PT, R23, 0xfff, PT ;  /* 0x00000fff1700780c */ /* 0x000fe40003f04070 */
[----:B------:R-:W-:-:S04]  /*00d0*/  IADD3.X R22, PT, PT, R3, -0x1, RZ, P1, !PT ;  /* 0xffffffff03167810 */ /* 0x000fc80000ffe4ff */
[----:B------:R-:W-:-:S13]  /*00e0*/  ISETP.GT.U32.AND.EX P0, PT, R22, RZ, PT, P0 ;  /* 0x000000ff1600720c */ /* 0x000fda0003f04100 */
[----:B---3--:R-:W-:Y:S05]  /*00f0*/  @P0 BRA `(.L_x_58) ;  /* 0x0000000c00c40947 */ /* 0x008fea0003800000 */
[----:B------:R-:W0:Y:S01]  /*0100*/  S2R R0, SR_TID.X ;  /* 0x0000000000007919 */ /* 0x000e220000002100 */
[----:B------:R-:W-:Y:S01]  /*0110*/  IADD3 R5, PT, PT, R2, -UR7, RZ ;  /* 0x8000000702057c10 */ /* 0x000fe2000fffe0ff */
[----:B------:R-:W-:Y:S01]  /*0120*/  BSSY.RECONVERGENT B1, `(.L_x_59) ;  /* 0x000000a000017945 */ /* 0x000fe20003800200 */
[----:B------:R-:W-:Y:S02]  /*0130*/  IMAD.MOV.U32 R4, RZ, RZ, RZ ;  /* 0x000000ffff047224 */ /* 0x000fe400078e00ff */
[----:B0-----:R-:W-:Y:S02]  /*0140*/  ISETP.GE.AND P0, PT, R0, R5, PT ;  /* 0x000000050000720c */ /* 0x001fe40003f06270 */
[----:B------:R-:W-:-:S11]  /*0150*/  MOV R6, R0 ;  /* 0x0000000000067202 */ /* 0x000fd60000000f00 */
[----:B------:R-:W-:Y:S05]  /*0160*/  @P0 BRA `(.L_x_60) ;  /* 0x0000000000140947 */ /* 0x000fea0003800000 */
[----:B------:R-:W0:Y:S01]  /*0170*/  LDC.64 R8, c[0x0][0x380] ;  /* 0x0000e000ff087b82 */ /* 0x000e220000000a00 */
[----:B------:R-:W-:-:S04]  /*0180*/  VIADD R3, R0, UR7 ;  /* 0x0000000700037c36 */ /* 0x000fc80008000000 */
[----:B0-----:R-:W-:-:S05]  /*0190*/  IMAD.WIDE.U32 R8, R3, 0x4, R8 ;  /* 0x0000000403087825 */ /* 0x001fca00078e0008 */
[----:B------:R0:W5:Y:S01]  /*01a0*/  LDG.E R4, desc[UR14][R8.64] ;  /* 0x0000000e08047981 */ /* 0x000162000c1e1900 */
[----:B------:R-:W-:-:S07]  /*01b0*/  IADD3 R6, PT, PT, R0, 0x100, RZ ;  /* 0x0000010000067810 */ /* 0x000fce0007ffe0ff */
.L_x_60:
[----:B------:R-:W-:Y:S05]  /*01c0*/  BSYNC.RECONVERGENT B1 ;  /* 0x0000000000017941 */ /* 0x000fea0003800200 */
.L_x_59:
[----:B------:R-:W-:Y:S01]  /*01d0*/  ISETP.GE.AND P0, PT, R6, R5, PT ;  /* 0x000000050600720c */ /* 0x000fe20003f06270 */
[----:B------:R-:W-:-:S12]  /*01e0*/  BSSY.RECONVERGENT B1, `(.L_x_61) ;  /* 0x0000079000017945 */ /* 0x000fd80003800200 */
[----:B------:R-:W-:Y:S05]  /*01f0*/  @P0 BRA `(.L_x_62) ;  /* 0x0000000400dc0947 */ /* 0x000fea0003800000 */
[----:B------:R-:W-:Y:S01]  /*0200*/  LOP3.LUT R3, RZ, R6, RZ, 0x33, !PT ;  /* 0x00000006ff037212 */ /* 0x000fe200078e33ff */
[----:B------:R-:W-:Y:S03]  /*0210*/  BSSY.RECONVERGENT B2, `(.L_x_63) ;  /* 0x0000037000027945 */ /* 0x000fe60003800200 */
[----:B------:R-:W-:-:S04]  /*0220*/  IADD3 R3, PT, PT, R2, -UR7, R3 ;  /* 0x8000000702037c10 */ /* 0x000fc8000fffe003 */
[C---:B------:R-:W-:Y:S02]  /*0230*/  ISETP.GE.U32.AND P1, PT, R3.reuse, 0xf00, PT ;  /* 0x00000f000300780c */ /* 0x040fe40003f26070 */
[----:B------:R-:W-:-:S04]  /*0240*/  LEA.HI R7, R3, 0x1, RZ, 0x18 ;  /* 0x0000000103077811 */ /* 0x000fc800078fc0ff */
[----:B------:R-:W-:-:S04]  /*0250*/  LOP3.LUT R22, R7, 0xf, RZ, 0xc0, !PT ;  /* 0x0000000f07167812 */ /* 0x000fc800078ec0ff */
[----:B------:R-:W-:-:S03]  /*0260*/  ISETP.NE.AND P0, PT, R22, RZ, PT ;  /* 0x000000ff1600720c */ /* 0x000fc60003f05270 */
[----:B------:R-:W-:Y:S10]  /*0270*/  @!P1 BRA `(.L_x_64) ;  /* 0x0000000000c09947 */ /* 0x000ff40003800000 */
[----:B------:R-:W1:Y:S01]  /*0280*/  LDCU.64 UR8, c[0x0][0x380] ;  /* 0x00007000ff0877ac */ /* 0x000e620008000a00 */
[----:B------:R-:W-:Y:S01]  /*0290*/  IMAD.WIDE.U32 R2, R6, 0x4, RZ ;  /* 0x0000000406027825 */ /* 0x000fe200078e00ff */
[----:B------:R-:W-:Y:S01]  /*02a0*/  LOP3.LUT R11, R7, 0x1fffff0, RZ, 0xc0, !PT ;  /* 0x01fffff0070b7812 */ /* 0x000fe200078ec0ff */
[----:B------:R-:W-:-:S04]  /*02b0*/  UIMAD.WIDE.U32 UR4, UR16, 0x4000, URZ ;  /* 0x00004000100478a5 */ /* 0x000fc8000f8e00ff */
[----:B------:R-:W-:Y:S02]  /*02c0*/  IMAD.MOV R11, RZ, RZ, -R11 ;  /* 0x000000ffff0b7224 */ /* 0x000fe400078e0a0b */
[----:B------:R-:W-:Y:S02]  /*02d0*/  LOP3.LUT R2, R2, UR4, RZ, 0xfc, !PT ;  /* 0x0000000402027c12 */ /* 0x000fe4000f8efcff */
[----:B------:R-:W-:Y:S02]  /*02e0*/  LOP3.LUT R3, R3, UR5, RZ, 0xfc, !PT ;  /* 0x0000000503037c12 */ /* 0x000fe4000f8efcff */
[----:B-1----:R-:W-:-:S04]  /*02f0*/  IADD3 R2, P1, PT, R2, UR8, RZ ;  /* 0x0000000802027c10 */ /* 0x002fc8000ff3e0ff */
[----:B------:R-:W-:-:S04]  /*0300*/  IADD3 R2, P2, PT, R2, 0x2000, RZ ;  /* 0x0000200002027810 */ /* 0x000fc80007f5e0ff */
[----:B------:R-:W-:-:S09]  /*0310*/  IADD3.X R3, PT, PT, RZ, UR9, R3, P2, P1 ;  /* 0x00000009ff037c10 */ /* 0x000fd200097e2403 */
.L_x_65:
[----:B------:R-:W2:Y:S04]  /*0320*/  LDG.E R21, desc[UR14][R2.64+-0x2000] ;  /* 0xffe0000e02157981 */ /* 0x000ea8000c1e1900 */
[----:B------:R-:W3:Y:S04]  /*0330*/  LDG.E R20, desc[UR14][R2.64+-0x1c00] ;  /* 0xffe4000e02147981 */ /* 0x000ee8000c1e1900 */
[----:B------:R-:W4:Y:S04]  /*0340*/  LDG.E R23, desc[UR14][R2.64+-0x1800] ;  /* 0xffe8000e02177981 */ /* 0x000f28000c1e1900 */
        /* <DEDUP_REMOVED lines=11> */
[----:B0-----:R-:W4:Y:S04]  /*0400*/  LDG.E R9, desc[UR14][R2.64+0x1800] ;  /* 0x0018000e02097981 */ /* 0x001f28000c1e1900 */
[----:B------:R0:W4:Y:S01]  /*0410*/  LDG.E R8, desc[UR14][R2.64+0x1c00] ;  /* 0x001c000e02087981 */ /* 0x000122000c1e1900 */
[----:B------:R-:W-:-:S02]  /*0420*/  IADD3 R11, PT, PT, R11, 0x10, RZ ;  /* 0x000000100b0b7810 */ /* 0x000fc40007ffe0ff */
[----:B------:R-:W-:Y:S02]  /*0430*/  IADD3 R6, PT, PT, R6, 0x1000, RZ ;  /* 0x0000100006067810 */ /* 0x000fe40007ffe0ff */
[----:B------:R-:W-:Y:S02]  /*0440*/  ISETP.NE.AND P1, PT, R11, RZ, PT ;  /* 0x000000ff0b00720c */ /* 0x000fe40003f25270 */
[----:B0-----:R-:W-:-:S05]  /*0450*/  IADD3 R2, P2, PT, R2, 0x4000, RZ ;  /* 0x0000400002027810 */ /* 0x001fca0007f5e0ff */
[----:B------:R-:W-:Y:S02]  /*0460*/  IMAD.X R3, RZ, RZ, R3, P2 ;  /* 0x000000ffff037224 */ /* 0x000fe400010e0603 */
        /* <DEDUP_REMOVED lines=16> */
[----:B------:R-:W-:Y:S06]  /*0570*/  @P1 BRA `(.L_x_65) ;  /* 0xfffffffc00681947 */ /* 0x000fec000383ffff */
.L_x_64:
[----:B------:R-:W-:Y:S05]  /*0580*/  BSYNC.RECONVERGENT B2 ;  /* 0x0000000000027941 */ /* 0x000fea0003800200 */
.L_x_63:
[----:B------:R-:W-:Y:S05]  /*0590*/  @!P0 BRA `(.L_x_62) ;  /* 0x0000000000f48947 */ /* 0x000fea0003800000 */
[----:B------:R-:W-:Y:S01]  /*05a0*/  ISETP.GE.U32.AND P0, PT, R22, 0x8, PT ;  /* 0x000000081600780c */ /* 0x000fe20003f06070 */
[----:B------:R-:W-:Y:S01]  /*05b0*/  BSSY.RECONVERGENT B2, `(.L_x_66) ;  /* 0x000001a000027945 */ /* 0x000fe20003800200 */
[----:B------:R-:W-:-:S04]  /*05c0*/  LOP3.LUT R10, R7, 0x7, RZ, 0xc0, !PT ;  /* 0x00000007070a7812 */ /* 0x000fc800078ec0ff */
[----:B------:R-:W-:-:S07]  /*05d0*/  ISETP.NE.AND P1, PT, R10, RZ, PT ;  /* 0x000000ff0a00720c */ /* 0x000fce0003f25270 */
[----:B------:R-:W-:Y:S06]  /*05e0*/  @!P0 BRA `(.L_x_67) ;  /* 0x0000000000588947 */ /* 0x000fec0003800000 */
[----:B------:R-:W1:Y:S01]  /*05f0*/  LDCU.64 UR4, c[0x0][0x380] ;  /* 0x00007000ff0477ac */ /* 0x000e620008000a00 */
[----:B------:R-:W-:-:S04]  /*0600*/  IADD3 R3, P0, PT, R6, UR7, RZ ;  /* 0x0000000706037c10 */ /* 0x000fc8000ff1e0ff */
[----:B0-----:R-:W-:Y:S02]  /*0610*/  LEA.HI.X.SX32 R8, R6, RZ, 0x1, P0 ;  /* 0x000000ff06087211 */ /* 0x001fe400000f0eff */
[----:B-1----:R-:W-:-:S04]  /*0620*/  LEA R2, P0, R3, UR4, 0x2 ;  /* 0x0000000403027c11 */ /* 0x002fc8000f8010ff */
[----:B------:R-:W-:-:S05]  /*0630*/  LEA.HI.X R3, R3, UR5, R8, 0x2, P0 ;  /* 0x0000000503037c11 */ /* 0x000fca00080f1408 */
[----:B------:R-:W2:Y:S04]  /*0640*/  LDG.E R9, desc[UR14][R2.64] ;  /* 0x0000000e02097981 */ /* 0x000ea8000c1e1900 */
[----:B------:R-:W3:Y:S04]  /*0650*/  LDG.E R8, desc[UR14][R2.64+0x400] ;  /* 0x0004000e02087981 */ /* 0x000ee8000c1e1900 */
[----:B------:R-:W4:Y:S04]  /*0660*/  LDG.E R11, desc[UR14][R2.64+0x800] ;  /* 0x0008000e020b7981 */ /* 0x000f28000c1e1900 */
[----:B------:R-:W4:Y:S04]  /*0670*/  LDG.E R13, desc[UR14][R2.64+0xc00] ;  /* 0x000c000e020d7981 */ /* 0x000f28000c1e1900 */
[----:B------:R-:W4:Y:S04]  /*0680*/  LDG.E R15, desc[UR14][R2.64+0x1000] ;  /* 0x0010000e020f7981 */ /* 0x000f28000c1e1900 */
[----:B------:R-:W4:Y:S04]  /*0690*/  LDG.E R17, desc[UR14][R2.64+0x1400] ;  /* 0x0014000e02117981 */ /* 0x000f28000c1e1900 */
[----:B------:R-:W4:Y:S04]  /*06a0*/  LDG.E R19, desc[UR14][R2.64+0x1800] ;  /* 0x0018000e02137981 */ /* 0x000f28000c1e1900 */
[----:B------:R-:W4:Y:S01]  /*06b0*/  LDG.E R21, desc[UR14][R2.64+0x1c00] ;  /* 0x001c000e02157981 */ /* 0x000f22000c1e1900 */
[----:B------:R-:W-:-:S02]  /*06c0*/  VIADD R6, R6, 0x800 ;  /* 0x0000080006067836 */ /* 0x000fc40000000000 */
        /* <DEDUP_REMOVED lines=8> */
.L_x_67:
[----:B------:R-:W-:Y:S05]  /*0750*/  BSYNC.RECONVERGENT B2 ;  /* 0x0000000000027941 */ /* 0x000fea0003800200 */
.L_x_66:
        /* <DEDUP_REMOVED lines=14> */
[----:B------:R-:W4:Y:S01]  /*0840*/  LDG.E R13, desc[UR14][R2.64+0xc00] ;  /* 0x000c000e020d7981 */ /* 0x000f22000c1e1900 */
[----:B------:R-:W-:Y:S01]  /*0850*/  IADD3 R6, PT, PT, R6, 0x400, RZ ;  /* 0x0000040006067810 */ /* 0x000fe20007ffe0ff */
[----:B--2--5:R-:W-:-:S04]  /*0860*/  FADD R9, R4, R9 ;  /* 0x0000000904097221 */ /* 0x024fc80000000000 */
[----:B---3--:R-:W-:-:S04]  /*0870*/  FADD R8, R9, R8 ;  /* 0x0000000809087221 */ /* 0x008fc80000000000 */
[----:B----4-:R-:W-:-:S04]  /*0880*/  FADD R8, R8, R11 ;  /* 0x0000000b08087221 */ /* 0x010fc80000000000 */
[----:B------:R-:W-:-:S07]  /*0890*/  FADD R4, R8, R13 ;  /* 0x0000000d08047221 */ /* 0x000fce0000000000 */
.L_x_69:
[----:B------:R-:W-:Y:S05]  /*08a0*/  BSYNC.RECONVERGENT B2 ;  /* 0x0000000000027941 */ /* 0x000fea0003800200 */
.L_x_68:
[----:B------:R-:W-:Y:S05]  /*08b0*/  @!P1 BRA `(.L_x_62) ;  /* 0x00000000002c9947 */ /* 0x000fea0003800000 */
[----:B------:R-:W1:Y:S01]  /*08c0*/  LDC.64 R2, c[0x0][0x380] ;  /* 0x0000e000ff027b82 */ /* 0x000e620000000a00 */
[----:B0-----:R-:W-:Y:S01]  /*08d0*/  IMAD.U32 R9, RZ, RZ, UR16 ;  /* 0x00000010ff097e24 */ /* 0x001fe2000f8e00ff */
[----:B------:R-:W-:-:S03]  /*08e0*/  IADD3 R7, PT, PT, -R7, RZ, RZ ;  /* 0x000000ff07077210 */ /* 0x000fc60007ffe1ff */
[----:B-1----:R-:W-:-:S07]  /*08f0*/  IMAD.WIDE.U32 R2, R9, 0x4000, R2 ;  /* 0x0000400009027825 */ /* 0x002fce00078e0002 */
.L_x_70:
[----:B------:R-:W-:-:S06]  /*0900*/  IMAD.WIDE R8, R6, 0x4, R2 ;  /* 0x0000000406087825 */ /* 0x000fcc00078e0202 */
[----:B------:R-:W2:Y:S01]  /*0910*/  LDG.E R9, desc[UR14][R8.64] ;  /* 0x0000000e08097981 */ /* 0x000ea2000c1e1900 */
[----:B------:R-:W-:Y:S01]  /*0920*/  VIADD R7, R7, 0x1 ;  /* 0x0000000107077836 */ /* 0x000fe20000000000 */
[----:B------:R-:W-:-:S04]  /*0930*/  IADD3 R6, PT, PT, R6, 0x100, RZ ;  /* 0x0000010006067810 */ /* 0x000fc80007ffe0ff */
[----:B------:R-:W-:Y:S01]  /*0940*/  ISETP.NE.AND P0, PT, R7, RZ, PT ;  /* 0x000000ff0700720c */ /* 0x000fe20003f05270 */
[----:B--2--5:R-:W-:-:S12]  /*0950*/  FADD R4, R9, R4 ;  /* 0x0000000409047221 */ /* 0x024fd80000000000 */
[----:B------:R-:W-:Y:S05]  /*0960*/  @P0 BRA `(.L_x_70) ;  /* 0xfffffffc00e40947 */ /* 0x000fea000383ffff */
.L_x_62:
[----:B------:R-:W-:Y:S05]  /*0970*/  BSYNC.RECONVERGENT B1 ;  /* 0x0000000000017941 */ /* 0x000fea0003800200 */
.L_x_61:
[----:B------:R-:W-:Y:S01]  /*0980*/  ISETP.GE.AND P0, PT, R5, 0x100, PT ;  /* 0x000001000500780c */ /* 0x000fe20003f06270 */
[----:B-----5:R-:W-:-:S12]  /*0990*/  IMAD.MOV.U32 R11, RZ, RZ, R4 ;  /* 0x000000ffff0b7224 */ /* 0x020fd800078e0004 */
[----:B------:R-:W-:Y:S05]  /*09a0*/  @!P0 BRA `(.L_x_71) ;  /* 0x0000000000ac8947 */ /* 0x000fea0003800000 */
[----:B------:R-:W1:Y:S01]  /*09b0*/  S2R R7, SR_LANEID ;  /* 0x0000000000077919 */ /* 0x000e620000000000 */
[----:B------:R-:W2:Y:S02]  /*09c0*/  SHFL.DOWN PT, R2, R11, 0x1, 0x1f ;  /* 0x08201f000b027f89 */ /* 0x000ea400000e0000 */
[----:B--2---:R-:W-:Y:S01]  /*09d0*/  FADD R2, R2, R11 ;  /* 0x0000000b02027221 */ /* 0x004fe20000000000 */
[C---:B-1----:R-:W-:Y:S02]  /*09e0*/  ISETP.GT.AND P0, PT, R7.reuse, 0x1e, PT ;  /* 0x0000001e0700780c */ /* 0x042fe40003f04270 */
[----:B------:R-:W-:Y:S02]  /*09f0*/  ISETP.NE.AND P1, PT, R7, RZ, PT ;  /* 0x000000ff0700720c */ /* 0x000fe40003f25270 */
[----:B------:R-:W-:Y:S02]  /*0a00*/  FSEL R2, R11, R2, P0 ;  /* 0x000000020b027208 */ /* 0x000fe40000000000 */
[----:B------:R-:W-:-:S03]  /*0a10*/  ISETP.GT.AND P0, PT, R7, 0x1d, PT ;  /* 0x0000001d0700780c */ /* 0x000fc60003f04270 */
[----:B------:R-:W1:Y:S06]  /*0a20*/  SHFL.DOWN PT, R3, R2, 0x2, 0x1f ;  /* 0x08401f0002037f89 */ /* 0x000e6c00000e0000 */
[----:B------:R-:W2:Y:S01]  /*0a30*/  @!P1 S2R R6, SR_CgaCtaId ;  /* 0x0000000000069919 */ /* 0x000ea20000008800 */
[----:B------:R-:W-:Y:S02]  /*0a40*/  @!P1 MOV R5, 0x400 ;  /* 0x0000040000059802 */ /* 0x000fe40000000f00 */
[----:B------:R-:W-:-:S04]  /*0a50*/  @!P1 SHF.R.U32.HI R4, RZ, 0x3, R0 ;  /* 0x00000003ff049819 */ /* 0x000fc80000011600 */
[----:B------:R-:W-:Y:S01]  /*0a60*/  @!P1 LOP3.LUT R4, R4, 0x7c, RZ, 0xc0, !PT ;  /* 0x0000007c04049812 */ /* 0x000fe200078ec0ff */
[----:B-1----:R-:W-:Y:S01]  /*0a70*/  @!P0 FADD R2, R2, R3 ;  /* 0x0000000302028221 */ /* 0x002fe20000000000 */
[----:B------:R-:W-:-:S04]  /*0a80*/  ISETP.GT.AND P0, PT, R7, 0x1b, PT ;  /* 0x0000001b0700780c */ /* 0x000fc80003f04270 */
[----:B------:R-:W1:Y:S01]  /*0a90*/  SHFL.DOWN PT, R3, R2, 0x4, 0x1f ;  /* 0x08801f0002037f89 */ /* 0x000e6200000e0000 */
[----:B--2---:R-:W-:-:S04]  /*0aa0*/  @!P1 LEA R5, R6, R5, 0x18 ;  /* 0x0000000506059211 */ /* 0x004fc800078ec0ff */
[----:B------:R-:W-:-:S04]  /*0ab0*/  @!P1 IADD3 R4, PT, PT, R4, R5, RZ ;  /* 0x0000000504049210 */ /* 0x000fc80007ffe0ff */
[----:B-1----:R-:W-:Y:S01]  /*0ac0*/  @!P0 FADD R2, R2, R3 ;  /* 0x0000000302028221 */ /* 0x002fe20000000000 */
[----:B------:R-:W-:-:S04]  /*0ad0*/  ISETP.GT.AND P0, PT, R7, 0x17, PT ;  /* 0x000000170700780c */ /* 0x000fc80003f04270 */
[----:B------:R-:W1:Y:S09]  /*0ae0*/  SHFL.DOWN PT, R3, R2, 0x8, 0x1f ;  /* 0x09001f0002037f89 */ /* 0x000e7200000e0000 */
[----:B-1----:R-:W-:Y:S01]  /*0af0*/  @!P0 FADD R2, R2, R3 ;  /* 0x0000000302028221 */ /* 0x002fe20000000000 */
[----:B------:R-:W-:-:S04]  /*0b00*/  ISETP.NE.AND P0, PT, R0, RZ, PT ;  /* 0x000000ff0000720c */ /* 0x000fc80003f05270 */
[----:B------:R-:W1:Y:S02]  /*0b10*/  SHFL.DOWN PT, R3, R2, 0x10, 0x1f ;  /* 0x0a001f0002037f89 */ /* 0x000e6400000e0000 */
[----:B-1----:R-:W-:-:S05]  /*0b20*/  FADD R3, R2, R3 ;  /* 0x0000000302037221 */ /* 0x002fca0000000000 */
[----:B------:R2:W-:Y:S01]  /*0b30*/  @!P1 STS [R4+0x8], R3 ;  /* 0x0000080304009388 */ /* 0x0005e20000000800 */
[----:B------:R-:W-:Y:S01]  /*0b40*/  BAR.SYNC.DEFER_BLOCKING 0x0 ;  /* 0x0000000000007b1d */ /* 0x000fe20000010000 */
[----:B------:R-:W-:-:S04]  /*0b50*/  ISETP.GT.AND P1, PT, R7, 0xf, PT ;  /* 0x0000000f0700780c */ /* 0x000fc80003f24270 */
[----:B0-----:R-:W-:Y:S01]  /*0b60*/  FSEL R9, R2, R3, P1 ;  /* 0x0000000302097208 */ /* 0x001fe20000800000 */
[----:B------:R-:W-:Y:S08]  /*0b70*/  @P0 BRA `(.L_x_72) ;  /* 0x0000001400d00947 */ /* 0x000ff00003800000 */
[----:B------:R-:W0:Y:S01]  /*0b80*/  S2UR UR5, SR_CgaCtaId ;  /* 0x00000000000579c3 */ /* 0x000e220000008800 */
[----:B------:R-:W-:Y:S02]  /*0b90*/  UMOV UR4, 0x400 ;  /* 0x0000040000047882 */ /* 0x000fe40000000000 */
[----:B0-----:R-:W-:-:S09]  /*0ba0*/  ULEA UR4, UR5, UR4, 0x18 ;  /* 0x0000000405047291 */ /* 0x001fd2000f8ec0ff */
[----:B------:R-:W0:Y:S04]  /*0bb0*/  LDS R0, [UR4+0xc] ;  /* 0x00000c04ff007984 */ /* 0x000e280008000800 */
[----:B--2---:R-:W1:Y:S04]  /*0bc0*/  LDS.128 R4, [UR4+0x10] ;  /* 0x00001004ff047984 */ /* 0x004e680008000c00 */
        /* <DEDUP_REMOVED lines=9> */
.L_x_71:
[----:B0-----:R-:W0:Y:S01]  /*0c60*/  S2R R9, SR_LANEID ;  /* 0x0000000000097919 */ /* 0x001e220000000000 */
[----:B------:R-:W-:-:S05]  /*0c70*/  LOP3.LUT R2, R0, 0x3e0, RZ, 0xc0, !PT ;  /* 0x000003e000027812 */ /* 0x000fca00078ec0ff */
[----:B------:R-:W-:Y:S01]  /*0c80*/  VIADD R4, R2, 0x20 ;  /* 0x0000002002047836 */ /* 0x000fe20000000000 */
[----:B------:R-:W-:-:S04]  /*0c90*/  LOP3.LUT R2, RZ, R2, RZ, 0x33, !PT ;  /* 0x00000002ff027212 */ /* 0x000fc800078e33ff */
[----:B------:R-:W-:Y:S02]  /*0ca0*/  ISETP.GT.AND P0, PT, R4, R5, PT ;  /* 0x000000050400720c */ /* 0x000fe40003f04270 */
[----:B------:R-:W-:-:S04]  /*0cb0*/  IADD3 R2, PT, PT, R5, R2, RZ ;  /* 0x0000000205027210 */ /* 0x000fc80007ffe0ff */
[----:B------:R-:W-:-:S05]  /*0cc0*/  SEL R2, R2, 0x1f, P0 ;  /* 0x0000001f02027807 */ /* 0x000fca0000000000 */
[----:B------:R-:W1:Y:S01]  /*0cd0*/  SHFL.DOWN PT, R3, R11, 0x1, R2 ;  /* 0x082000000b037989 */ /* 0x000e6200000e0002 */
[C---:B0-----:R-:W-:Y:S01]  /*0ce0*/  ISETP.GE.AND P0, PT, R9.reuse, R2, PT ;  /* 0x000000020900720c */ /* 0x041fe20003f06270 */
[C---:B------:R-:W-:Y:S01]  /*0cf0*/  VIADD R7, R9.reuse, 0x2 ;  /* 0x0000000209077836 */ /* 0x040fe20000000000 */
[----:B------:R-:W-:-:S11]  /*0d00*/  ISETP.NE.AND P1, PT, R9, RZ, PT ;  /* 0x000000ff0900720c */ /* 0x000fd60003f25270 */
[----:B-1----:R-:W-:Y:S01]  /*0d10*/  @!P0 FADD R11, R3, R11 ;  /* 0x0000000b030b8221 */ /* 0x002fe20000000000 */
[----:B------:R-:W-:Y:S01]  /*0d20*/  ISETP.GT.AND P0, PT, R7, R2, PT ;  /* 0x000000020700720c */ /* 0x000fe20003f04270 */
[----:B------:R-:W0:Y:S01]  /*0d30*/  @!P1 S2R R13, SR_CgaCtaId ;  /* 0x00000000000d9919 */ /* 0x000e220000008800 */
[----:B------:R-:W-:Y:S02]  /*0d40*/  IADD3 R7, PT, PT, R9, 0x4, RZ ;  /* 0x0000000409077810 */ /* 0x000fe40007ffe0ff */
[----:B------:R-:W-:Y:S01]  /*0d50*/  @!P1 MOV R6, 0x400 ;  /* 0x0000040000069802 */ /* 0x000fe20000000f00 */
[----:B------:R-:W1:Y:S01]  /*0d60*/  SHFL.DOWN PT, R3, R11, 0x2, R2 ;  /* 0x084000000b037989 */ /* 0x000e6200000e0002 */
[----:B------:R-:W-:-:S04]  /*0d70*/  @!P1 SHF.R.U32.HI R4, RZ, 0x3, R0 ;  /* 0x00000003ff049819 */ /* 0x000fc80000011600 */
[----:B------:R-:W-:-:S03]  /*0d80*/  @!P1 LOP3.LUT R4, R4, 0x7c, RZ, 0xc0, !PT ;  /* 0x0000007c04049812 */ /* 0x000fc600078ec0ff */
[----:B-1----:R-:W-:Y:S01]  /*0d90*/  @!P0 FADD R11, R11, R3 ;  /* 0x000000030b0b8221 */ /* 0x002fe20000000000 */
[----:B------:R-:W-:Y:S01]  /*0da0*/  ISETP.GT.AND P0, PT, R7, R2, PT ;  /* 0x000000020700720c */ /* 0x000fe20003f04270 */
[----:B------:R-:W-:Y:S01]  /*0db0*/  VIADD R7, R9, 0x8 ;  /* 0x0000000809077836 */ /* 0x000fe20000000000 */
[----:B0-----:R-:W-:Y:S02]  /*0dc0*/  @!P1 LEA R13, R13, R6, 0x18 ;  /* 0x000000060d0d9211 */ /* 0x001fe400078ec0ff */
[----:B------:R-:W0:Y:S03]  /*0dd0*/  SHFL.DOWN PT, R3, R11, 0x4, R2 ;  /* 0x088000000b037989 */ /* 0x000e2600000e0002 */
[----:B------:R-:W-:-:S06]  /*0de0*/  @!P1 IMAD.IADD R4, R4, 0x1, R13 ;  /* 0x0000000104049824 */ /* 0x000fcc00078e020d */
[----:B0-----:R-:W-:Y:S01]  /*0df0*/  @!P0 FADD R11, R11, R3 ;  /* 0x000000030b0b8221 */ /* 0x001fe20000000000 */
[-C--:B------:R-:W-:Y:S02]  /*0e00*/  ISETP.GT.AND P0, PT, R7, R2.reuse, PT ;  /* 0x000000020700720c */ /* 0x080fe40003f04270 */
[----:B------:R-:W-:Y:S02]  /*0e10*/  IADD3 R7, PT, PT, R9, 0x10, RZ ;  /* 0x0000001009077810 */ /* 0x000fe40007ffe0ff */
[----:B------:R-:W0:Y:S09]  /*0e20*/  SHFL.DOWN PT, R3, R11, 0x8, R2 ;  /* 0x090000000b037989 */ /* 0x000e3200000e0002 */
[----:B0-----:R-:W-:Y:S01]  /*0e30*/  @!P0 FADD R11, R11, R3 ;  /* 0x000000030b0b8221 */ /* 0x001fe20000000000 */
[----:B------:R-:W-:-:S04]  /*0e40*/  ISETP.GT.AND P0, PT, R7, R2, PT ;  /* 0x000000020700720c */ /* 0x000fc80003f04270 */
[----:B------:R-:W0:Y:S09]  /*0e50*/  SHFL.DOWN PT, R3, R11, 0x10, R2 ;  /* 0x0a0000000b037989 */ /* 0x000e3200000e0002 */
        /* <DEDUP_REMOVED lines=13> */
[----:B------:R-:W1:Y:S04]  /*0f30*/  LDS R0, [UR4+0xc] ;  /* 0x00000c04ff007984 */ /* 0x000e680008000800 */
[----:B------:R-:W0:Y:S04]  /*0f40*/  LDS.128 R12, [UR4+0x10] ;  /* 0x00001004ff0c7984 */ /* 0x000e280008000c00 */
[----:B------:R-:W2:Y:S01]  /*0f50*/  LDS.64 R2, [UR4+0x20] ;  /* 0x00002004ff027984 */ /* 0x000ea20008000a00 */
[----:B-1----:R-:W-:Y:S01]  /*0f60*/  @P2 FADD R9, R9, R0 ;  /* 0x0000000009092221 */ /* 0x002fe20000000000 */
[----:B------:R-:W-:-:S03]  /*0f70*/  ISETP.GT.AND P2, PT, R5, 0xa0, PT ;  /* 0x000000a00500780c */ /* 0x000fc60003f44270 */
[----:B0-----:R-:W-:Y:S01]  /*0f80*/  @P4 FADD R9, R9, R12 ;  /* 0x0000000c09094221 */ /* 0x001fe20000000000 */
        /* <DEDUP_REMOVED lines=8> */
.L_x_58:
[----:B------:R-:W0:Y:S01]  /*1010*/  S2R R0, SR_TID.X ;  /* 0x0000000000007919 */ /* 0x000e220000002100 */
[----:B------:R-:W1:Y:S01]  /*1020*/  LDC.64 R4, c[0x0][0x380] ;  /* 0x0000e000ff047b82 */ /* 0x000e620000000a00 */
[----:B0-----:R-:W-:-:S04]  /*1030*/  VIADD R7, R0, UR7 ;  /* 0x0000000700077c36 */ /* 0x001fc80008000000 */
[----:B-1----:R-:W-:-:S05]  /*1040*/  IMAD.WIDE.U32 R4, R7, 0x4, R4 ;  /* 0x0000000407047825 */ /* 0x002fca00078e0004 */
[----:B------:R-:W2:Y:S04]  /*1050*/  LDG.E R7, desc[UR14][R4.64] ;  /* 0x0000000e04077981 */ /* 0x000ea8000c1e1900 */
[----:B------:R-:W2:Y:S04]  /*1060*/  LDG.E R8, desc[UR14][R4.64+0x400] ;  /* 0x0004000e04087981 */ /* 0x000ea8000c1e1900 */
[----:B------:R-:W3:Y:S04]  /*1070*/  LDG.E R9, desc[UR14][R4.64+0x800] ;  /* 0x0008000e04097981 */ /* 0x000ee8000c1e1900 */
[----:B------:R-:W3:Y:S04]  /*1080*/  LDG.E R10, desc[UR14][R4.64+0xc00] ;  /* 0x000c000e040a7981 */ /* 0x000ee8000c1e1900 */
[----:B------:R-:W4:Y:S04]  /*1090*/  LDG.E R11, desc[UR14][R4.64+0x1000] ;  /* 0x0010000e040b7981 */ /* 0x000f28000c1e1900 */
[----:B------:R-:W4:Y:S04]  /*10a0*/  LDG.E R12, desc[UR14][R4.64+0x1400] ;  /* 0x0014000e040c7981 */ /* 0x000f28000c1e1900 */
[----:B------:R-:W5:Y:S04]  /*10b0*/  LDG.E R13, desc[UR14][R4.64+0x1800] ;  /* 0x0018000e040d7981 */ /* 0x000f68000c1e1900 */
        /* <DEDUP_REMOVED lines=8> */
[----:B------:R-:W5:Y:S01]  /*1140*/  LDG.E R21, desc[UR14][R4.64+0x3c00] ;  /* 0x003c000e04157981 */ /* 0x000f62000c1e1900 */
[----:B------:R-:W-:-:S04]  /*1150*/  ISETP.GE.U32.AND P0, PT, R23, UR5, PT ;  /* 0x0000000517007c0c */ /* 0x000fc8000bf06070 */
[----:B------:R-:W-:Y:S01]  /*1160*/  ISETP.GE.U32.AND.EX P0, PT, R22, UR4, PT, P0 ;  /* 0x0000000416007c0c */ /* 0x000fe2000bf06100 */
        /* <DEDUP_REMOVED lines=13> */
[----:B------:R-:W-:-:S04]  /*1240*/  FADD R6, R15, R6 ;  /* 0x000000060f067221 */ /* 0x000fc80000000000 */
[----:B------:R-:W-:Y:S01]  /*1250*/  FADD R7, R7, R6 ;  /* 0x0000000607077221 */ /* 0x000fe20000000000 */
[----:B------:R-:W-:Y:S06]  /*1260*/  @!P0 BRA `(.L_x_73) ;  /* 0x0000000c006c8947 */ /* 0x000fec0003800000 */
[----:B------:R-:W-:Y:S01]  /*1270*/  UIADD3 UR8, UP0, UPT, UR5, UR7, URZ ;  /* 0x0000000705087290 */ /* 0x000fe2000ff1e0ff */
[----:B------:R-:W-:Y:S01]  /*1280*/  IADD3 R23, P2, PT, R2, -0x1000, RZ ;  /* 0xfffff00002177810 */ /* 0x000fe20007f5e0ff */
[----:B------:R-:W0:Y:S01]  /*1290*/  LDCU.64 UR12, c[0x0][0x380] ;  /* 0x00007000ff0c77ac */ /* 0x000e220008000a00 */
[----:B------:R-:W-:Y:S02]  /*12a0*/  LOP3.LUT R5, RZ, R0, RZ, 0x33, !PT ;  /* 0x00000000ff057212 */ /* 0x000fe400078e33ff */
[----:B------:R-:W-:Y:S01]  /*12b0*/  IADD3.X R8, PT, PT, R3, -0x1, RZ, P2, !PT ;  /* 0xffffffff03087810 */ /* 0x000fe200017fe4ff */
[----:B------:R-:W-:Y:S01]  /*12c0*/  UIADD3.X UR9, UPT, UPT, URZ, UR4, URZ, UP0, !UPT ;  /* 0x00000004ff097290 */ /* 0x000fe200087fe4ff */
[----:B------:R-:W-:Y:S01]  /*12d0*/  ISETP.LT.U32.AND P0, PT, R23, UR8, PT ;  /* 0x0000000817007c0c */ /* 0x000fe2000bf01070 */
[----:B------:R-:W-:Y:S01]  /*12e0*/  UMOV UR6, UR5 ;  /* 0x0000000500067c82 */ /* 0x000fe20008000000 */
[----:B------:R-:W-:Y:S01]  /*12f0*/  IADD3 R9, P1, PT, R0, UR8, RZ ;  /* 0x0000000800097c10 */ /* 0x000fe2000ff3e0ff */
[----:B------:R-:W-:Y:S01]  /*1300*/  UMOV UR4, URZ ;  /* 0x000000ff00047c82 */ /* 0x000fe20008000000 */
[----:B------:R-:W-:Y:S01]  /*1310*/  IADD3 R5, PT, PT, R2, -UR5, R5 ;  /* 0x8000000502057c10 */ /* 0x000fe2000fffe005 */
[----:B------:R-:W-:Y:S01]  /*1320*/  UMOV UR10, UR8 ;  /* 0x00000008000a7c82 */ /* 0x000fe20008000000 */
[----:B------:R-:W-:Y:S01]  /*1330*/  MOV R11, UR9 ;  /* 0x00000009000b7c02 */ /* 0x000fe20008000f00 */
[----:B------:R-:W-:-:S03]  /*1340*/  IMAD.X R0, RZ, RZ, UR9, P1 ;  /* 0x00000009ff007e24 */ /* 0x000fc600088e06ff */
[----:B------:R-:W-:Y:S02]  /*1350*/  ISETP.GT.U32.AND.EX P0, PT, R11, R8, PT, P0 ;  /* 0x000000080b00720c */ /* 0x000fe40003f04100 */
[----:B0-----:R-:W-:-:S04]  /*1360*/  LEA R6, P2, R9, UR12, 0x2 ;  /* 0x0000000c09067c11 */ /* 0x001fc8000f8410ff */
[----:B------:R-:W-:Y:S02]  /*1370*/  IADD3 R6, P1, PT, R6, 0x2000, RZ ;  /* 0x0000200006067810 */ /* 0x000fe40007f3e0ff */
[----:B------:R-:W-:Y:S02]  /*1380*/  LEA.HI.X R9, R9, UR13, R0, 0x2, P2 ;  /* 0x0000000d09097c11 */ /* 0x000fe400090f1400 */
[----:B------:R-:W-:Y:S01]  /*1390*/  IADD3 R0, PT, PT, R5, -UR7, RZ ;  /* 0x8000000705007c10 */ /* 0x000fe2000fffe0ff */
[----:B------:R-:W-:Y:S02]  /*13a0*/  UMOV UR7, UR9 ;  /* 0x0000000900077c82 */ /* 0x000fe40008000000 */
[----:B------:R-:W-:Y:S01]  /*13b0*/  IMAD.X R9, RZ, RZ, R9, P1 ;  /* 0x000000ffff097224 */ /* 0x000fe200008e0609 */
[----:B------:R-:W-:Y:S06]  /*13c0*/  @P0 BRA `(.L_x_74) ;  /* 0x0000000400000947 */ /* 0x000fec0003800000 */
[----:B------:R-:W0:Y:S01]  /*13d0*/  LDC.64 R2, c[0x0][0x3b8] ;  /* 0x0000ee00ff027b82 */ /* 0x000e220000000a00 */
[----:B------:R-:W1:Y:S01]  /*13e0*/  LDCU.64 UR12, c[0x0][0x380] ;  /* 0x00007000ff0c77ac */ /* 0x000e620008000a00 */
[----:B------:R-:W-:Y:S01]  /*13f0*/  NOP ;  /* 0x0000000000007918 */ /* 0x000fe20000000000 */
.L_x_75:
[----:B------:R-:W2:Y:S02]  /*1400*/  S2R R5, SR_TID.X ;  /* 0x0000000000057919 */ /* 0x000ea40000002100 */
[----:B--2---:R-:W-:-:S04]  /*1410*/  IADD3 R5, P0, PT, R5, UR8, RZ ;  /* 0x0000000805057c10 */ /* 0x004fc8000ff1e0ff */
[----:B------:R-:W-:Y:S02]  /*1420*/  IADD3.X R10, PT, PT, RZ, UR9, RZ, P0, !PT ;  /* 0x00000009ff0a7c10 */ /* 0x000fe400087fe4ff */
[----:B-1----:R-:W-:-:S04]  /*1430*/  LEA R4, P0, R5, UR12, 0x2 ;  /* 0x0000000c05047c11 */ /* 0x002fc8000f8010ff */
[----:B------:R-:W-:-:S05]  /*1440*/  LEA.HI.X R5, R5, UR13, R10, 0x2, P0 ;  /* 0x0000000d05057c11 */ /* 0x000fca00080f140a */
        /* <DEDUP_REMOVED lines=15> */
[----:B------:R1:W5:Y:S01]  /*1540*/  LDG.E R22, desc[UR14][R4.64+0x3c00] ;  /* 0x003c000e04167981 */ /* 0x000362000c1e1900 */
[----:B------:R-:W-:-:S02]  /*1550*/  USHF.R.S32.HI UR11, URZ, 0x1f, UR5 ;  /* 0x0000001fff0b7899 */ /* 0x000fc40008011405 */
[----:B------:R-:W-:-:S04]  /*1560*/  UIADD3 UR6, UP0, UPT, UR5, UR10, URZ ;  /* 0x0000000a05067290 */ /* 0x000fc8000ff1e0ff */
[----:B------:R-:W-:Y:S01]  /*1570*/  UIADD3.X UR7, UPT, UPT, UR11, UR7, URZ, UP0, !UPT ;  /* 0x000000070b077290 */ /* 0x000fe200087fe4ff */
[----:B--2---:R-:W-:Y:S01]  /*1580*/  FADD R7, R24, R7 ;  /* 0x0000000718077221 */ /* 0x004fe20000000000 */
[----:B0-----:R-:W-:-:S04]  /*1590*/  IADD3 R24, P1, PT, R2, -UR8, RZ ;  /* 0x8000000802187c10 */ /* 0x001fc8000ff3e0ff */
[----:B------:R-:W-:Y:S02]  /*15a0*/  ISETP.GE.U32.AND P0, PT, R24, UR5, PT ;  /* 0x0000000518007c0c */ /* 0x000fe4000bf06070 */
[----:B-1----:R-:W-:Y:S01]  /*15b0*/  IADD3.X R4, PT, PT, R3, ~UR9, RZ, P1, !PT ;  /* 0x8000000903047c10 */ /* 0x002fe20008ffe4ff */
[----:B---3--:R-:W-:-:S03]  /*15c0*/  FADD R26, R25, R26 ;  /* 0x0000001a191a7221 */ /* 0x008fc60000000000 */
[----:B------:R-:W-:Y:S01]  /*15d0*/  ISETP.GE.U32.AND.EX P0, PT, R4, UR11, PT, P0 ;  /* 0x0000000b04007c0c */ /* 0x000fe2000bf06100 */
        /* <DEDUP_REMOVED lines=12> */
[----:B------:R-:W-:-:S04]  /*16a0*/  FADD R7, R7, R10 ;  /* 0x0000000a07077221 */ /* 0x000fc80000000000 */
[----:B------:R-:W-:Y:S01]  /*16b0*/  FADD R7, R22, R7 ;  /* 0x0000000716077221 */ /* 0x000fe20000000000 */
[----:B------:R-:W-:Y:S06]  /*16c0*/  @!P0 BRA `(.L_x_73) ;  /* 0x0000000800548947 */ /* 0x000fec0003800000 */
[----:B------:R-:W-:Y:S01]  /*16d0*/  UIADD3 UR8, UP0, UPT, UR5, UR8, URZ ;  /* 0x0000000805087290 */ /* 0x000fe2000ff1e0ff */
[----:B------:R-:W-:Y:S01]  /*16e0*/  MOV R5, R9 ;  /* 0x0000000900057202 */ /* 0x000fe20000000f00 */
[----:B------:R-:W-:Y:S01]  /*16f0*/  IMAD.U32 R11, RZ, RZ, UR5 ;  /* 0x00000005ff0b7e24 */ /* 0x000fe2000f8e00ff */
[----:B------:R-:W-:Y:S01]  /*1700*/  UIADD3 UR4, UPT, UPT, UR4, 0x1, URZ ;  /* 0x0000000104047890 */ /* 0x000fe2000fffe0ff */
[----:B------:R-:W-:Y:S01]  /*1710*/  IMAD.MOV.U32 R4, RZ, RZ, R6 ;  /* 0x000000ffff047224 */ /* 0x000fe200078e0006 */
[----:B------:R-:W-:Y:S01]  /*1720*/  UIADD3.X UR9, UPT, UPT, UR11, UR9, URZ, UP0, !UPT ;  /* 0x000000090b097290 */ /* 0x000fe200087fe4ff */
[----:B------:R-:W-:Y:S01]  /*1730*/  ISETP.LT.U32.AND P0, PT, R23, UR8, PT ;  /* 0x0000000817007c0c */ /* 0x000fe2000bf01070 */
[----:B------:R-:W-:Y:S01]  /*1740*/  VIADD R0, R0, -UR5 ;  /* 0x8000000500007c36 */ /* 0x000fe20008000000 */
[----:B------:R-:W-:Y:S01]  /*1750*/  UMOV UR10, UR6 ;  /* 0x00000006000a7c82 */ /* 0x000fe20008000000 */
[----:B------:R-:W-:Y:S02]  /*1760*/  IMAD.WIDE R4, R11, 0x4, R4 ;  /* 0x000000040b047825 */ /* 0x000fe400078e0204 */
[----:B------:R-:W-:-:S02]  /*1770*/  MOV R13, UR9 ;  /* 0x00000009000d7c02 */ /* 0x000fc40008000f00 */
[----:B------:R-:W-:Y:S01]  /*1780*/  IMAD.MOV.U32 R6, RZ, RZ, R4 ;  /* 0x000000ffff067224 */ /* 0x000fe200078e0004 */
[----:B------:R-:W-:Y:S02]  /*1790*/  MOV R9, R5 ;  /* 0x0000000500097202 */ /* 0x000fe40000000f00 */
[----:B------:R-:W-:-:S13]  /*17a0*/  ISETP.GT.U32.AND.EX P0, PT, R13, R8, PT, P0 ;  /* 0x000000080d00720c */ /* 0x000fda0003f04100 */
[----:B------:R-:W-:Y:S05]  /*17b0*/  @!P0 BRA `(.L_x_75) ;  /* 0xfffffffc00108947 */ /* 0x000fea000383ffff */
[----:B------:R-:W-:-:S05]  /*17c0*/  UMOV UR6, UR5 ;  /* 0x0000000500067c82 */ /* 0x000fca0008000000 */
.L_x_74:
[----:B------:R-:W0:Y:S01]  /*17d0*/  S2R R5, SR_TID.X ;  /* 0x0000000000057919 */ /* 0x000e220000002100 */
[C---:B------:R-:W-:Y:S01]  /*17e0*/  IADD3 R4, PT, PT, R2.reuse, -UR8, RZ ;  /* 0x8000000802047c10 */ /* 0x040fe2000fffe0ff */
[----:B------:R-:W-:Y:S01]  /*17f0*/  IMAD.U32 R8, RZ, RZ, UR9 ;  /* 0x00000009ff087e24 */ /* 0x000fe2000f8e00ff */
[----:B------:R-:W-:Y:S01]  /*1800*/  ISETP.LE.U32.AND P1, PT, R2, UR8, PT ;  /* 0x0000000802007c0c */ /* 0x000fe2000bf23070 */
[----:B------:R-:W-:Y:S01]  /*1810*/  BSSY.RECONVERGENT B1, `(.L_x_73) ;  /* 0x0000080000017945 */ /* 0x000fe20003800200 */
[----:B0-----:R-:W-:-:S04]  /*1820*/  ISETP.GE.AND P0, PT, R5, R4, PT ;  /* 0x000000040500720c */ /* 0x001fc80003f06270 */
[----:B------:R-:W-:-:S13]  /*1830*/  ISETP.GE.U32.OR.EX P0, PT, R8, R3, P0, P1 ;  /* 0x000000030800720c */ /* 0x000fda0000706510 */
[----:B------:R-:W-:Y:S05]  /*1840*/  @P0 BRA `(.L_x_76) ;  /* 0x0000000400f00947 */ /* 0x000fea0003800000 */
[----:B------:R-:W0:Y:S01]  /*1850*/  LDC R4, c[0x0][0x3c0] ;  /* 0x0000f000ff047b82 */ /* 0x000e220000000800 */
[----:B------:R-:W-:Y:S01]  /*1860*/  USHF.L.U32 UR5, UR16, 0xc, URZ ;  /* 0x0000000c10057899 */ /* 0x000fe200080006ff */
[----:B------:R-:W-:Y:S01]  /*1870*/  LOP3.LUT R3, RZ, R5, RZ, 0x33, !PT ;  /* 0x00000005ff037212 */ /* 0x000fe200078e33ff */
[----:B------:R-:W-:Y:S02]  /*1880*/  BSSY.RECONVERGENT B2, `(.L_x_77) ;  /* 0x0000037000027945 */ /* 0x000fe40003800200 */
[----:B------:R-:W-:-:S06]  /*1890*/  UIADD3 UR5, UPT, UPT, UR5, UR6, URZ ;  /* 0x0000000605057290 */ /* 0x000fcc000fffe0ff */
[----:B------:R-:W-:Y:S01]  /*18a0*/  IADD3 R2, PT, PT, R2, -UR5, R3 ;  /* 0x8000000502027c10 */ /* 0x000fe2000fffe003 */
[----:B0-----:R-:W-:Y:S01]  /*18b0*/  IMAD R3, R4, UR4, RZ ;  /* 0x0000000404037c24 */ /* 0x001fe2000f8e02ff */
[----:B------:R-:W-:-:S03]  /*18c0*/  MOV R4, R5 ;  /* 0x0000000500047202 */ /* 0x000fc60000000f00 */
[----:B------:R-:W-:-:S05]  /*18d0*/  IMAD R2, R3, -0x1000, R2 ;  /* 0xfffff00003027824 */ /* 0x000fca00078e0202 */
[C---:B------:R-:W-:Y:S02]  /*18e0*/  ISETP.GE.U32.AND P0, PT, R2.reuse, 0xf00, PT ;  /* 0x00000f000200780c */ /* 0x040fe40003f06070 */
[----:B------:R-:W-:-:S04]  /*18f0*/  LEA.HI R19, R2, 0x1, RZ, 0x18 ;  /* 0x0000000102137811 */ /* 0x000fc800078fc0ff */
[----:B------:R-:W-:-:S04]  /*1900*/  LOP3.LUT R21, R19, 0xf, RZ, 0xc0, !PT ;  /* 0x0000000f13157812 */ /* 0x000fc800078ec0ff */
[----:B------:R-:W-:-:S03]  /*1910*/  ISETP.NE.AND P1, PT, R21, RZ, PT ;  /* 0x000000ff1500720c */ /* 0x000fc60003f25270 */
[----:B------:R-:W-:Y:S10]  /*1920*/  @!P0 BRA `(.L_x_78) ;  /* 0x0000000000b08947 */ /* 0x000ff40003800000 */
[----:B------:R-:W-:Y:S01]  /*1930*/  LEA.HI R2, R0, 0x1, RZ, 0x18 ;  /* 0x0000000100027811 */ /* 0x000fe200078fc0ff */
[----:B------:R-:W-:-:S03]  /*1940*/  IMAD.MOV.U32 R4, RZ, RZ, R5 ;  /* 0x000000ffff047224 */ /* 0x000fc600078e0005 */
[----:B------:R-:W-:-:S04]  /*1950*/  LOP3.LUT R2, R2, 0x1fffff0, RZ, 0xc0, !PT ;  /* 0x01fffff002027812 */ /* 0x000fc800078ec0ff */
[----:B------:R-:W-:-:S07]  /*1960*/  IADD3 R8, PT, PT, -R2, RZ, RZ ;  /* 0x000000ff02087210 */ /* 0x000fce0007ffe1ff */
.L_x_79:
[----:B------:R-:W-:Y:S01]  /*1970*/  IMAD.MOV.U32 R2, RZ, RZ, R6 ;  /* 0x000000ffff027224 */ /* 0x000fe200078e0006 */
[----:B------:R-:W-:-:S05]  /*1980*/  MOV R3, R9 ;  /* 0x0000000900037202 */ /* 0x000fca0000000f00 */
[----:B------:R-:W2:Y:S04]  /*1990*/  LDG.E R18, desc[UR14][R2.64+-0x2000] ;  /* 0xffe0000e02127981 */ /* 0x000ea8000c1e1900 */
[----:B------:R-:W3:Y:S04]  /*19a0*/  LDG.E R17, desc[UR14][R2.64+-0x1c00] ;  /* 0xffe4000e02117981 */ /* 0x000ee8000c1e1900 */
        /* <DEDUP_REMOVED lines=14> */
[----:B------:R-:W-:-:S02]  /*1a90*/  VIADD R8, R8, 0x10 ;  /* 0x0000001008087836 */ /* 0x000fc40000000000 */
[----:B------:R-:W-:-:S03]  /*1aa0*/  VIADD R4, R4, 0x1000 ;  /* 0x0000100004047836 */ /* 0x000fc60000000000 */
[----:B------:R-:W-:Y:S01]  /*1ab0*/  ISETP.NE.AND P0, PT, R8, RZ, PT ;  /* 0x000000ff0800720c */ /* 0x000fe20003f05270 */
[----:B--2---:R-:W-:-:S04]  /*1ac0*/  FADD R18, R18, R7 ;  /* 0x0000000712127221 */ /* 0x004fc80000000000 */
        /* <DEDUP_REMOVED lines=13> */
[----:B------:R-:W-:-:S03]  /*1ba0*/  IADD3 R6, P2, PT, R2, 0x4000, RZ ;  /* 0x0000400002067810 */ /* 0x000fc60007f5e0ff */
[----:B------:R-:W-:Y:S01]  /*1bb0*/  FADD R10, R10, R9 ;  /* 0x000000090a0a7221 */ /* 0x000fe20000000000 */
[----:B------:R-:W-:-:S03]  /*1bc0*/  IADD3.X R9, PT, PT, RZ, R3, RZ, P2, !PT ;  /* 0x00000003ff097210 */ /* 0x000fc600017fe4ff */
[----:B------:R-:W-:Y:S01]  /*1bd0*/  FADD R7, R10, R5 ;  /* 0x000000050a077221 */ /* 0x000fe20000000000 */
[----:B------:R-:W-:Y:S06]  /*1be0*/  @P0 BRA `(.L_x_79) ;  /* 0xfffffffc00600947 */ /* 0x000fec000383ffff */
.L_x_78:
[----:B------:R-:W-:Y:S05]  /*1bf0*/  BSYNC.RECONVERGENT B2 ;  /* 0x0000000000027941 */ /* 0x000fea0003800200 */
.L_x_77:
[----:B------:R-:W-:Y:S05]  /*1c00*/  @!P1 BRA `(.L_x_76) ;  /* 0x0000000400009947 */ /* 0x000fea0003800000 */
[----:B------:R-:W-:Y:S01]  /*1c10*/  ISETP.GE.U32.AND P0, PT, R21, 0x8, PT ;  /* 0x000000081500780c */ /* 0x000fe20003f06070 */
[----:B------:R-:W-:Y:S01]  /*1c20*/  BSSY.RECONVERGENT B2, `(.L_x_80) ;  /* 0x0000019000027945 */ /* 0x000fe20003800200 */
[----:B------:R-:W-:-:S04]  /*1c30*/  LOP3.LUT R9, R19, 0x7, RZ, 0xc0, !PT ;  /* 0x0000000713097812 */ /* 0x000fc800078ec0ff */
[----:B------:R-:W-:-:S07]  /*1c40*/  ISETP.NE.AND P1, PT, R9, RZ, PT ;  /* 0x000000ff0900720c */ /* 0x000fce0003f25270 */
[----:B------:R-:W-:Y:S06]  /*1c50*/  @!P0 BRA `(.L_x_81) ;  /* 0x0000000000548947 */ /* 0x000fec0003800000 */
[----:B------:R-:W-:-:S04]  /*1c60*/  IADD3 R3, P0, PT, R4, UR8, RZ ;  /* 0x0000000804037c10 */ /* 0x000fc8000ff1e0ff */
[----:B------:R-:W-:Y:S02]  /*1c70*/  IADD3.X R6, PT, PT, RZ, UR9, RZ, P0, !PT ;  /* 0x00000009ff067c10 */ /* 0x000fe400087fe4ff */
[----:B------:R-:W-:-:S04]  /*1c80*/  LEA R2, P0, R3, UR12, 0x2 ;  /* 0x0000000c03027c11 */ /* 0x000fc8000f8010ff */
[----:B------:R-:W-:-:S05]  /*1c90*/  LEA.HI.X R3, R3, UR13, R6, 0x2, P0 ;  /* 0x0000000d03037c11 */ /* 0x000fca00080f1406 */
[----:B------:R-:W2:Y:S04]  /*1ca0*/  LDG.E R6, desc[UR14][R2.64] ;  /* 0x0000000e02067981 */ /* 0x000ea8000c1e1900 */
[----:B------:R-:W3:Y:S04]  /*1cb0*/  LDG.E R5, desc[UR14][R2.64+0x400] ;  /* 0x0004000e02057981 */ /* 0x000ee8000c1e1900 */
[----:B------:R-:W4:Y:S04]  /*1cc0*/  LDG.E R8, desc[UR14][R2.64+0x800] ;  /* 0x0008000e02087981 */ /* 0x000f28000c1e1900 */
[----:B------:R-:W5:Y:S04]  /*1cd0*/  LDG.E R10, desc[UR14][R2.64+0xc00] ;  /* 0x000c000e020a7981 */ /* 0x000f68000c1e1900 */
[----:B------:R-:W5:Y:S04]  /*1ce0*/  LDG.E R12, desc[UR14][R2.64+0x1000] ;  /* 0x0010000e020c7981 */ /* 0x000f68000c1e1900 */
[----:B------:R-:W5:Y:S04]  /*1cf0*/  LDG.E R14, desc[UR14][R2.64+0x1400] ;  /* 0x0014000e020e7981 */ /* 0x000f68000c1e1900 */
[----:B------:R-:W5:Y:S04]  /*1d00*/  LDG.E R16, desc[UR14][R2.64+0x1800] ;  /* 0x0018000e02107981 */ /* 0x000f68000c1e1900 */
[----:B------:R-:W5:Y:S01]  /*1d10*/  LDG.E R18, desc[UR14][R2.64+0x1c00] ;  /* 0x001c000e02127981 */ /* 0x000f62000c1e1900 */
[----:B------:R-:W-:-:S02]  /*1d20*/  VIADD R4, R4, 0x800 ;  /* 0x0000080004047836 */ /* 0x000fc40000000000 */
[----:B--2---:R-:W-:-:S04]  /*1d30*/  FADD R6, R7, R6 ;  /* 0x0000000607067221 */ /* 0x004fc80000000000 */
[----:B---3--:R-:W-:-:S04]  /*1d40*/  FADD R5, R6, R5 ;  /* 0x0000000506057221 */ /* 0x008fc80000000000 */
[----:B----4-:R-:W-:-:S04]  /*1d50*/  FADD R5, R5, R8 ;  /* 0x0000000805057221 */ /* 0x010fc80000000000 */
[----:B-----5:R-:W-:-:S04]  /*1d60*/  FADD R5, R5, R10 ;  /* 0x0000000a05057221 */ /* 0x020fc80000000000 */
[----:B------:R-:W-:-:S04]  /*1d70*/  FADD R5, R5, R12 ;  /* 0x0000000c05057221 */ /* 0x000fc80000000000 */
[----:B------:R-:W-:-:S04]  /*1d80*/  FADD R5, R5, R14 ;  /* 0x0000000e05057221 */ /* 0x000fc80000000000 */
[----:B------:R-:W-:-:S04]  /*1d90*/  FADD R5, R5, R16 ;  /* 0x0000001005057221 */ /* 0x000fc80000000000 */
[----:B------:R-:W-:-:S07]  /*1da0*/  FADD R7, R5, R18 ;  /* 0x0000001205077221 */ /* 0x000fce0000000000 */
.L_x_81:
[----:B------:R-:W-:Y:S05]  /*1db0*/  BSYNC.RECONVERGENT B2 ;  /* 0x0000000000027941 */ /* 0x000fea0003800200 */
.L_x_80:
[----:B------:R-:W-:Y:S05]  /*1dc0*/  @!P1 BRA `(.L_x_76) ;  /* 0x0000000000909947 */ /* 0x000fea0003800000 */
[----:B------:R-:W-:Y:S01]  /*1dd0*/  ISETP.GE.U32.AND P0, PT, R9, 0x4, PT ;  /* 0x000000040900780c */ /* 0x000fe20003f06070 */
[----:B------:R-:W-:Y:S01]  /*1de0*/  BSSY.RECONVERGENT B2, `(.L_x_82) ;  /* 0x0000010000027945 */ /* 0x000fe20003800200 */
[----:B------:R-:W-:-:S11]  /*1df0*/  LOP3.LUT P1, RZ, R19, 0x3, RZ, 0xc0, !PT ;  /* 0x0000000313ff7812 */ /* 0x000fd6000782c0ff */
[----:B------:R-:W-:Y:S05]  /*1e00*/  @!P0 BRA `(.L_x_83) ;  /* 0x0000000000348947 */ /* 0x000fea0003800000 */
[----:B------:R-:W-:-:S04]  /*1e10*/  IADD3 R3, P0, PT, R4, UR8, RZ ;  /* 0x0000000804037c10 */ /* 0x000fc8000ff1e0ff */
[----:B------:R-:W-:Y:S02]  /*1e20*/  IADD3.X R6, PT, PT, RZ, UR9, RZ, P0, !PT ;  /* 0x00000009ff067c10 */ /* 0x000fe400087fe4ff */
[----:B------:R-:W-:-:S04]  /*1e30*/  LEA R2, P0, R3, UR12, 0x2 ;  /* 0x0000000c03027c11 */ /* 0x000fc8000f8010ff */
[----:B------:R-:W-:-:S05]  /*1e40*/  LEA.HI.X R3, R3, UR13, R6, 0x2, P0 ;  /* 0x0000000d03037c11 */ /* 0x000fca00080f1406 */
[----:B------:R-:W2:Y:S04]  /*1e50*/  LDG.E R6, desc[UR14][R2.64] ;  /* 0x0000000e02067981 */ /* 0x000ea8000c1e1900 */
[----:B------:R-:W3:Y:S04]  /*1e60*/  LDG.E R5, desc[UR14][R2.64+0x400] ;  /* 0x0004000e02057981 */ /* 0x000ee8000c1e1900 */
[----:B------:R-:W4:Y:S04]  /*1e70*/  LDG.E R8, desc[UR14][R2.64+0x800] ;  /* 0x0008000e02087981 */ /* 0x000f28000c1e1900 */
[----:B------:R-:W5:Y:S01]  /*1e80*/  LDG.E R10, desc[UR14][R2.64+0xc00] ;  /* 0x000c000e020a7981 */ /* 0x000f62000c1e1900 */
[----:B------:R-:W-:-:S02]  /*1e90*/  VIADD R4, R4, 0x400 ;  /* 0x0000040004047836 */ /* 0x000fc40000000000 */
[----:B--2---:R-:W-:-:S04]  /*1ea0*/  FADD R6, R7, R6 ;  /* 0x0000000607067221 */ /* 0x004fc80000000000 */
[----:B---3--:R-:W-:-:S04]  /*1eb0*/  FADD R5, R6, R5 ;  /* 0x0000000506057221 */ /* 0x008fc80000000000 */
[----:B----4-:R-:W-:-:S04]  /*1ec0*/  FADD R5, R5, R8 ;  /* 0x0000000805057221 */ /* 0x010fc80000000000 */
[----:B-----5:R-:W-:-:S07]  /*1ed0*/  FADD R7, R5, R10 ;  /* 0x0000000a05077221 */ /* 0x020fce0000000000 */
.L_x_83:
[----:B------:R-:W-:Y:S05]  /*1ee0*/  BSYNC.RECONVERGENT B2 ;  /* 0x0000000000027941 */ /* 0x000fea0003800200 */
.L_x_82:
[----:B------:R-:W-:Y:S05]  /*1ef0*/  @!P1 BRA `(.L_x_76) ;  /* 0x0000000000449947 */ /* 0x000fea0003800000 */
[----:B------:R-:W-:Y:S02]  /*1f00*/  LOP3.LUT R0, R0, 0xffff, RZ, 0xc0, !PT ;  /* 0x0000ffff00007812 */ /* 0x000fe400078ec0ff */
[----:B------:R-:W-:Y:S02]  /*1f10*/  IADD3 R5, P0, PT, R4, UR10, RZ ;  /* 0x0000000a04057c10 */ /* 0x000fe4000ff1e0ff */
[----:B------:R-:W-:Y:S02]  /*1f20*/  LEA.HI R0, R0, 0x1, RZ, 0x18 ;  /* 0x0000000100007811 */ /* 0x000fe400078fc0ff */
[----:B------:R-:W-:Y:S02]  /*1f30*/  LEA R4, P1, R5, UR12, 0x2 ;  /* 0x0000000c05047c11 */ /* 0x000fe4000f8210ff */
[----:B------:R-:W-:Y:S02]  /*1f40*/  LOP3.LUT R0, R0, 0x3, RZ, 0xc0, !PT ;  /* 0x0000000300007812 */ /* 0x000fe400078ec0ff */
[----:B------:R-:W-:-:S03]  /*1f50*/  IADD3.X R2, PT, PT, RZ, UR7, RZ, P0, !PT ;  /* 0x00000007ff027c10 */ /* 0x000fc600087fe4ff */
[----:B------:R-:W-:Y:S01]  /*1f60*/  IMAD.MOV R0, RZ, RZ, -R0 ;  /* 0x000000ffff007224 */ /* 0x000fe200078e0a00 */
[----:B------:R-:W-:-:S07]  /*1f70*/  LEA.HI.X R5, R5, UR13, R2, 0x2, P1 ;  /* 0x0000000d05057c11 */ /* 0x000fce00088f1402 */
.L_x_84:
[----:B------:R-:W-:Y:S01]  /*1f80*/  MOV R2, R4 ;  /* 0x0000000400027202 */ /* 0x000fe20000000f00 */
[----:B------:R-:W-:-:S05]  /*1f90*/  IMAD.MOV.U32 R3, RZ, RZ, R5 ;  /* 0x000000ffff037224 */ /* 0x000fca00078e0005 */
[----:B------:R-:W2:Y:S01]  /*1fa0*/  LDG.E R2, desc[UR14][R2.64] ;  /* 0x0000000e02027981 */ /* 0x000ea2000c1e1900 */
[----:B------:R-:W-:Y:S02]  /*1fb0*/  IADD3 R0, PT, PT, R0, 0x1, RZ ;  /* 0x0000000100007810 */ /* 0x000fe40007ffe0ff */
[----:B------:R-:W-:Y:S02]  /*1fc0*/  IADD3 R4, P1, PT, R4, 0x400, RZ ;  /* 0x0000040004047810 */ /* 0x000fe40007f3e0ff */
[----:B------:R-:W-:-:S03]  /*1fd0*/  ISETP.NE.AND P0, PT, R0, RZ, PT ;  /* 0x000000ff0000720c */ /* 0x000fc60003f05270 */
[----:B------:R-:W-:Y:S02]  /*1fe0*/  IMAD.X R5, RZ, RZ, R5, P1 ;  /* 0x000000ffff057224 */ /* 0x000fe400008e0605 */
[----:B--2---:R-:W-:-:S08]  /*1ff0*/  FADD R7, R2, R7 ;  /* 0x0000000702077221 */ /* 0x004fd00000000000 */
[----:B------:R-:W-:Y:S05]  /*2000*/  @P0 BRA `(.L_x_84) ;  /* 0xfffffffc00dc0947 */ /* 0x000fea000383ffff */
.L_x_76:
[----:B------:R-:W-:Y:S05]  /*2010*/  BSYNC.RECONVERGENT B1 ;  /* 0x0000000000017941 */ /* 0x000fea0003800200 */
.L_x_73:
[----:B------:R-:W0:Y:S01]  /*2020*/  S2R R6, SR_LANEID ;  /* 0x0000000000067919 */ /* 0x000e220000000000 */
[----:B------:R-:W1:Y:S01]  /*2030*/  SHFL.DOWN PT, R0, R7, 0x1, 0x1f ;  /* 0x08201f0007007f89 */ /* 0x000e6200000e0000 */
[----:B------:R-:W2:Y:S01]  /*2040*/  S2R R5, SR_TID.X ;  /* 0x0000000000057919 */ /* 0x000ea20000002100 */
[C---:B0-----:R-:W-:Y:S02]  /*2050*/  ISETP.GT.AND P0, PT, R6.reuse, 0x1e, PT ;  /* 0x0000001e0600780c */ /* 0x041fe40003f04270 */
[----:B------:R-:W-:-:S11]  /*2060*/  ISETP.NE.AND P1, PT, R6, RZ, PT ;  /* 0x000000ff0600720c */ /* 0x000fd60003f25270 */
[----:B-1----:R-:W-:Y:S01]  /*2070*/  @!P0 FADD R7, R0, R7 ;  /* 0x0000000700078221 */ /* 0x002fe20000000000 */
[----:B------:R-:W-:Y:S01]  /*2080*/  ISETP.GT.AND P0, PT, R6, 0x1d, PT ;  /* 0x0000001d0600780c */ /* 0x000fe20003f04270 */
[----:B------:R-:W0:Y:S01]  /*2090*/  @!P1 S2R R4, SR_CgaCtaId ;  /* 0x0000000000049919 */ /* 0x000e220000008800 */
[----:B------:R-:W-:Y:S02]  /*20a0*/  @!P1 MOV R3, 0x400 ;  /* 0x0000040000039802 */ /* 0x000fe40000000f00 */
[----:B--2---:R-:W-:Y:S01]  /*20b0*/  @!P1 SHF.R.U32.HI R2, RZ, 0x3, R5 ;  /* 0x00000003ff029819 */ /* 0x004fe20000011605 */
        /* <DEDUP_REMOVED lines=31> */
[----:B------:R-:W-:-:S07]  /*22b0*/  FADD R9, R2, R3 ;  /* 0x0000000302097221 */ /* 0x000fce0000000000 */
.L_x_72:
[----:B------:R-:W-:Y:S05]  /*22c0*/  BSYNC.RECONVERGENT B0 ;  /* 0x0000000000007941 */ /* 0x000fea0003800200 */
.L_x_57:
[----:B------:R-:W-:Y:S05]  /*22d0*/  @P0 EXIT ;  /* 0x000000000000094d */ /* 0x000fea0003800000 */
[----:B------:R-:W3:Y:S02]  /*22e0*/  LDCU.64 UR4, c[0x0][0x388] ;  /* 0x00007100ff0477ac */ /* 0x000ee40008000a00 */
[----:B---3--:R-:W-:-:S06]  /*22f0*/  UIMAD.WIDE.U32 UR4, UR16, 0x4, UR4 ;  /* 0x00000004100478a5 */ /* 0x008fcc000f8e0004 */
[----:B------:R-:W-:Y:S01]  /*2300*/  IMAD.U32 R2, RZ, RZ, UR4 ;  /* 0x00000004ff027e24 */ /* 0x000fe2000f8e00ff */
[----:B0-2---:R-:W-:-:S05]  /*2310*/  MOV R3, UR5 ;  /* 0x0000000500037c02 */ /* 0x005fca0008000f00 */
[----:B------:R-:W-:Y:S01]  /*2320*/  STG.E desc[UR14][R2.64], R9 ;  /* 0x0000000902007986 */ /* 0x000fe2000c10190e */
[----:B------:R-:W-:Y:S05]  /*2330*/  EXIT ;  /* 0x000000000000794d */ /* 0x000fea0003800000 */
.L_x_85:
        /* <DEDUP_REMOVED lines=12> */
.L_x_488:


//--------------------- .text._ZN3cub18CUB_300001_SM_10006detail6reduce28DeviceReduceSingleTileKernelINS2_10policy_hubIfyN4cuda3std3__44plusIfEEE10Policy1000EN6thrust24THRUST_300001_SM_1000_NS10device_ptrIfEEPfyS9_ffNS7_10__identityEEEvT0_T1_T2_T3_T4_T6_ --------------------------
	.section	.text._ZN3cub18CUB_300001_SM_10006detail6reduce28DeviceReduceSingleTileKernelINS2_10policy_hubIfyN4cuda3std3__44plusIfEEE10Policy1000EN6thrust24THRUST_300001_SM_1000_NS10device_ptrIfEEPfyS9_ffNS7_10__identityEEEvT0_T1_T2_T3_T4_T6_,"ax",@progbits
	.align	128
        .global         _ZN3cub18CUB_300001_SM_10006detail6reduce28DeviceReduceSingleTileKernelINS2_10policy_hubIfyN4cuda3std3__44plusIfEEE10Policy1000EN6thrust24THRUST_300001_SM_1000_NS10device_ptrIfEEPfyS9_ffNS7_10__identityEEEvT0_T1_T2_T3_T4_T6_
        .type           _ZN3cub18CUB_300001_SM_10006detail6reduce28DeviceReduceSingleTileKernelINS2_10policy_hubIfyN4cuda3std3__44plusIfEEE10Policy1000EN6thrust24THRUST_300001_SM_1000_NS10device_ptrIfEEPfyS9_ffNS7_10__identityEEEvT0_T1_T2_T3_T4_T6_,@function
        .size           _ZN3cub18CUB_300001_SM_10006detail6reduce28DeviceReduceSingleTileKernelINS2_10policy_hubIfyN4cuda3std3__44plusIfEEE10Policy1000EN6thrust24THRUST_300001_SM_1000_NS10device_ptrIfEEPfyS9_ffNS7_10__identityEEEvT0_T1_T2_T3_T4_T6_,(.L_x_489 - _ZN3cub18CUB_300001_SM_10006detail6reduce28DeviceReduceSingleTileKernelINS2_10policy_hubIfyN4cuda3std3__44plusIfEEE10Policy1000EN6thrust24THRUST_300001_SM_1000_NS10device_ptrIfEEPfyS9_ffNS7_10__identityEEEvT0_T1_T2_T3_T4_T6_)
        .other          _ZN3cub18CUB_300001_SM_10006detail6reduce28DeviceReduceSingleTileKernelINS2_10policy_hubIfyN4cuda3std3__44plusIfEEE10Policy1000EN6thrust24THRUST_300001_SM_1000_NS10device_ptrIfEEPfyS9_ffNS7_10__identityEEEvT0_T1_T2_T3_T4_T6_,@"STO_CUDA_ENTRY STV_DEFAULT"
_ZN3cub18CUB_300001_SM_10006detail6reduce28DeviceReduceSingleTileKernelINS2_10policy_hubIfyN4cuda3std3__44plusIfEEE10Policy1000EN6thrust24THRUST_300001_SM_1000_NS10device_ptrIfEEPfyS9_ffNS7_10__identityEEEvT0_T1_T2_T3_T4_T6_:
.text._ZN3cub18CUB_300001_SM_10006detail6reduce28DeviceReduceSingleTileKernelINS2_10policy_hubIfyN4cuda3std3__44plusIfEEE10Policy1000EN6thrust24THRUST_300001_SM_1000_NS10device_ptrIfEEPfyS9_ffNS7_10__identityEEEvT0_T1_T2_T3_T4_T6_:
[----:B------:R-:W-:Y:S01]  /*0000*/  LDC R1, c[0x0][0x37c] ;  /* 0x0000df00ff017b82 */ /* 0x000fe20000000800 */
[----:B------:R-:W0:Y:S01]  /*0010*/  LDCU.64 UR4, c[0x0][0x390] ;  /* 0x00007200ff0477ac */ /* 0x000e220008000a00 */
[----:B------:R-:W1:Y:S01]  /*0020*/  LDCU.64 UR6, c[0x0][0x358] ;  /* 0x00006b00ff0677ac */ /* 0x000e620008000a00 */
[----:B0-----:R-:W-:Y:S01]  /*0030*/  MOV R4, UR4 ;  /* 0x0000000400047c02 */ /* 0x001fe20008000f00 */
[----:B------:R-:W-:-:S03]  /*0040*/  IMAD.U32 R0, RZ, RZ, UR5 ;  /* 0x00000005ff007e24 */ /* 0x000fc6000f8e00ff */
[----:B------:R-:W-:-:S04]  /*0050*/  ISETP.NE.U32.AND P0, PT, R4, RZ, PT ;  /* 0x000000ff0400720c */ /* 0x000fc80003f05070 */
[----:B------:R-:W-:-:S13]  /*0060*/  ISETP.NE.AND.EX P0, PT, R0, RZ, PT, P0 ;  /* 0x000000ff0000720c */ /* 0x000fda0003f05300 */
        /* <DEDUP_REMOVED lines=8> */
.L_x_86:
[----:B------:R-:W-:Y:S01]  /*00f0*/  ISETP.GT.U32.AND P0, PT, R4, 0xfff, PT ;  /* 0x00000fff0400780c */ /* 0x000fe20003f04070 */
[----:B------:R-:W-:Y:S03]  /*0100*/  BSSY.RECONVERGENT B0, `(.L_x_87) ;  /* 0x00001f3000007945 */ /* 0x000fe60003800200 */
[----:B------:R-:W-:-:S13]  /*0110*/  ISETP.GT.U32.AND.EX P0, PT, R0, RZ, PT, P0 ;  /* 0x000000ff0000720c */ /* 0x000fda0003f04100 */
[----:B------:R-:W-:Y:S05]  /*0120*/  @P0 BRA `(.L_x_88) ;  /* 0x0000000c00ac0947 */ /* 0x000fea0003800000 */
[----:B------:R-:W0:Y:S01]  /*0130*/  S2R R5, SR_TID.X ;  /* 0x0000000000057919 */ /* 0x000e220000002100 */
[----:B------:R-:W-:Y:S01]  /*0140*/  BSSY.RECONVERGENT B1, `(.L_x_89) ;  /* 0x0000009000017945 */ /* 0x000fe20003800200 */
[----:B------:R-:W-:Y:S01]  /*0150*/  HFMA2 R6, -RZ, RZ, 0, 0 ;  /* 0x00000000ff067431 */ /* 0x000fe200000001ff */
[----:B0-----:R-:W-:Y:S01]  /*0160*/  ISETP.GE.U32.AND P0, PT, R5, R4, PT ;  /* 0x000000040500720c */ /* 0x001fe20003f06070 */
[----:B------:R-:W-:-:S12]  /*0170*/  IMAD.MOV.U32 R7, RZ, RZ, R5 ;  /* 0x000000ffff077224 */ /* 0x000fd800078e0005 */
[----:B------:R-:W-:Y:S05]  /*0180*/  @P0 BRA `(.L_x_90) ;  /* 0x0000000000100947 */ /* 0x000fea0003800000 */
[----:B------:R-:W0:Y:S02]  /*0190*/  LDC.64 R2, c[0x0][0x380] ;  /* 0x0000e000ff027b82 */ /* 0x000e240000000a00 */
[----:B0-----:R-:W-:-:S05]  /*01a0*/  IMAD.WIDE.U32 R2, R5, 0x4, R2 ;  /* 0x0000000405027825 */ /* 0x001fca00078e0002 */
[----:B------:R0:W5:Y:S01]  /*01b0*/  LDG.E R6, desc[UR6][R2.64] ;  /* 0x0000000602067981 */ /* 0x000162000c1e1900 */
[----:B------:R-:W-:-:S07]  /*01c0*/  IADD3 R7, PT, PT, R5, 0x100, RZ ;  /* 0x0000010005077810 */ /* 0x000fce0007ffe0ff */
.L_x_90:
[----:B------:R-:W-:Y:S05]  /*01d0*/  BSYNC.RECONVERGENT B1 ;  /* 0x0000000000017941 */ /* 0x000fea0003800200 */
.L_x_89:
[----:B------:R-:W-:Y:S01]  /*01e0*/  ISETP.GE.U32.AND P0, PT, R7, R4, PT ;  /* 0x000000040700720c */ /* 0x000fe20003f06070 */
[----:B------:R-:W-:-:S12]  /*01f0*/  BSSY.RECONVERGENT B1, `(.L_x_91) ;  /* 0x000006d000017945 */ /* 0x000fd80003800200 */
[----:B------:R-:W-:Y:S05]  /*0200*/  @P0 BRA `(.L_x_92) ;  /* 0x0000000400ac0947 */ /* 0x000fea0003800000 */
[----:B0-----:R-:W-:Y:S01]  /*0210*/  LOP3.LUT R3, RZ, R7, RZ, 0x33, !PT ;  /* 0x00000007ff037212 */ /* 0x001fe200078e33ff */
[----:B------:R-:W-:Y:S04]  /*0220*/  BSSY.RECONVERGENT B2, `(.L_x_93) ;  /* 0x0000033000027945 */ /* 0x000fe80003800200 */
[----:B------:R-:W-:-:S05]  /*0230*/  IMAD.IADD R3, R3, 0x1, R4 ;  /* 0x0000000103037824 */ /* 0x000fca00078e0204 */
[C---:B------:R-:W-:Y:S02]  /*0240*/  ISETP.GE.U32.AND P0, PT, R3.reuse, 0xf00, PT ;  /* 0x00000f000300780c */ /* 0x040fe40003f06070 */
[----:B------:R-:W-:-:S04]  /*0250*/  LEA.HI R8, R3, 0x1, RZ, 0x18 ;  /* 0x0000000103087811 */ /* 0x000fc800078fc0ff */
[----:B------:R-:W-:-:S04]  /*0260*/  LOP3.LUT R22, R8, 0xf, RZ, 0xc0, !PT ;  /* 0x0000000f08167812 */ /* 0x000fc800078ec0ff */
[----:B------:R-:W-:-:S03]  /*0270*/  ISETP.NE.AND P1, PT, R22, RZ, PT ;  /* 0x000000ff1600720c */ /* 0x000fc60003f25270 */
[----:B------:R-:W-:Y:S10]  /*0280*/  @!P0 BRA `(.L_x_94) ;  /* 0x0000000000b08947 */ /* 0x000ff40003800000 */
[----:B------:R-:W0:Y:S01]  /*0290*/  LDC.64 R2, c[0x0][0x380] ;  /* 0x0000e000ff027b82 */ /* 0x000e220000000a00 */
[----:B------:R-:W-:-:S04]  /*02a0*/  LOP3.LUT R9, R8, 0x1fffff0, RZ, 0xc0, !PT ;  /* 0x01fffff008097812 */ /* 0x000fc800078ec0ff */
[----:B------:R-:W-:Y:S01]  /*02b0*/  IADD3 R9, PT, PT, -R9, RZ, RZ ;  /* 0x000000ff09097210 */ /* 0x000fe20007ffe1ff */
[----:B0-----:R-:W-:-:S03]  /*02c0*/  IMAD.WIDE.U32 R2, R7, 0x4, R2 ;  /* 0x0000000407027825 */ /* 0x001fc600078e0002 */
[----:B------:R-:W-:-:S05]  /*02d0*/  IADD3 R2, P0, PT, R2, 0x2000, RZ ;  /* 0x0000200002027810 */ /* 0x000fca0007f1e0ff */
[----:B------:R-:W-:-:S08]  /*02e0*/  IMAD.X R3, RZ, RZ, R3, P0 ;  /* 0x000000ffff037224 */ /* 0x000fd000000e0603 */
.L_x_95:
        /* <DEDUP_REMOVED lines=38> */
.L_x_94:
[----:B------:R-:W-:Y:S05]  /*0550*/  BSYNC.RECONVERGENT B2 ;  /* 0x0000000000027941 */ /* 0x000fea0003800200 */
.L_x_93:
[----:B------:R-:W-:Y:S05]  /*0560*/  @!P1 BRA `(.L_x_92) ;  /* 0x0000000000d49947 */ /* 0x000fea0003800000 */
[----:B------:R-:W-:Y:S01]  /*0570*/  ISETP.GE.U32.AND P0, PT, R22, 0x8, PT ;  /* 0x000000081600780c */ /* 0x000fe20003f06070 */
[----:B------:R-:W-:Y:S01]  /*0580*/  BSSY.RECONVERGENT B2, `(.L_x_96) ;  /* 0x0000017000027945 */ /* 0x000fe20003800200 */
[----:B------:R-:W-:-:S04]  /*0590*/  LOP3.LUT R11, R8, 0x7, RZ, 0xc0, !PT ;  /* 0x00000007080b7812 */ /* 0x000fc800078ec0ff */
[----:B------:R-:W-:-:S07]  /*05a0*/  ISETP.NE.AND P1, PT, R11, RZ, PT ;  /* 0x000000ff0b00720c */ /* 0x000fce0003f25270 */
[----:B------:R-:W-:Y:S06]  /*05b0*/  @!P0 BRA `(.L_x_97) ;  /* 0x00000000004c8947 */ /* 0x000fec0003800000 */
[----:B------:R-:W0:Y:S02]  /*05c0*/  LDC.64 R2, c[0x0][0x380] ;  /* 0x0000e000ff027b82 */ /* 0x000e240000000a00 */
[----:B0-----:R-:W-:-:S05]  /*05d0*/  IMAD.WIDE R2, R7, 0x4, R2 ;  /* 0x0000000407027825 */ /* 0x001fca00078e0202 */
        /* <DEDUP_REMOVED lines=17> */
.L_x_97:
[----:B------:R-:W-:Y:S05]  /*06f0*/  BSYNC.RECONVERGENT B2 ;  /* 0x0000000000027941 */ /* 0x000fea0003800200 */
.L_x_96:
        /* <DEDUP_REMOVED lines=17> */
.L_x_99:
[----:B------:R-:W-:Y:S05]  /*0810*/  BSYNC.RECONVERGENT B2 ;  /* 0x0000000000027941 */ /* 0x000fea0003800200 */
.L_x_98:
[----:B------:R-:W-:Y:S05]  /*0820*/  @!P1 BRA `(.L_x_92) ;  /* 0x0000000000249947 */ /* 0x000fea0003800000 */
[----:B------:R-:W0:Y:S01]  /*0830*/  LDC.64 R8, c[0x0][0x380] ;  /* 0x0000e000ff087b82 */ /* 0x000e220000000a00 */
[----:B------:R-:W-:-:S07]  /*0840*/  IMAD.MOV R10, RZ, RZ, -R10 ;  /* 0x000000ffff0a7224 */ /* 0x000fce00078e0a0a */
.L_x_100:
[----:B0-----:R-:W-:-:S06]  /*0850*/  IMAD.WIDE R2, R7, 0x4, R8 ;  /* 0x0000000407027825 */ /* 0x001fcc00078e0208 */
[----:B------:R-:W2:Y:S01]  /*0860*/  LDG.E R3, desc[UR6][R2.64] ;  /* 0x0000000602037981 */ /* 0x000ea2000c1e1900 */
[----:B------:R-:W-:Y:S01]  /*0870*/  IADD3 R10, PT, PT, R10, 0x1, RZ ;  /* 0x000000010a0a7810 */ /* 0x000fe20007ffe0ff */
[----:B------:R-:W-:-:S03]  /*0880*/  VIADD R7, R7, 0x100 ;  /* 0x0000010007077836 */ /* 0x000fc60000000000 */
[----:B------:R-:W-:Y:S01]  /*0890*/  ISETP.NE.AND P0, PT, R10, RZ, PT ;  /* 0x000000ff0a00720c */ /* 0x000fe20003f05270 */
[----:B--2--5:R-:W-:-:S12]  /*08a0*/  FADD R6, R3, R6 ;  /* 0x0000000603067221 */ /* 0x024fd80000000000 */
[----:B------:R-:W-:Y:S05]  /*08b0*/  @P0 BRA `(.L_x_100) ;  /* 0xfffffffc00e40947 */ /* 0x000fea000383ffff */
.L_x_92:
[----:B------:R-:W-:Y:S05]  /*08c0*/  BSYNC.RECONVERGENT B1 ;  /* 0x0000000000017941 */ /* 0x000fea0003800200 */
.L_x_91:
[----:B------:R-:W-:Y:S02]  /*08d0*/  ISETP.GE.U32.AND P0, PT, R4, 0x100, PT ;  /* 0x000001000400780c */ /* 0x000fe40003f06070 */
[----:B-----5:R-:W-:Y:S02]  /*08e0*/  MOV R9, R6 ;  /* 0x0000000600097202 */ /* 0x020fe40000000f00 */
[----:B------:R-:W-:-:S13]  /*08f0*/  ISETP.GE.U32.AND.EX P0, PT, R0, RZ, PT, P0 ;  /* 0x000000ff0000720c */ /* 0x000fda0003f06100 */
[----:B------:R-:W-:Y:S05]  /*0900*/  @!P0 BRA `(.L_x_101) ;  /* 0x0000000000ac8947 */ /* 0x000fea0003800000 */
[----:B------:R-:W1:Y:S01]  /*0910*/  S2R R6, SR_LANEID ;  /* 0x0000000000067919 */ /* 0x000e620000000000 */
[----:B------:R-:W-:Y:S01]  /*0920*/  ISETP.NE.AND P5, PT, R5, RZ, PT ;  /* 0x000000ff0500720c */ /* 0x000fe20003fa5270 */
        /* <DEDUP_REMOVED lines=14> */
[----:B-1----:R-:W-:-:S05]  /*0a10*/  @!P1 LEA R7, R7, R4, 0x18 ;  /* 0x0000000407079211 */ /* 0x002fca00078ec0ff */
[----:B------:R-:W-:-:S03]  /*0a20*/  @!P1 IMAD.IADD R2, R2, 0x1, R7 ;  /* 0x0000000102029824 */ /* 0x000fc600078e0207 */
[----:B0-----:R-:W-:Y:S01]  /*0a30*/  @!P0 FADD R0, R0, R3 ;  /* 0x0000000300008221 */ /* 0x001fe20000000000 */
[----:B------:R-:W-:-:S04]  /*0a40*/  ISETP.GT.AND P0, PT, R6, 0x17, PT ;  /* 0x000000170600780c */ /* 0x000fc80003f04270 */
[----:B------:R-:W0:Y:S09]  /*0a50*/  SHFL.DOWN PT, R3, R0, 0x8, 0x1f ;  /* 0x09001f0000037f89 */ /* 0x000e3200000e0000 */
[----:B0-----:R-:W-:Y:S01]  /*0a60*/  @!P0 FADD R0, R0, R3 ;  /* 0x0000000300008221 */ /* 0x001fe20000000000 */
[----:B------:R-:W-:-:S04]  /*0a70*/  ISETP.GT.AND P0, PT, R6, 0xf, PT ;  /* 0x0000000f0600780c */ /* 0x000fc80003f04270 */
[----:B------:R-:W0:Y:S02]  /*0a80*/  SHFL.DOWN PT, R3, R0, 0x10, 0x1f ;  /* 0x0a001f0000037f89 */ /* 0x000e2400000e0000 */
[----:B0-----:R-:W-:-:S05]  /*0a90*/  FADD R3, R0, R3 ;  /* 0x0000000300037221 */ /* 0x001fca0000000000 */
[----:B------:R1:W-:Y:S01]  /*0aa0*/  @!P1 STS [R2+0x8], R3 ;  /* 0x0000080302009388 */ /* 0x0003e20000000800 */
[----:B------:R-:W-:Y:S01]  /*0ab0*/  FSEL R8, R0, R3, P0 ;  /* 0x0000000300087208 */ /* 0x000fe20000000000 */
[----:B------:R-:W-:Y:S06]  /*0ac0*/  BAR.SYNC.DEFER_BLOCKING 0x0 ;  /* 0x0000000000007b1d */ /* 0x000fec0000010000 */
[----:B------:R-:W-:Y:S05]  /*0ad0*/  @P5 BRA `(.L_x_102) ;  /* 0x0000001400545947 */ /* 0x000fea0003800000 */
[----:B------:R-:W0:Y:S01]  /*0ae0*/  S2UR UR5, SR_CgaCtaId ;  /* 0x00000000000579c3 */ /* 0x000e220000008800 */
[----:B------:R-:W-:Y:S02]  /*0af0*/  UMOV UR4, 0x400 ;  /* 0x0000040000047882 */ /* 0x000fe40000000000 */
[----:B0-----:R-:W-:-:S09]  /*0b00*/  ULEA UR4, UR5, UR4, 0x18 ;  /* 0x0000000405047291 */ /* 0x001fd2000f8ec0ff */
[----:B-1----:R-:W0:Y:S04]  /*0b10*/  LDS R3, [UR4+0xc] ;  /* 0x00000c04ff037984 */ /* 0x002e280008000800 */
        /* <DEDUP_REMOVED lines=10> */
.L_x_101:
[----:B------:R-:W1:Y:S01]  /*0bc0*/  S2R R8, SR_LANEID ;  /* 0x0000000000087919 */ /* 0x000e620000000000 */
[C---:B0-----:R-:W-:Y:S02]  /*0bd0*/  LOP3.LUT R2, R5.reuse, 0x3e0, RZ, 0xc0, !PT ;  /* 0x000003e005027812 */ /* 0x041fe400078ec0ff */
[----:B------:R-:W-:Y:S02]  /*0be0*/  ISETP.NE.AND P5, PT, R5, RZ, PT ;  /* 0x000000ff0500720c */ /* 0x000fe40003fa5270 */
[----:B------:R-:W-:Y:S02]  /*0bf0*/  LOP3.LUT R7, RZ, R2, RZ, 0x33, !PT ;  /* 0x00000002ff077212 */ /* 0x000fe400078e33ff */
[----:B------:R-:W-:-:S03]  /*0c00*/  IADD3 R3, PT, PT, R2, 0x20, RZ ;  /* 0x0000002002037810 */ /* 0x000fc60007ffe0ff */
[----:B------:R-:W-:Y:S01]  /*0c10*/  IMAD.IADD R7, R7, 0x1, R4 ;  /* 0x0000000107077824 */ /* 0x000fe200078e0204 */
[----:B------:R-:W-:-:S04]  /*0c20*/  ISETP.GT.U32.AND P0, PT, R3, R4, PT ;  /* 0x000000040300720c */ /* 0x000fc80003f04070 */
[----:B------:R-:W-:-:S05]  /*0c30*/  SEL R7, R7, 0x1f, P0 ;  /* 0x0000001f07077807 */ /* 0x000fca0000000000 */
[----:B------:R-:W0:Y:S01]  /*0c40*/  SHFL.DOWN PT, R2, R9, 0x1, R7 ;  /* 0x0820000009027989 */ /* 0x000e2200000e0007 */
[C---:B-1----:R-:W-:Y:S02]  /*0c50*/  ISETP.GE.AND P0, PT, R8.reuse, R7, PT ;  /* 0x000000070800720c */ /* 0x042fe40003f06270 */
[C---:B------:R-:W-:Y:S02]  /*0c60*/  IADD3 R6, PT, PT, R8.reuse, 0x2, RZ ;  /* 0x0000000208067810 */ /* 0x040fe40007ffe0ff */
[----:B------:R-:W-:-:S09]  /*0c70*/  ISETP.NE.AND P1, PT, R8, RZ, PT ;  /* 0x000000ff0800720c */ /* 0x000fd20003f25270 */
[----:B0-----:R-:W-:Y:S01]  /*0c80*/  @!P0 FADD R9, R2, R9 ;  /* 0x0000000902098221 */ /* 0x001fe20000000000 */
[----:B------:R-:W-:Y:S01]  /*0c90*/  ISETP.GT.AND P0, PT, R6, R7, PT ;  /* 0x000000070600720c */ /* 0x000fe20003f04270 */
[----:B------:R-:W-:Y:S02]  /*0ca0*/  VIADD R6, R8, 0x4 ;  /* 0x0000000408067836 */ /* 0x000fe40000000000 */
[----:B------:R-:W0:Y:S01]  /*0cb0*/  @!P1 S2R R11, SR_CgaCtaId ;  /* 0x00000000000b9919 */ /* 0x000e220000008800 */
[----:B------:R-:W-:Y:S01]  /*0cc0*/  @!P1 SHF.R.U32.HI R3, RZ, 0x3, R5 ;  /* 0x00000003ff039819 */ /* 0x000fe20000011605 */
[----:B------:R-:W1:Y:S03]  /*0cd0*/  SHFL.DOWN PT, R2, R9, 0x2, R7 ;  /* 0x0840000009027989 */ /* 0x000e6600000e0007 */
[----:B------:R-:W-:-:S05]  /*0ce0*/  @!P1 LOP3.LUT R3, R3, 0x7c, RZ, 0xc0, !PT ;  /* 0x0000007c03039812 */ /* 0x000fca00078ec0ff */
[----:B-1----:R-:W-:Y:S01]  /*0cf0*/  @!P0 FADD R9, R9, R2 ;  /* 0x0000000209098221 */ /* 0x002fe20000000000 */
[-C--:B------:R-:W-:Y:S02]  /*0d00*/  ISETP.GT.AND P0, PT, R6, R7.reuse, PT ;  /* 0x000000070600720c */ /* 0x080fe40003f04270 */
[----:B------:R-:W-:Y:S02]  /*0d10*/  IADD3 R6, PT, PT, R8, 0x8, RZ ;  /* 0x0000000808067810 */ /* 0x000fe40007ffe0ff */
[----:B------:R-:W1:Y:S09]  /*0d20*/  SHFL.DOWN PT, R2, R9, 0x4, R7 ;  /* 0x0880000009027989 */ /* 0x000e7200000e0007 */
[----:B-1----:R-:W-:Y:S01]  /*0d30*/  @!P0 FADD R9, R9, R2 ;  /* 0x0000000209098221 */ /* 0x002fe20000000000 */
[----:B------:R-:W-:Y:S01]  /*0d40*/  ISETP.GT.AND P0, PT, R6, R7, PT ;  /* 0x000000070600720c */ /* 0x000fe20003f04270 */
[----:B------:R-:W-:-:S03]  /*0d50*/  VIADD R6, R8, 0x10 ;  /* 0x0000001008067836 */ /* 0x000fc60000000000 */
[----:B------:R-:W1:Y:S09]  /*0d60*/  SHFL.DOWN PT, R2, R9, 0x8, R7 ;  /* 0x0900000009027989 */ /* 0x000e7200000e0007 */
[----:B-1----:R-:W-:Y:S01]  /*0d70*/  @!P0 FADD R9, R9, R2 ;  /* 0x0000000209098221 */ /* 0x002fe20000000000 */
[----:B------:R-:W-:-:S02]  /*0d80*/  ISETP.GT.AND P0, PT, R6, R7, PT ;  /* 0x000000070600720c */ /* 0x000fc40003f04270 */
[----:B------:R-:W-:Y:S02]  /*0d90*/  @!P1 MOV R6, 0x400 ;  /* 0x0000040000069802 */ /* 0x000fe40000000f00 */
[----:B------:R-:W1:Y:S02]  /*0da0*/  SHFL.DOWN PT, R2, R9, 0x10, R7 ;  /* 0x0a00000009027989 */ /* 0x000e6400000e0007 */
[----:B0-----:R-:W-:-:S04]  /*0db0*/  @!P1 LEA R6, R11, R6, 0x18 ;  /* 0x000000060b069211 */ /* 0x001fc800078ec0ff */
[----:B------:R-:W-:-:S03]  /*0dc0*/  @!P1 IADD3 R3, PT, PT, R3, R6, RZ ;  /* 0x0000000603039210 */ /* 0x000fc60007ffe0ff */
[----:B-1----:R-:W-:-:S04]  /*0dd0*/  @!P0 FADD R9, R9, R2 ;  /* 0x0000000209098221 */ /* 0x002fc80000000000 */
[----:B------:R-:W-:-:S05]  /*0de0*/  IMAD.MOV.U32 R8, RZ, RZ, R9 ;  /* 0x000000ffff087224 */ /* 0x000fca00078e0009 */
[----:B------:R0:W-:Y:S01]  /*0df0*/  @!P1 STS [R3+0x8], R8 ;  /* 0x0000080803009388 */ /* 0x0001e20000000800 */
[----:B------:R-:W-:Y:S06]  /*0e00*/  BAR.SYNC.DEFER_BLOCKING 0x0 ;  /* 0x0000000000007b1d */ /* 0x000fec0000010000 */
[----:B------:R-:W-:Y:S05]  /*0e10*/  @P5 BRA `(.L_x_102) ;  /* 0x0000001000845947 */ /* 0x000fea0003800000 */
[----:B------:R-:W1:Y:S01]  /*0e20*/  S2UR UR5, SR_CgaCtaId ;  /* 0x00000000000579c3 */ /* 0x000e620000008800 */
[----:B------:R-:W-:Y:S01]  /*0e30*/  UMOV UR4, 0x400 ;  /* 0x0000040000047882 */ /* 0x000fe20000000000 */
[C---:B------:R-:W-:Y:S02]  /*0e40*/  ISETP.GT.U32.AND P3, PT, R4.reuse, 0x20, PT ;  /* 0x000000200400780c */ /* 0x040fe40003f64070 */
[----:B------:R-:W-:Y:S02]  /*0e50*/  ISETP.GT.U32.AND P1, PT, R4, 0x40, PT ;  /* 0x000000400400780c */ /* 0x000fe40003f24070 */
[----:B------:R-:W-:Y:S02]  /*0e60*/  ISETP.GT.U32.AND.EX P3, PT, R0, RZ, PT, P3 ;  /* 0x000000ff0000720c */ /* 0x000fe40003f64130 */
[----:B------:R-:W-:Y:S02]  /*0e70*/  ISETP.GT.U32.AND P0, PT, R4, 0x60, PT ;  /* 0x000000600400780c */ /* 0x000fe40003f04070 */
[----:B------:R-:W-:-:S02]  /*0e80*/  ISETP.GT.U32.AND.EX P1, PT, R0, RZ, PT, P1 ;  /* 0x000000ff0000720c */ /* 0x000fc40003f24110 */
[----:B------:R-:W-:Y:S02]  /*0e90*/  ISETP.GT.U32.AND P2, PT, R4, 0x80, PT ;  /* 0x000000800400780c */ /* 0x000fe40003f44070 */
[----:B------:R-:W-:Y:S02]  /*0ea0*/  ISETP.GT.U32.AND.EX P0, PT, R0, RZ, PT, P0 ;  /* 0x000000ff0000720c */ /* 0x000fe40003f04100 */
[----:B------:R-:W-:Y:S02]  /*0eb0*/  ISETP.GT.U32.AND P4, PT, R4, 0xa0, PT ;  /* 0x000000a00400780c */ /* 0x000fe40003f84070 */
[C---:B------:R-:W-:Y:S02]  /*0ec0*/  ISETP.GT.U32.AND.EX P2, PT, R0.reuse, RZ, PT, P2 ;  /* 0x000000ff0000720c */ /* 0x040fe40003f44120 */
[----:B------:R-:W-:Y:S01]  /*0ed0*/  ISETP.GT.U32.AND.EX P4, PT, R0, RZ, PT, P4 ;  /* 0x000000ff0000720c */ /* 0x000fe20003f84140 */
[----:B-1----:R-:W-:-:S09]  /*0ee0*/  ULEA UR4, UR5, UR4, 0x18 ;  /* 0x0000000405047291 */ /* 0x002fd2000f8ec0ff */
[----:B0-----:R-:W0:Y:S04]  /*0ef0*/  LDS R3, [UR4+0xc] ;  /* 0x00000c04ff037984 */ /* 0x001e280008000800 */
[----:B------:R-:W1:Y:S04]  /*0f00*/  LDS.128 R12, [UR4+0x10] ;  /* 0x00001004ff0c7984 */ /* 0x000e680008000c00 */
[----:B------:R-:W2:Y:S01]  /*0f10*/  LDS.64 R6, [UR4+0x20] ;  /* 0x00002004ff067984 */ /* 0x000ea20008000a00 */
[----:B0-----:R-:W-:Y:S01]  /*0f20*/  @P3 FADD R8, R8, R3 ;  /* 0x0000000308083221 */ /* 0x001fe20000000000 */
[----:B------:R-:W-:-:S03]  /*0f30*/  ISETP.GT.U32.AND P3, PT, R4, 0xc0, PT ;  /* 0x000000c00400780c */ /* 0x000fc60003f64070 */
[----:B-1----:R-:W-:Y:S01]  /*0f40*/  @P1 FADD R8, R8, R12 ;  /* 0x0000000c08081221 */ /* 0x002fe20000000000 */
[----:B------:R-:W-:Y:S02]  /*0f50*/  ISETP.GT.U32.AND P1, PT, R4, 0xe0, PT ;  /* 0x000000e00400780c */ /* 0x000fe40003f24070 */
[----:B------:R-:W-:Y:S01]  /*0f60*/  ISETP.GT.U32.AND.EX P3, PT, R0, RZ, PT, P3 ;  /* 0x000000ff0000720c */ /* 0x000fe20003f64130 */
[----:B------:R-:W-:Y:S01]  /*0f70*/  @P0 FADD R8, R8, R13 ;  /* 0x0000000d08080221 */ /* 0x000fe20000000000 */
[----:B------:R-:W-:-:S03]  /*0f80*/  ISETP.GT.U32.AND.EX P1, PT, R0, RZ, PT, P1 ;  /* 0x000000ff0000720c */ /* 0x000fc60003f24110 */
[----:B------:R-:W-:-:S04]  /*0f90*/  @P2 FADD R8, R8, R14 ;  /* 0x0000000e08082221 */ /* 0x000fc80000000000 */
[----:B------:R-:W-:-:S04]  /*0fa0*/  @P4 FADD R8, R8, R15 ;  /* 0x0000000f08084221 */ /* 0x000fc80000000000 */
[----:B--2---:R-:W-:-:S04]  /*0fb0*/  @P3 FADD R8, R8, R6 ;  /* 0x0000000608083221 */ /* 0x004fc80000000000 */
[----:B------:R-:W-:Y:S01]  /*0fc0*/  @P1 FADD R8, R8, R7 ;  /* 0x0000000708081221 */ /* 0x000fe20000000000 */
[----:B------:R-:W-:Y:S06]  /*0fd0*/  BRA `(.L_x_102) ;  /* 0x0000001000147947 */ /* 0x000fec0003800000 */
.L_x_88:
[----:B------:R-:W0:Y:S01]  /*0fe0*/  S2R R8, SR_TID.X ;  /* 0x0000000000087919 */ /* 0x000e220000002100 */
[----:B------:R-:W0:Y:S02]  /*0ff0*/  LDC.64 R2, c[0x0][0x380] ;  /* 0x0000e000ff027b82 */ /* 0x000e240000000a00 */
[----:B0-----:R-:W-:-:S05]  /*1000*/  IMAD.WIDE.U32 R2, R8, 0x4, R2 ;  /* 0x0000000408027825 */ /* 0x001fca00078e0002 */
        /* <DEDUP_REMOVED lines=16> */
[----:B--2---:R-:W-:Y:S01]  /*1110*/  FADD R9, R9, R12 ;  /* 0x0000000c09097221 */ /* 0x004fe20000000000 */
[----:B---3--:R-:W-:Y:S01]  /*1120*/  FADD R14, R11, R14 ;  /* 0x0000000e0b0e7221 */ /* 0x008fe20000000000 */
[----:B------:R-:W-:-:S03]  /*1130*/  HFMA2 R11, -RZ, RZ, 0, 0.00048828125 ;  /* 0x00001000ff0b7431 */ /* 0x000fc600000001ff */
[----:B------:R-:W-:Y:S01]  /*1140*/  FADD R14, R9, R14 ;  /* 0x0000000e090e7221 */ /* 0x000fe20000000000 */
[----:B------:R-:W-:Y:S01]  /*1150*/  IADD3 R9, P1, PT, R4, -0x1000, RZ ;  /* 0xfffff00004097810 */ /* 0x000fe20007f3e0ff */
[----:B----4-:R-:W-:-:S03]  /*1160*/  FADD R13, R13, R16 ;  /* 0x000000100d0d7221 */ /* 0x010fc60000000000 */
[----:B------:R-:W-:Y:S02]  /*1170*/  ISETP.GE.U32.AND P0, PT, R9, 0x1000, PT ;  /* 0x000010000900780c */ /* 0x000fe40003f06070 */
[----:B------:R-:W-:-:S04]  /*1180*/  IADD3.X R12, PT, PT, R0, -0x1, RZ, P1, !PT ;  /* 0xffffffff000c7810 */ /* 0x000fc80000ffe4ff */
[----:B------:R-:W-:Y:S01]  /*1190*/  ISETP.GE.U32.AND.EX P0, PT, R12, RZ, PT, P0 ;  /* 0x000000ff0c00720c */ /* 0x000fe20003f06100 */
        /* <DEDUP_REMOVED lines=11> */
[----:B------:R-:W-:Y:S01]  /*1250*/  IMAD.MOV.U32 R13, RZ, RZ, RZ ;  /* 0x000000ffff0d7224 */ /* 0x000fe200078e00ff */
[----:B------:R-:W-:Y:S06]  /*1260*/  @!P0 BRA `(.L_x_103) ;  /* 0x0000000000c08947 */ /* 0x000fec0003800000 */
[----:B------:R-:W0:Y:S01]  /*1270*/  LDC.64 R4, c[0x0][0x390] ;  /* 0x0000e400ff047b82 */ /* 0x000e220000000a00 */
[----:B------:R-:W-:Y:S01]  /*1280*/  MOV R11, 0x1000 ;  /* 0x00001000000b7802 */ /* 0x000fe20000000f00 */
[----:B------:R-:W-:-:S07]  /*1290*/  IMAD.MOV.U32 R13, RZ, RZ, RZ ;  /* 0x000000ffff0d7224 */ /* 0x000fce00078e00ff */
.L_x_105:
[----:B------:R-:W-:-:S04]  /*12a0*/  LEA R6, P0, R11, R2, 0x2 ;  /* 0x000000020b067211 */ /* 0x000fc800078010ff */
[----:B------:R-:W-:-:S05]  /*12b0*/  LEA.HI.X R7, R11, R3, R13, 0x2, P0 ;  /* 0x000000030b077211 */ /* 0x000fca00000f140d */
[----:B------:R-:W2:Y:S04]  /*12c0*/  LDG.E R0, desc[UR6][R6.64+0x2400] ;  /* 0x0024000606007981 */ /* 0x000ea8000c1e1900 */
[----:B------:R-:W2:Y:S04]  /*12d0*/  LDG.E R15, desc[UR6][R6.64+0x2800] ;  /* 0x00280006060f7981 */ /* 0x000ea8000c1e1900 */
        /* <DEDUP_REMOVED lines=13> */
[----:B------:R0:W5:Y:S02]  /*13b0*/  LDG.E R20, desc[UR6][R6.64+0x3c00] ;  /* 0x003c000606147981 */ /* 0x000164000c1e1900 */
[----:B0-----:R-:W-:-:S04]  /*13c0*/  IADD3 R6, P1, PT, -R11, R4, RZ ;  /* 0x000000040b067210 */ /* 0x001fc80007f3e1ff */
[----:B------:R-:W-:Y:S01]  /*13d0*/  ISETP.GE.U32.AND P0, PT, R6, 0x1000, PT ;  /* 0x000010000600780c */ /* 0x000fe20003f06070 */
[----:B--2---:R-:W-:Y:S01]  /*13e0*/  FADD R15, R0, R15 ;  /* 0x0000000f000f7221 */ /* 0x004fe20000000000 */
[----:B------:R-:W-:-:S04]  /*13f0*/  MOV R0, R5 ;  /* 0x0000000500007202 */ /* 0x000fc80000000f00 */
[----:B------:R-:W-:Y:S01]  /*1400*/  IADD3.X R6, PT, PT, ~R13, R0, RZ, P1, !PT ;  /* 0x000000000d067210 */ /* 0x000fe20000ffe5ff */
[----:B---3--:R-:W-:-:S03]  /*1410*/  FADD R10, R27, R10 ;  /* 0x0000000a1b0a7221 */ /* 0x008fc60000000000 */
[----:B------:R-:W-:Y:S01]  /*1420*/  ISETP.GE.U32.AND.EX P0, PT, R6, RZ, PT, P0 ;  /* 0x000000ff0600720c */ /* 0x000fe20003f06100 */
[----:B----4-:R-:W-:-:S04]  /*1430*/  FADD R29, R26, R29 ;  /* 0x0000001d1a1d7221 */ /* 0x010fc80000000000 */
[----:B------:R-:W-:Y:S01]  /*1440*/  FADD R10, R10, R29 ;  /* 0x0000001d0a0a7221 */ /* 0x000fe20000000000 */
[----:B-----5:R-:W-:Y:S01]  /*1450*/  FADD R24, R24, R25 ;  /* 0x0000001918187221 */ /* 0x020fe20000000000 */
[----:B------:R-:W-:-:S04]  /*1460*/  FADD R23, R23, R22 ;  /* 0x0000001617177221 */ /* 0x000fc80000000000 */
        /* <DEDUP_REMOVED lines=11> */
[----:B------:R-:W-:-:S05]  /*1520*/  IADD3 R11, P0, PT, R11, 0x1000, RZ ;  /* 0x000010000b0b7810 */ /* 0x000fca0007f1e0ff */
[----:B------:R-:W-:Y:S01]  /*1530*/  IMAD.X R13, RZ, RZ, R13, P0 ;  /* 0x000000ffff0d7224 */ /* 0x000fe200000e060d */
[----:B------:R-:W-:-:S04]  /*1540*/  ISETP.GT.U32.AND P0, PT, R11, R9, PT ;  /* 0x000000090b00720c */ /* 0x000fc80003f04070 */
[----:B------:R-:W-:-:S13]  /*1550*/  ISETP.GT.U32.AND.EX P0, PT, R13, R12, PT, P0 ;  /* 0x0000000c0d00720c */ /* 0x000fda0003f04100 */
[----:B------:R-:W-:Y:S05]  /*1560*/  @!P0 BRA `(.L_x_105) ;  /* 0xfffffffc004c8947 */ /* 0x000fea000383ffff */
.L_x_103:
[CC--:B------:R-:W-:Y:S01]  /*1570*/  IADD3 R3, PT, PT, -R11.reuse, R4.reuse, RZ ;  /* 0x000000040b037210 */ /* 0x0c0fe20007ffe1ff */
[----:B------:R-:W-:Y:S01]  /*1580*/  BSSY.RECONVERGENT B1, `(.L_x_104) ;  /* 0x0000080000017945 */ /* 0x000fe20003800200 */
[----:B------:R-:W-:Y:S02]  /*1590*/  ISETP.GE.U32.AND P1, PT, R11, R4, PT ;  /* 0x000000040b00720c */ /* 0x000fe40003f26070 */
[----:B------:R-:W-:-:S04]  /*15a0*/  ISETP.GE.AND P0, PT, R8, R3, PT ;  /* 0x000000030800720c */ /* 0x000fc80003f06270 */
[----:B------:R-:W-:-:S13]  /*15b0*/  ISETP.GE.U32.OR.EX P0, PT, R13, R0, P0, P1 ;  /* 0x000000000d00720c */ /* 0x000fda0000706510 */
[----:B------:R-:W-:Y:S05]  /*15c0*/  @P0 BRA `(.L_x_106) ;  /* 0x0000000400ec0947 */ /* 0x000fea0003800000 */
[----:B------:R-:W-:Y:S01]  /*15d0*/  LOP3.LUT R0, RZ, R8, RZ, 0x33, !PT ;  /* 0x00000008ff007212 */ /* 0x000fe200078e33ff */
[----:B------:R-:W-:Y:S03]  /*15e0*/  BSSY.RECONVERGENT B2, `(.L_x_107) ;  /* 0x0000038000027945 */ /* 0x000fe60003800200 */
[----:B------:R-:W-:-:S04]  /*15f0*/  IADD3 R0, PT, PT, -R11, R4, R0 ;  /* 0x000000040b007210 */ /* 0x000fc80007ffe100 */
[C---:B------:R-:W-:Y:S02]  /*1600*/  ISETP.GE.U32.AND P1, PT, R0.reuse, 0xf00, PT ;  /* 0x00000f000000780c */ /* 0x040fe40003f26070 */
[----:B------:R-:W-:Y:S02]  /*1610*/  LEA.HI R4, R0, 0x1, RZ, 0x18 ;  /* 0x0000000100047811 */ /* 0x000fe400078fc0ff */
[----:B------:R-:W-:Y:S02]  /*1620*/  MOV R0, R8 ;  /* 0x0000000800007202 */ /* 0x000fe40000000f00 */
[----:B------:R-:W-:-:S04]  /*1630*/  LOP3.LUT R24, R4, 0xf, RZ, 0xc0, !PT ;  /* 0x0000000f04187812 */ /* 0x000fc800078ec0ff */
[----:B------:R-:W-:-:S03]  /*1640*/  ISETP.NE.AND P0, PT, R24, RZ, PT ;  /* 0x000000ff1800720c */ /* 0x000fc60003f05270 */
[----:B------:R-:W-:Y:S10]  /*1650*/  @!P1 BRA `(.L_x_108) ;  /* 0x0000000000c09947 */ /* 0x000ff40003800000 */
[----:B------:R-:W0:Y:S01]  /*1660*/  LDCU.64 UR4, c[0x0][0x380] ;  /* 0x00007000ff0477ac */ /* 0x000e220008000a00 */
[----:B------:R-:W-:Y:S02]  /*1670*/  IADD3 R3, P1, PT, R8, R11, RZ ;  /* 0x0000000b08037210 */ /* 0x000fe40007f3e0ff */
[----:B------:R-:W-:-:S03]  /*1680*/  LOP3.LUT R9, R4, 0x1fffff0, RZ, 0xc0, !PT ;  /* 0x01fffff004097812 */ /* 0x000fc600078ec0ff */
[----:B------:R-:W-:Y:S01]  /*1690*/  IMAD.X R0, RZ, RZ, R13, P1 ;  /* 0x000000ffff007224 */ /* 0x000fe200008e060d */
[----:B------:R-:W-:Y:S02]  /*16a0*/  IADD3 R9, PT, PT, -R9, RZ, RZ ;  /* 0x000000ff09097210 */ /* 0x000fe40007ffe1ff */
[----:B0-----:R-:W-:-:S04]  /*16b0*/  LEA R2, P2, R3, UR4, 0x2 ;  /* 0x0000000403027c11 */ /* 0x001fc8000f8410ff */
[----:B------:R-:W-:Y:S02]  /*16c0*/  IADD3 R2, P1, PT, R2, 0x2000, RZ ;  /* 0x0000200002027810 */ /* 0x000fe40007f3e0ff */
[----:B------:R-:W-:Y:S02]  /*16d0*/  LEA.HI.X R3, R3, UR5, R0, 0x2, P2 ;  /* 0x0000000503037c11 */ /* 0x000fe400090f1400 */
[----:B------:R-:W-:-:S03]  /*16e0*/  MOV R0, R8 ;  /* 0x0000000800007202 */ /* 0x000fc60000000f00 */
[----:B------:R-:W-:-:S07]  /*16f0*/  IMAD.X R3, RZ, RZ, R3, P1 ;  /* 0x000000ffff037224 */ /* 0x000fce00008e0603 */
.L_x_109:
        /* <DEDUP_REMOVED lines=16> */
[----:B------:R-:W-:Y:S01]  /*1800*/  IADD3 R9, PT, PT, R9, 0x10, RZ ;  /* 0x0000001009097810 */ /* 0x000fe20007ffe0ff */
[----:B------:R-:W-:-:S03]  /*1810*/  VIADD R0, R0, 0x1000 ;  /* 0x0000100000007836 */ /* 0x000fc60000000000 */
[----:B------:R-:W-:Y:S02]  /*1820*/  ISETP.NE.AND P1, PT, R9, RZ, PT ;  /* 0x000000ff0900720c */ /* 0x000fe40003f25270 */
[----:B0-----:R-:W-:-:S04]  /*1830*/  IADD3 R2, P2, PT, R2, 0x4000, RZ ;  /* 0x0000400002027810 */ /* 0x001fc80007f5e0ff */
[----:B------:R-:W-:Y:S01]  /*1840*/  IADD3.X R3, PT, PT, RZ, R3, RZ, P2, !PT ;  /* 0x00000003ff037210 */ /* 0x000fe200017fe4ff */
        /* <DEDUP_REMOVED lines=17> */
.L_x_108:
[----:B------:R-:W-:Y:S05]  /*1960*/  BSYNC.RECONVERGENT B2 ;  /* 0x0000000000027941 */ /* 0x000fea0003800200 */
.L_x_107:
[----:B------:R-:W-:Y:S05]  /*1970*/  @!P0 BRA `(.L_x_106) ;  /* 0x0000000400008947 */ /* 0x000fea0003800000 */
[----:B------:R-:W-:Y:S01]  /*1980*/  ISETP.GE.U32.AND P0, PT, R24, 0x8, PT ;  /* 0x000000081800780c */ /* 0x000fe20003f06070 */
[----:B------:R-:W-:Y:S01]  /*1990*/  BSSY.RECONVERGENT B2, `(.L_x_110) ;  /* 0x000001a000027945 */ /* 0x000fe20003800200 */
[----:B------:R-:W-:-:S04]  /*19a0*/  LOP3.LUT R7, R4, 0x7, RZ, 0xc0, !PT ;  /* 0x0000000704077812 */ /* 0x000fc800078ec0ff */
[----:B------:R-:W-:-:S07]  /*19b0*/  ISETP.NE.AND P1, PT, R7, RZ, PT ;  /* 0x000000ff0700720c */ /* 0x000fce0003f25270 */
[----:B------:R-:W-:Y:S06]  /*19c0*/  @!P0 BRA `(.L_x_111) ;  /* 0x0000000000588947 */ /* 0x000fec0003800000 */
[----:B------:R-:W0:Y:S01]  /*19d0*/  LDCU.64 UR4, c[0x0][0x380] ;  /* 0x00007000ff0477ac */ /* 0x000e220008000a00 */
[----:B------:R-:W-:-:S04]  /*19e0*/  IADD3 R3, P0, PT, R0, R11, RZ ;  /* 0x0000000b00037210 */ /* 0x000fc80007f1e0ff */
[----:B------:R-:W-:Y:S02]  /*19f0*/  IADD3.X R6, PT, PT, RZ, R13, RZ, P0, !PT ;  /* 0x0000000dff067210 */ /* 0x000fe400007fe4ff */
[----:B0-----:R-:W-:-:S04]  /*1a00*/  LEA R2, P0, R3, UR4, 0x2 ;  /* 0x0000000403027c11 */ /* 0x001fc8000f8010ff */
        /* <DEDUP_REMOVED lines=9> */
[----:B------:R-:W-:Y:S01]  /*1aa0*/  IADD3 R0, PT, PT, R0, 0x800, RZ ;  /* 0x0000080000007810 */ /* 0x000fe20007ffe0ff */
        /* <DEDUP_REMOVED lines=8> */
.L_x_111:
[----:B------:R-:W-:Y:S05]  /*1b30*/  BSYNC.RECONVERGENT B2 ;  /* 0x0000000000027941 */ /* 0x000fea0003800200 */
.L_x_110:
[----:B------:R-:W-:Y:S05]  /*1b40*/  @!P1 BRA `(.L_x_106) ;  /* 0x00000000008c9947 */ /* 0x000fea0003800000 */
[----:B------:R-:W-:Y:S01]  /*1b50*/  ISETP.GE.U32.AND P0, PT, R7, 0x4, PT ;  /* 0x000000040700780c */ /* 0x000fe20003f06070 */
[----:B------:R-:W-:Y:S01]  /*1b60*/  BSSY.RECONVERGENT B2, `(.L_x_112) ;  /* 0x0000012000027945 */ /* 0x000fe20003800200 */
[----:B------:R-:W-:-:S04]  /*1b70*/  LOP3.LUT R6, R4, 0x3, RZ, 0xc0, !PT ;  /* 0x0000000304067812 */ /* 0x000fc800078ec0ff */
[----:B------:R-:W-:-:S07]  /*1b80*/  ISETP.NE.AND P1, PT, R6, RZ, PT ;  /* 0x000000ff0600720c */ /* 0x000fce0003f25270 */
[----:B------:R-:W-:Y:S06]  /*1b90*/  @!P0 BRA `(.L_x_113) ;  /* 0x0000000000388947 */ /* 0x000fec0003800000 */
[----:B------:R-:W0:Y:S01]  /*1ba0*/  LDCU.64 UR4, c[0x0][0x380] ;  /* 0x00007000ff0477ac */ /* 0x000e220008000a00 */
[----:B------:R-:W-:-:S05]  /*1bb0*/  IADD3 R3, P0, PT, R0, R11, RZ ;  /* 0x0000000b00037210 */ /* 0x000fca0007f1e0ff */
[----:B------:R-:W-:Y:S01]  /*1bc0*/  IMAD.X R4, RZ, RZ, R13, P0 ;  /* 0x000000ffff047224 */ /* 0x000fe200000e060d */
[----:B0-----:R-:W-:-:S04]  /*1bd0*/  LEA R2, P0, R3, UR4, 0x2 ;  /* 0x0000000403027c11 */ /* 0x001fc8000f8010ff */
[----:B------:R-:W-:-:S05]  /*1be0*/  LEA.HI.X R3, R3, UR5, R4, 0x2, P0 ;  /* 0x0000000503037c11 */ /* 0x000fca00080f1404 */
[----:B------:R-:W2:Y:S04]  /*1bf0*/  LDG.E R5, desc[UR6][R2.64] ;  /* 0x0000000602057981 */ /* 0x000ea8000c1e1900 */
[----:B------:R-:W3:Y:S04]  /*1c00*/  LDG.E R4, desc[UR6][R2.64+0x400] ;  /* 0x0004000602047981 */ /* 0x000ee8000c1e1900 */
[----:B------:R-:W4:Y:S04]  /*1c10*/  LDG.E R7, desc[UR6][R2.64+0x800] ;  /* 0x0008000602077981 */ /* 0x000f28000c1e1900 */
[----:B------:R-:W5:Y:S01]  /*1c20*/  LDG.E R9, desc[UR6][R2.64+0xc00] ;  /* 0x000c000602097981 */ /* 0x000f62000c1e1900 */
[----:B------:R-:W-:Y:S01]  /*1c30*/  IADD3 R0, PT, PT, R0, 0x400, RZ ;  /* 0x0000040000007810 */ /* 0x000fe20007ffe0ff */
[----:B--2---:R-:W-:-:S04]  /*1c40*/  FADD R5, R10, R5 ;  /* 0x000000050a057221 */ /* 0x004fc80000000000 */
[----:B---3--:R-:W-:-:S04]  /*1c50*/  FADD R4, R5, R4 ;  /* 0x0000000405047221 */ /* 0x008fc80000000000 */
[----:B----4-:R-:W-:-:S04]  /*1c60*/  FADD R4, R4, R7 ;  /* 0x0000000704047221 */ /* 0x010fc80000000000 */
[----:B-----5:R-:W-:-:S07]  /*1c70*/  FADD R10, R4, R9 ;  /* 0x00000009040a7221 */ /* 0x020fce0000000000 */
.L_x_113:
[----:B------:R-:W-:Y:S05]  /*1c80*/  BSYNC.RECONVERGENT B2 ;  /* 0x0000000000027941 */ /* 0x000fea0003800200 */
.L_x_112:
[----:B------:R-:W-:Y:S05]  /*1c90*/  @!P1 BRA `(.L_x_106) ;  /* 0x0000000000389947 */ /* 0x000fea0003800000 */
[----:B------:R-:W0:Y:S01]  /*1ca0*/  LDCU.64 UR4, c[0x0][0x380] ;  /* 0x00007000ff0477ac */ /* 0x000e220008000a00 */
[----:B------:R-:W-:Y:S01]  /*1cb0*/  IADD3 R5, P0, PT, R0, R11, RZ ;  /* 0x0000000b00057210 */ /* 0x000fe20007f1e0ff */
[----:B------:R-:W-:-:S03]  /*1cc0*/  IMAD.MOV R0, RZ, RZ, -R6 ;  /* 0x000000ffff007224 */ /* 0x000fc600078e0a06 */
[----:B------:R-:W-:Y:S02]  /*1cd0*/  IADD3.X R4, PT, PT, RZ, R13, RZ, P0, !PT ;  /* 0x0000000dff047210 */ /* 0x000fe400007fe4ff */
[----:B0-----:R-:W-:-:S04]  /*1ce0*/  LEA R2, P1, R5, UR4, 0x2 ;  /* 0x0000000405027c11 */ /* 0x001fc8000f8210ff */
[----:B------:R-:W-:-:S09]  /*1cf0*/  LEA.HI.X R5, R5, UR5, R4, 0x2, P1 ;  /* 0x0000000505057c11 */ /* 0x000fd200088f1404 */
.L_x_114:
[----:B------:R-:W-:-:S06]  /*1d00*/  MOV R3, R5 ;  /* 0x0000000500037202 */ /* 0x000fcc0000000f00 */
[----:B------:R0:W2:Y:S01]  /*1d10*/  LDG.E R3, desc[UR6][R2.64] ;  /* 0x0000000602037981 */ /* 0x0000a2000c1e1900 */
[----:B------:R-:W-:-:S04]  /*1d20*/  IADD3 R0, PT, PT, R0, 0x1, RZ ;  /* 0x0000000100007810 */ /* 0x000fc80007ffe0ff */
[----:B------:R-:W-:Y:S02]  /*1d30*/  ISETP.NE.AND P0, PT, R0, RZ, PT ;  /* 0x000000ff0000720c */ /* 0x000fe40003f05270 */
[----:B0-----:R-:W-:-:S05]  /*1d40*/  IADD3 R2, P1, PT, R2, 0x400, RZ ;  /* 0x0000040002027810 */ /* 0x001fca0007f3e0ff */
[----:B------:R-:W-:Y:S02]  /*1d50*/  IMAD.X R5, RZ, RZ, R5, P1 ;  /* 0x000000ffff057224 */ /* 0x000fe400008e0605 */
[----:B--2---:R-:W-:-:S04]  /*1d60*/  FADD R10, R3, R10 ;  /* 0x0000000a030a7221 */ /* 0x004fc80000000000 */
[----:B------:R-:W-:Y:S05]  /*1d70*/  @P0 BRA `(.L_x_114) ;  /* 0xfffffffc00e00947 */ /* 0x000fea000383ffff */
.L_x_106:
[----:B------:R-:W-:Y:S05]  /*1d80*/  BSYNC.RECONVERGENT B1 ;  /* 0x0000000000017941 */ /* 0x000fea0003800200 */
.L_x_104:
[----:B------:R-:W0:Y:S01]  /*1d90*/  S2R R6, SR_LANEID ;  /* 0x0000000000067919 */ /* 0x000e220000000000 */
[----:B------:R-:W-:Y:S02]  /*1da0*/  MOV R3, R10 ;  /* 0x0000000a00037202 */ /* 0x000fe40000000f00 */
[----:B------:R-:W-:-:S03]  /*1db0*/  ISETP.NE.AND P5, PT, R8, RZ, PT ;  /* 0x000000ff0800720c */ /* 0x000fc60003fa5270 */
        /* <DEDUP_REMOVED lines=39> */
.L_x_102:
[----:B------:R-:W-:Y:S05]  /*2030*/  BSYNC.RECONVERGENT B0 ;  /* 0x0000000000007941 */ /* 0x000fea0003800200 */
.L_x_87:
[----:B------:R-:W-:Y:S05]  /*2040*/  @P5 EXIT ;  /* 0x000000000000594d */ /* 0x000fea0003800000 */
[----:B01----:R-:W0:Y:S01]  /*2050*/  LDC.64 R2, c[0x0][0x388] ;  /* 0x0000e200ff027b82 */ /* 0x003e220000000a00 */
[----:B------:R-:W2:Y:S02]  /*2060*/  LDCU UR4, c[0x0][0x39c] ;  /* 0x00007380ff0477ac */ /* 0x000ea40008000800 */
[----:B--2---:R-:W-:-:S05]  /*2070*/  FADD R5, R8, UR4 ;  /* 0x0000000408057e21 */ /* 0x004fca0008000000 */
[----:B0-----:R-:W-:Y:S01]  /*2080*/  STG.E desc[UR6][R2.64], R5 ;  /* 0x0000000502007986 */ /* 0x001fe2000c101906 */
[----:B------:R-:W-:Y:S05]  /*2090*/  EXIT ;  /* 0x000000000000794d */ /* 0x000fea0003800000 */
.L_x_115:
        /* <DEDUP_REMOVED lines=14> */
.L_x_489:


//--------------------- .text._ZN3cub18CUB_300001_SM_10006detail6reduce28DeviceReduceSingleTileKernelINS2_10policy_hubIfjN4cuda3std3__44plusIfEEE10Policy1000EPfSC_iS9_ffNS7_10__identityEEEvT0_T1_T2_T3_T4_T6_ --------------------------
	.section	.text._ZN3cub18CUB_300001_SM_10006detail6reduce28DeviceReduceSingleTileKernelINS2_10policy_hubIfjN4cuda3std3__44plusIfEEE10Policy1000EPfSC_iS9_ffNS7_10__identityEEEvT0_T1_T2_T3_T4_T6_,"ax",@progbits
	.align	128
        .global         _ZN3cub18CUB_300001_SM_10006detail6reduce28DeviceReduceSingleTileKernelINS2_10policy_hubIfjN4cuda3std3__44plusIfEEE10Policy1000EPfSC_iS9_ffNS7_10__identityEEEvT0_T1_T2_T3_T4_T6_
        .type           _ZN3cub18CUB_300001_SM_10006detail6reduce28DeviceReduceSingleTileKernelINS2_10policy_hubIfjN4cuda3std3__44plusIfEEE10Policy1000EPfSC_iS9_ffNS7_10__identityEEEvT0_T1_T2_T3_T4_T6_,@function
        .size           _ZN3cub18CUB_300001_SM_10006detail6reduce28DeviceReduceSingleTileKernelINS2_10policy_hubIfjN4cuda3std3__44plusIfEEE10Policy1000EPfSC_iS9_ffNS7_10__identityEEEvT0_T1_T2_T3_T4_T6_,(.L_x_490 - _ZN3cub18CUB_300001_SM_10006detail6reduce28DeviceReduceSingleTileKernelINS2_10policy_hubIfjN4cuda3std3__44plusIfEEE10Policy1000EPfSC_iS9_ffNS7_10__identityEEEvT0_T1_T2_T3_T4_T6_)
        .other          _ZN3cub18CUB_300001_SM_10006detail6reduce28DeviceReduceSingleTileKernelINS2_10policy_hubIfjN4cuda3std3__44plusIfEEE10Policy1000EPfSC_iS9_ffNS7_10__identityEEEvT0_T1_T2_T3_T4_T6_,@"STO_CUDA_ENTRY STV_DEFAULT"
_ZN3cub18CUB_300001_SM_10006detail6reduce28DeviceReduceSingleTileKernelINS2_10policy_hubIfjN4cuda3std3__44plusIfEEE10Policy1000EPfSC_iS9_ffNS7_10__identityEEEvT0_T1_T2_T3_T4_T6_:
.text._ZN3cub18CUB_300001_SM_10006detail6reduce28DeviceReduceSingleTileKernelINS2_10policy_hubIfjN4cuda3std3__44plusIfEEE10Policy1000EPfSC_iS9_ffNS7_10__identityEEEvT0_T1_T2_T3_T4_T6_:
        /* <DEDUP_REMOVED lines=13> */
.L_x_116:
        /* <DEDUP_REMOVED lines=16> */
.L_x_121:
[----:B------:R-:W-:Y:S05]  /*01d0*/  BSYNC.RECONVERGENT B1 ;  /* 0x0000000000017941 */ /* 0x000fea0003800200 */
.L_x_120:
        /* <DEDUP_REMOVED lines=16> */
.L_x_126:
        /* <DEDUP_REMOVED lines=9> */
.L_x_125:
[----:B------:R-:W-:Y:S05]  /*0370*/  BSYNC.RECONVERGENT B2 ;  /* 0x0000000000027941 */ /* 0x000fea0003800200 */
.L_x_124:
        /* <DEDUP_REMOVED lines=8> */
.L_x_129:
        /* <DEDUP_REMOVED lines=43> */
.L_x_128:
[----:B------:R-:W-:Y:S05]  /*06b0*/  BSYNC.RECONVERGENT B2 ;  /* 0x0000000000027941 */ /* 0x000fea0003800200 */
.L_x_127:
        /* <DEDUP_REMOVED lines=26> */
.L_x_131:
[----:B------:R-:W-:Y:S05]  /*0860*/  BSYNC.RECONVERGENT B2 ;  /* 0x0000000000027941 */ /* 0x000fea0003800200 */
.L_x_130:
        /* <DEDUP_REMOVED lines=12> */
.L_x_123:
[----:B------:R-:W-:Y:S05]  /*0930*/  BSYNC.RECONVERGENT B1 ;  /* 0x0000000000017941 */ /* 0x000fea0003800200 */
.L_x_122:
        /* <DEDUP_REMOVED lines=10> */
[----:B------:R-:W1:Y:S06]  /*09e0*/  SHFL.DOWN PT, R3, R0, 0x2, 0x1f ;  /* 0x08401f0000037f89 */ /* 0x000e6c00000e0000 */
[----:B------:R-:W2:Y:S01]  /*09f0*/  @!P1 S2R R6, SR_CgaCtaId ;  /* 0x0000000000069919 */ /* 0x000ea20000008800 */
[----:B0-----:R-:W-:Y:S02]  /*0a00*/  @!P1 MOV R5, 0x400 ;  /* 0x0000040000059802 */ /* 0x001fe40000000f00 */
[----:B------:R-:W-:-:S04]  /*0a10*/  @!P1 SHF.R.U32.HI R4, RZ, 0x3, R2 ;  /* 0x00000003ff049819 */ /* 0x000fc80000011602 */
[----:B------:R-:W-:Y:S01]  /*0a20*/  @!P1 LOP3.LUT R4, R4, 0x7c, RZ, 0xc0, !PT ;  /* 0x0000007c04049812 */ /* 0x000fe200078ec0ff */
[----:B-1----:R-:W-:Y:S01]  /*0a30*/  @!P0 FADD R0, R0, R3 ;  /* 0x0000000300008221 */ /* 0x002fe20000000000 */
[----:B------:R-:W-:-:S04]  /*0a40*/  ISETP.GT.AND P0, PT, R8, 0x1b, PT ;  /* 0x0000001b0800780c */ /* 0x000fc80003f04270 */
[----:B------:R-:W0:Y:S01]  /*0a50*/  SHFL.DOWN PT, R3, R0, 0x4, 0x1f ;  /* 0x08801f0000037f89 */ /* 0x000e2200000e0000 */
[----:B--2---:R-:W-:-:S04]  /*0a60*/  @!P1 LEA R5, R6, R5, 0x18 ;  /* 0x0000000506059211 */ /* 0x004fc800078ec0ff */
        /* <DEDUP_REMOVED lines=16> */
[----:B0-----:R-:W0:Y:S04]  /*0b70*/  LDS.128 R4, [UR4+0x10] ;  /* 0x00001004ff047984 */ /* 0x001e280008000c00 */
[----:B------:R-:W1:Y:S04]  /*0b80*/  LDS.128 R12, [UR4+0x20] ;  /* 0x00002004ff0c7984 */ /* 0x000e680008000c00 */
[----:B------:R-:W2:Y:S04]  /*0b90*/  LDS.128 R8, [UR4+0x30] ;  /* 0x00003004ff087984 */ /* 0x000ea80008000c00 */
[----:B------:R-:W3:Y:S01]  /*0ba0*/  LDS.128 R16, [UR4+0x40] ;  /* 0x00004004ff107984 */ /* 0x000ee20008000c00 */
[----:B0-----:R-:W-:-:S04]  /*0bb0*/  FADD R5, R0, R5 ;  /* 0x0000000500057221 */ /* 0x001fc80000000000 */
[----:B------:R-:W-:-:S04]  /*0bc0*/  FADD R6, R5, R6 ;  /* 0x0000000605067221 */ /* 0x000fc80000000000 */
[----:B------:R-:W-:-:S04]  /*0bd0*/  FADD R7, R6, R7 ;  /* 0x0000000706077221 */ /* 0x000fc80000000000 */
[----:B-1----:R-:W-:-:S04]  /*0be0*/  FADD R12, R7, R12 ;  /* 0x0000000c070c7221 */ /* 0x002fc80000000000 */
[----:B------:R-:W-:-:S04]  /*0bf0*/  FADD R13, R12, R13 ;  /* 0x0000000d0c0d7221 */ /* 0x000fc80000000000 */
[----:B------:R-:W-:-:S04]  /*0c00*/  FADD R14, R13, R14 ;  /* 0x0000000e0d0e7221 */ /* 0x000fc80000000000 */
[----:B------:R-:W-:-:S04]  /*0c10*/  FADD R15, R14, R15 ;  /* 0x0000000f0e0f7221 */ /* 0x000fc80000000000 */
[----:B--2---:R-:W-:-:S04]  /*0c20*/  FADD R8, R15, R8 ;  /* 0x000000080f087221 */ /* 0x004fc80000000000 */
[----:B------:R-:W-:-:S04]  /*0c30*/  FADD R9, R8, R9 ;  /* 0x0000000908097221 */ /* 0x000fc80000000000 */
[----:B------:R-:W-:-:S04]  /*0c40*/  FADD R10, R9, R10 ;  /* 0x0000000a090a7221 */ /* 0x000fc80000000000 */
[----:B------:R-:W-:-:S04]  /*0c50*/  FADD R11, R10, R11 ;  /* 0x0000000b0a0b7221 */ /* 0x000fc80000000000 */
[----:B---3--:R-:W-:-:S04]  /*0c60*/  FADD R16, R11, R16 ;  /* 0x000000100b107221 */ /* 0x008fc80000000000 */
[----:B------:R-:W-:-:S04]  /*0c70*/  FADD R17, R16, R17 ;  /* 0x0000001110117221 */ /* 0x000fc80000000000 */
[----:B------:R-:W-:-:S04]  /*0c80*/  FADD R18, R17, R18 ;  /* 0x0000001211127221 */ /* 0x000fc80000000000 */
[----:B------:R-:W-:Y:S01]  /*0c90*/  FADD R0, R18, R19 ;  /* 0x0000001312007221 */ /* 0x000fe20000000000 */
[----:B------:R-:W-:Y:S06]  /*0ca0*/  BRA `(.L_x_133) ;  /* 0x0000003400707947 */ /* 0x000fec0003800000 */
.L_x_132:
        /* <DEDUP_REMOVED lines=23> */
[-C--:B------:R-:W-:Y:S02]  /*0e20*/  ISETP.GT.AND P0, PT, R5, R4.reuse, PT ;  /* 0x000000040500720c */ /* 0x080fe40003f04270 */
[----:B------:R-:W-:Y:S02]  /*0e30*/  IADD3 R5, PT, PT, R9, 0x10, RZ ;  /* 0x0000001009057810 */ /* 0x000fe40007ffe0ff */
        /* <DEDUP_REMOVED lines=20> */
[----:B------:R-:W0:Y:S04]  /*0f80*/  LDS.128 R16, [UR4+0x10] ;  /* 0x00001004ff107984 */ /* 0x000e280008000c00 */
[----:B----4-:R-:W1:Y:S04]  /*0f90*/  LDS.128 R4, [UR4+0x20] ;  /* 0x00002004ff047984 */ /* 0x010e680008000c00 */
[----:B------:R-:W2:Y:S04]  /*0fa0*/  LDS.128 R8, [UR4+0x30] ;  /* 0x00003004ff087984 */ /* 0x000ea80008000c00 */
[----:B------:R-:W3:Y:S01]  /*0fb0*/  LDS.128 R12, [UR4+0x40] ;  /* 0x00004004ff0c7984 */ /* 0x000ee20008000c00 */
[----:B0-----:R-:W-:Y:S01]  /*0fc0*/  @P2 FADD R0, R0, R17 ;  /* 0x0000001100002221 */ /* 0x001fe20000000000 */
[----:B------:R-:W-:-:S03]  /*0fd0*/  ISETP.GT.AND P2, PT, R3, 0x80, PT ;  /* 0x000000800300780c */ /* 0x000fc60003f44270 */
[----:B------:R-:W-:Y:S01]  /*0fe0*/  @P3 FADD R0, R0, R18 ;  /* 0x0000001200003221 */ /* 0x000fe20000000000 */
[----:B------:R-:W-:-:S03]  /*0ff0*/  ISETP.GT.AND P3, PT, R3, 0xa0, PT ;  /* 0x000000a00300780c */ /* 0x000fc60003f64270 */
[----:B------:R-:W-:Y:S01]  /*1000*/  @P1 FADD R0, R0, R19 ;  /* 0x0000001300001221 */ /* 0x000fe20000000000 */
[----:B------:R-:W-:-:S05]  /*1010*/  ISETP.GT.AND P1, PT, R3, 0xe0, PT ;  /* 0x000000e00300780c */ /* 0x000fca0003f24270 */
[----:B-1----:R-:W-:Y:S01]  /*1020*/  @P2 FADD R0, R0, R4 ;  /* 0x0000000400002221 */ /* 0x002fe20000000000 */
[----:B------:R-:W-:-:S03]  /*1030*/  ISETP.GT.AND P2, PT, R3, 0x100, PT ;  /* 0x000001000300780c */ /* 0x000fc60003f44270 */
[----:B------:R-:W-:Y:S01]  /*1040*/  @P3 FADD R0, R0, R5 ;  /* 0x0000000500003221 */ /* 0x000fe20000000000 */
[----:B------:R-:W-:-:S03]  /*1050*/  ISETP.GT.AND P3, PT, R3, 0x120, PT ;  /* 0x000001200300780c */ /* 0x000fc60003f64270 */
[----:B------:R-:W-:Y:S01]  /*1060*/  @P4 FADD R0, R0, R6 ;  /* 0x0000000600004221 */ /* 0x000fe20000000000 */
[----:B------:R-:W-:-:S03]  /*1070*/  ISETP.GT.AND P4, PT, R3, 0x140, PT ;  /* 0x000001400300780c */ /* 0x000fc60003f84270 */
[----:B------:R-:W-:Y:S01]  /*1080*/  @P1 FADD R0, R0, R7 ;  /* 0x0000000700001221 */ /* 0x000fe20000000000 */
[----:B------:R-:W-:-:S03]  /*1090*/  ISETP.GT.AND P1, PT, R3, 0x160, PT ;  /* 0x000001600300780c */ /* 0x000fc60003f24270 */
[----:B--2---:R-:W-:Y:S01]  /*10a0*/  @P2 FADD R0, R0, R8 ;  /* 0x0000000800002221 */ /* 0x004fe20000000000 */
[----:B------:R-:W-:-:S03]  /*10b0*/  ISETP.GT.AND P2, PT, R3, 0x180, PT ;  /* 0x000001800300780c */ /* 0x000fc60003f44270 */
[----:B------:R-:W-:Y:S01]  /*10c0*/  @P3 FADD R0, R0, R9 ;  /* 0x0000000900003221 */ /* 0x000fe20000000000 */
[----:B------:R-:W-:-:S03]  /*10d0*/  ISETP.GT.AND P3, PT, R3, 0x1a0, PT ;  /* 0x000001a00300780c */ /* 0x000fc60003f64270 */
[----:B------:R-:W-:Y:S01]  /*10e0*/  @P4 FADD R0, R0, R10 ;  /* 0x0000000a00004221 */ /* 0x000fe20000000000 */
[----:B------:R-:W-:-:S03]  /*10f0*/  ISETP.GT.AND P4, PT, R3, 0x1c0, PT ;  /* 0x000001c00300780c */ /* 0x000fc60003f84270 */
[----:B------:R-:W-:Y:S01]  /*1100*/  @P1 FADD R0, R0, R11 ;  /* 0x0000000b00001221 */ /* 0x000fe20000000000 */
[----:B------:R-:W-:-:S03]  /*1110*/  ISETP.GT.AND P1, PT, R3, 0x1e0, PT ;  /* 0x000001e00300780c */ /* 0x000fc60003f24270 */
[----:B---3--:R-:W-:-:S04]  /*1120*/  @P2 FADD R0, R0, R12 ;  /* 0x0000000c00002221 */ /* 0x008fc80000000000 */
[----:B------:R-:W-:-:S04]  /*1130*/  @P3 FADD R0, R0, R13 ;  /* 0x0000000d00003221 */ /* 0x000fc80000000000 */
[----:B------:R-:W-:-:S04]  /*1140*/  @P4 FADD R0, R0, R14 ;  /* 0x0000000e00004221 */ /* 0x000fc80000000000 */
[----:B------:R-:W-:Y:S01]  /*1150*/  @P1 FADD R0, R0, R15 ;  /* 0x0000000f00001221 */ /* 0x000fe20000000000 */
[----:B------:R-:W-:Y:S06]  /*1160*/  BRA `(.L_x_133) ;  /* 0x0000003000407947 */ /* 0x000fec0003800000 */
.L_x_119:
[----:B------:R-:W0:Y:S01]  /*1170*/  S2R R2, SR_TID.X ;  /* 0x0000000000027919 */ /* 0x000e220000002100 */
[----:B------:R-:W1:Y:S01]  /*1180*/  LDC.64 R4, c[0x0][0x380] ;  /* 0x0000e000ff047b82 */ /* 0x000e620000000a00 */
[----:B0-----:R-:W-:-:S05]  /*1190*/  SHF.L.U32 R7, R2, 0x1, RZ ;  /* 0x0000000102077819 */ /* 0x001fca00000006ff */
[----:B-1----:R-:W-:-:S05]  /*11a0*/  IMAD.WIDE.U32 R4, R7, 0x4, R4 ;  /* 0x0000000407047825 */ /* 0x002fca00078e0004 */
[----:B------:R-:W2:Y:S04]  /*11b0*/  LDG.E.64.CONSTANT R14, desc[UR6][R4.64] ;  /* 0x00000006040e7981 */ /* 0x000ea8000c1e9b00 */
[----:B------:R-:W3:Y:S04]  /*11c0*/  LDG.E.64.CONSTANT R16, desc[UR6][R4.64+0x1000] ;  /* 0x0010000604107981 */ /* 0x000ee8000c1e9b00 */
[----:B------:R-:W4:Y:S04]  /*11d0*/  LDG.E.64.CONSTANT R18, desc[UR6][R4.64+0x2000] ;  /* 0x0020000604127981 */ /* 0x000f28000c1e9b00 */
[----:B------:R-:W5:Y:S04]  /*11e0*/  LDG.E.64.CONSTANT R20, desc[UR6][R4.64+0x3000] ;  /* 0x0030000604147981 */ /* 0x000f68000c1e9b00 */
[----:B------:R-:W5:Y:S04]  /*11f0*/  LDG.E.64.CONSTANT R12, desc[UR6][R4.64+0x4000] ;  /* 0x00400006040c7981 */ /* 0x000f68000c1e9b00 */
[----:B------:R-:W5:Y:S04]  /*1200*/  LDG.E.64.CONSTANT R10, desc[UR6][R4.64+0x5000] ;  /* 0x00500006040a7981 */ /* 0x000f68000c1e9b00 */
[----:B------:R-:W5:Y:S04]  /*1210*/  LDG.E.64.CONSTANT R6, desc[UR6][R4.64+0x6000] ;  /* 0x0060000604067981 */ /* 0x000f68000c1e9b00 */
[----:B------:R-:W5:Y:S01]  /*1220*/  LDG.E.64.CONSTANT R8, desc[UR6][R4.64+0x7000] ;  /* 0x0070000604087981 */ /* 0x000f62000c1e9b00 */
[----:B------:R-:W-:Y:S01]  /*1230*/  ISETP.GE.U32.AND P0, PT, R3, 0x4000, PT ;  /* 0x000040000300780c */ /* 0x000fe20003f06070 */
[----:B--2---:R-:W-:Y:S01]  /*1240*/  FADD R14, R14, R15 ;  /* 0x0000000f0e0e7221 */ /* 0x004fe20000000000 */
[----:B---3--:R-:W-:Y:S01]  /*1250*/  FADD R17, R16, R17 ;  /* 0x0000001110117221 */ /* 0x008fe20000000000 */
[----:B----4-:R-:W-:-:S03]  /*1260*/  FADD R18, R18, R19 ;  /* 0x0000001312127221 */ /* 0x010fc60000000000 */
[----:B------:R-:W-:Y:S01]  /*1270*/  FADD R14, R14, R17 ;  /* 0x000000110e0e7221 */ /* 0x000fe20000000000 */
[----:B-----5:R-:W-:Y:S01]  /*1280*/  FADD R21, R20, R21 ;  /* 0x0000001514157221 */ /* 0x020fe20000000000 */
[----:B------:R-:W-:Y:S02]  /*1290*/  HFMA2 R20, -RZ, RZ, 0, 0.0078125 ;  /* 0x00002000ff147431 */ /* 0x000fe400000001ff */
[----:B------:R-:W-:Y:S01]  /*12a0*/  FADD R12, R12, R13 ;  /* 0x0000000d0c0c7221 */ /* 0x000fe20000000000 */
[----:B------:R-:W-:Y:S01]  /*12b0*/  FADD R21, R18, R21 ;  /* 0x0000001512157221 */ /* 0x000fe20000000000 */
[----:B------:R-:W-:-:S03]  /*12c0*/  FADD R11, R10, R11 ;  /* 0x0000000b0a0b7221 */ /* 0x000fc60000000000 */
[----:B------:R-:W-:Y:S01]  /*12d0*/  FADD R14, R14, R21 ;  /* 0x000000150e0e7221 */ /* 0x000fe20000000000 */
[----:B------:R-:W-:Y:S01]  /*12e0*/  FADD R6, R6, R7 ;  /* 0x0000000706067221 */ /* 0x000fe20000000000 */
[----:B------:R-:W-:Y:S01]  /*12f0*/  FADD R11, R12, R11 ;  /* 0x0000000b0c0b7221 */ /* 0x000fe20000000000 */
[----:B------:R-:W-:-:S04]  /*1300*/  FADD R9, R8, R9 ;  /* 0x0000000908097221 */ /* 0x000fc80000000000 */
[----:B------:R-:W-:-:S04]  /*1310*/  FADD R6, R6, R9 ;  /* 0x0000000906067221 */ /* 0x000fc80000000000 */
[----:B------:R-:W-:-:S04]  /*1320*/  FADD R11, R11, R6 ;  /* 0x000000060b0b7221 */ /* 0x000fc80000000000 */
[----:B------:R-:W-:Y:S01]  /*1330*/  FADD R0, R14, R11 ;  /* 0x0000000b0e007221 */ /* 0x000fe20000000000 */
[----:B------:R-:W-:Y:S06]  /*1340*/  @!P0 BRA `(.L_x_134) ;  /* 0x00000000008c8947 */ /* 0x000fec0003800000 */
[----:B------:R-:W0:Y:S01]  /*1350*/  LDC R24, c[0x0][0x390] ;  /* 0x0000e400ff187b82 */ /* 0x000e220000000800 */
[----:B------:R-:W-:Y:S02]  /*1360*/  IADD3 R21, PT, PT, R3, -0x2000, RZ ;  /* 0xffffe00003157810 */ /* 0x000fe40007ffe0ff */
[----:B------:R-:W-:-:S07]  /*1370*/  MOV R20, 0x2000 ;  /* 0x0000200000147802 */ /* 0x000fce0000000f00 */
.L_x_136:
[----:B------:R-:W-:-:S05]  /*1380*/  IMAD.WIDE R26, R20, 0x4, R4 ;  /* 0x00000004141a7825 */ /* 0x000fca00078e0204 */
[----:B------:R-:W2:Y:S04]  /*1390*/  LDG.E.64.CONSTANT R14, desc[UR6][R26.64+0x6000] ;  /* 0x006000061a0e7981 */ /* 0x000ea8000c1e9b00 */
[----:B------:R-:W2:Y:S04]  /*13a0*/  LDG.E.64.CONSTANT R6, desc[UR6][R26.64+0x7000] ;  /* 0x007000061a067981 */ /* 0x000ea8000c1e9b00 */
[----:B------:R-:W3:Y:S04]  /*13b0*/  LDG.E.64.CONSTANT R22, desc[UR6][R26.64] ;  /* 0x000000061a167981 */ /* 0x000ee8000c1e9b00 */
[----:B------:R-:W4:Y:S04]  /*13c0*/  LDG.E.64.CONSTANT R18, desc[UR6][R26.64+0x1000] ;  /* 0x001000061a127981 */ /* 0x000f28000c1e9b00 */
[----:B------:R-:W5:Y:S04]  /*13d0*/  LDG.E.64.CONSTANT R16, desc[UR6][R26.64+0x2000] ;  /* 0x002000061a107981 */ /* 0x000f68000c1e9b00 */
[----:B------:R-:W5:Y:S04]  /*13e0*/  LDG.E.64.CONSTANT R12, desc[UR6][R26.64+0x3000] ;  /* 0x003000061a0c7981 */ /* 0x000f68000c1e9b00 */
[----:B------:R-:W5:Y:S04]  /*13f0*/  LDG.E.64.CONSTANT R10, desc[UR6][R26.64+0x4000] ;  /* 0x004000061a0a7981 */ /* 0x000f68000c1e9b00 */
[----:B------:R-:W5:Y:S01]  /*1400*/  LDG.E.64.CONSTANT R8, desc[UR6][R26.64+0x5000] ;  /* 0x005000061a087981 */ /* 0x000f62000c1e9b00 */
[----:B0-----:R-:W-:Y:S01]  /*1410*/  MOV R3, R24 ;  /* 0x0000001800037202 */ /* 0x001fe20000000f00 */
[----:B--2---:R-:W-:-:S03]  /*1420*/  FADD R15, R15, R6 ;  /* 0x000000060f0f7221 */ /* 0x004fc60000000000 */
[----:B------:R-:W-:Y:S01]  /*1430*/  IADD3 R6, PT, PT, -R20, R3, RZ ;  /* 0x0000000314067210 */ /* 0x000fe20007ffe1ff */
[----:B---3--:R-:W-:-:S03]  /*1440*/  FADD R0, R22, R0 ;  /* 0x0000000016007221 */ /* 0x008fc60000000000 */
[----:B------:R-:W-:Y:S01]  /*1450*/  ISETP.GE.AND P0, PT, R6, 0x2000, PT ;  /* 0x000020000600780c */ /* 0x000fe20003f06270 */
[----:B----4-:R-:W-:Y:S01]  /*1460*/  FADD R23, R23, R18 ;  /* 0x0000001217177221 */ /* 0x010fe20000000000 */
[----:B-----5:R-:W-:Y:S01]  /*1470*/  FADD R18, R19, R16 ;  /* 0x0000001013127221 */ /* 0x020fe20000000000 */
[----:B------:R-:W-:Y:S01]  /*1480*/  FADD R17, R17, R12 ;  /* 0x0000000c11117221 */ /* 0x000fe20000000000 */
[----:B------:R-:W-:Y:S01]  /*1490*/  FADD R12, R13, R10 ;  /* 0x0000000a0d0c7221 */ /* 0x000fe20000000000 */
[----:B------:R-:W-:Y:S01]  /*14a0*/  FADD R11, R11, R8 ;  /* 0x000000080b0b7221 */ /* 0x000fe20000000000 */
[----:B------:R-:W-:Y:S01]  /*14b0*/  FADD R8, R9, R14 ;  /* 0x0000000e09087221 */ /* 0x000fe20000000000 */
[----:B------:R-:W-:Y:S01]  /*14c0*/  FADD R0, R0, R23 ;  /* 0x0000001700007221 */ /* 0x000fe20000000000 */
[----:B------:R-:W-:Y:S01]  /*14d0*/  FADD R17, R18, R17 ;  /* 0x0000001112117221 */ /* 0x000fe20000000000 */
[----:B------:R-:W-:Y:S01]  /*14e0*/  FADD R11, R12, R11 ;  /* 0x0000000b0c0b7221 */ /* 0x000fe20000000000 */
[----:B------:R-:W-:-:S02]  /*14f0*/  FADD R8, R8, R15 ;  /* 0x0000000f08087221 */ /* 0x000fc40000000000 */
[----:B------:R-:W-:Y:S02]  /*1500*/  FADD R0, R0, R17 ;  /* 0x0000001100007221 */ /* 0x000fe40000000000 */
[----:B------:R-:W-:-:S04]  /*1510*/  FADD R11, R11, R8 ;  /* 0x000000080b0b7221 */ /* 0x000fc80000000000 */
[----:B------:R-:W-:-:S04]  /*1520*/  FADD R11, R0, R11 ;  /* 0x0000000b000b7221 */ /* 0x000fc80000000000 */
[----:B------:R-:W-:Y:S01]  /*1530*/  FADD R0, R7, R11 ;  /* 0x0000000b07007221 */ /* 0x000fe20000000000 */
[----:B------:R-:W-:Y:S06]  /*1540*/  @!P0 BRA `(.L_x_135) ;  /* 0x0000000800308947 */ /* 0x000fec0003800000 */
[----:B------:R-:W-:-:S04]  /*1550*/  IADD3 R20, PT, PT, R20, 0x2000, RZ ;  /* 0x0000200014147810 */ /* 0x000fc80007ffe0ff */
[----:B------:R-:W-:-:S13]  /*1560*/  ISETP.GT.AND P0, PT, R20, R21, PT ;  /* 0x000000151400720c */ /* 0x000fda0003f04270 */
[----:B------:R-:W-:Y:S05]  /*1570*/  @!P0 BRA `(.L_x_136) ;  /* 0xfffffffc00808947 */ /* 0x000fea000383ffff */
.L_x_134:
        /* <DEDUP_REMOVED lines=20> */
.L_x_140:
        /* <DEDUP_REMOVED lines=8> */
.L_x_139:
[----:B------:R-:W-:Y:S05]  /*1740*/  BSYNC.RECONVERGENT B2 ;  /* 0x0000000000027941 */ /* 0x000fea0003800200 */
.L_x_138:
[----:B------:R-:W-:Y:S05]  /*1750*/  @!P1 BRA `(.L_x_137) ;  /* 0x0000000400a89947 */ /* 0x000fea0003800000 */
[----:B------:R-:W0:Y:S01]  /*1760*/  LDCU.64 UR4, c[0x0][0x380] ;  /* 0x00007000ff0477ac */ /* 0x000e220008000a00 */
[----:B------:R-:W-:Y:S01]  /*1770*/  IADD3 R5, PT, PT, R11, -R10, RZ ;  /* 0x8000000a0b057210 */ /* 0x000fe20007ffe0ff */
[----:B------:R-:W-:Y:S01]  /*1780*/  BSSY.RECONVERGENT B2, `(.L_x_141) ;  /* 0x000003b000027945 */ /* 0x000fe20003800200 */
[----:B------:R-:W-:Y:S02]  /*1790*/  IADD3 R3, P0, PT, R10, R20, RZ ;  /* 0x000000140a037210 */ /* 0x000fe40007f1e0ff */
[----:B------:R-:W-:Y:S02]  /*17a0*/  ISETP.GT.AND P1, PT, R5, 0x1800, PT ;  /* 0x000018000500780c */ /* 0x000fe40003f24270 */
[----:B------:R-:W-:Y:S02]  /*17b0*/  IADD3.X R6, PT, PT, RZ, RZ, RZ, P0, !PT ;  /* 0x000000ffff067210 */ /* 0x000fe400007fe4ff */
[----:B0-----:R-:W-:-:S04]  /*17c0*/  LEA R4, P0, R3, UR4, 0x2 ;  /* 0x0000000403047c11 */ /* 0x001fc8000f8010ff */
[----:B------:R-:W-:Y:S02]  /*17d0*/  LEA.HI.X R3, R3, UR5, R6, 0x2, P0 ;  /* 0x0000000503037c11 */ /* 0x000fe400080f1406 */
[----:B------:R-:W-:-:S04]  /*17e0*/  IADD3 R4, P0, PT, R4, 0x1000, RZ ;  /* 0x0000100004047810 */ /* 0x000fc80007f1e0ff */
[----:B------:R-:W-:Y:S02]  /*17f0*/  IADD3.X R5, PT, PT, RZ, R3, RZ, P0, !PT ;  /* 0x00000003ff057210 */ /* 0x000fe400007fe4ff */
[----:B------:R-:W-:Y:S02]  /*1800*/  PLOP3.LUT P0, PT, PT, PT, PT, 0x80, 0x8 ;  /* 0x000000000008781c */ /* 0x000fe40003f0f070 */
[----:B------:R-:W-:Y:S01]  /*1810*/  IADD3 R3, PT, PT, R10, R20, RZ ;  /* 0x000000140a037210 */ /* 0x000fe20007ffe0ff */
[----:B------:R-:W-:Y:S10]  /*1820*/  @!P1 BRA `(.L_x_142) ;  /* 0x0000000000c09947 */ /* 0x000ff40003800000 */
[----:B------:R-:W-:Y:S02]  /*1830*/  PLOP3.LUT P0, PT, PT, PT, PT, 0x8, 0x80 ;  /* 0x000000000080781c */ /* 0x000fe40003f0e170 */
[----:B------:R-:W-:-:S11]  /*1840*/  IADD3 R13, PT, PT, R11, -0x1800, RZ ;  /* 0xffffe8000b0d7810 */ /* 0x000fd60007ffe0ff */
.L_x_143:
        /* <DEDUP_REMOVED lines=46> */
.L_x_142:
[----:B------:R-:W-:Y:S05]  /*1b30*/  BSYNC.RECONVERGENT B2 ;  /* 0x0000000000027941 */ /* 0x000fea0003800200 */
.L_x_141:
        /* <DEDUP_REMOVED lines=31> */
.L_x_145:
[----:B------:R-:W-:Y:S05]  /*1d30*/  BSYNC.RECONVERGENT B2 ;  /* 0x0000000000027941 */ /* 0x000fea0003800200 */
.L_x_144:
        /* <DEDUP_REMOVED lines=9> */
[----:B----4-:R-:W-:-:S04]  /*1dd0*/  FADD R0, R0, R3 ;  /* 0x0000000300007221 */ /* 0x010fc80000000000 */
[----:B--2---:R-:W-:-:S04]  /*1de0*/  FADD R0, R0, R9 ;  /* 0x0000000900007221 */ /* 0x004fc80000000000 */
[----:B---3--:R-:W-:-:S07]  /*1df0*/  FADD R0, R0, R11 ;  /* 0x0000000b00007221 */ /* 0x008fce0000000000 */
.L_x_137:
[----:B------:R-:W-:Y:S05]  /*1e00*/  BSYNC.RECONVERGENT B1 ;  /* 0x0000000000017941 */ /* 0x000fea0003800200 */
.L_x_135:
        /* <DEDUP_REMOVED lines=32> */
[----:B---3--:R-:W0:Y:S04]  /*2010*/  LDS.128 R4, [UR4+0x10] ;  /* 0x00001004ff047984 */ /* 0x008e280008000c00 */
        /* <DEDUP_REMOVED lines=19> */
.L_x_118:
        /* <DEDUP_REMOVED lines=12> */
.L_x_148:
[----:B------:R-:W-:Y:S05]  /*2210*/  BSYNC.RECONVERGENT B1 ;  /* 0x0000000000017941 */ /* 0x000fea0003800200 */
.L_x_147:
        /* <DEDUP_REMOVED lines=16> */
.L_x_153:
        /* <DEDUP_REMOVED lines=9> */
.L_x_152:
[----:B------:R-:W-:Y:S05]  /*23b0*/  BSYNC.RECONVERGENT B2 ;  /* 0x0000000000027941 */ /* 0x000fea0003800200 */
.L_x_151:
        /* <DEDUP_REMOVED lines=8> */
.L_x_156:
        /* <DEDUP_REMOVED lines=43> */
.L_x_155:
[----:B------:R-:W-:Y:S05]  /*26f0*/  BSYNC.RECONVERGENT B2 ;  /* 0x0000000000027941 */ /* 0x000fea0003800200 */
.L_x_154:
        /* <DEDUP_REMOVED lines=26> */
.L_x_158:
[----:B------:R-:W-:Y:S05]  /*28a0*/  BSYNC.RECONVERGENT B2 ;  /* 0x0000000000027941 */ /* 0x000fea0003800200 */
.L_x_157:
        /* <DEDUP_REMOVED lines=12> */
.L_x_150:
[----:B------:R-:W-:Y:S05]  /*2970*/  BSYNC.RECONVERGENT B1 ;  /* 0x0000000000017941 */ /* 0x000fea0003800200 */
.L_x_149:
[----:B------:R-:W-:Y:S02]  /*2980*/  ISETP.GE.AND P0, PT, R3, 0x200, PT ;  /* 0x000002000300780c */ /* 0x000fe40003f06270 */
[----:B0----5:R-:W-:-:S11]  /*2990*/  MOV R5, R0 ;  /* 0x0000000000057202 */ /* 0x021fd60000000f00 */
[----:B------:R-:W-:Y:S05]  /*29a0*/  @!P0 BRA `(.L_x_159) ;  /* 0x0000000000d08947 */ /* 0x000fea0003800000 */
[----:B------:R-:W0:Y:S01]  /*29b0*/  S2R R7, SR_LANEID ;  /* 0x0000000000077919 */ /* 0x000e220000000000 */
[----:B------:R-:W1:Y:S02]  /*29c0*/  SHFL.DOWN PT, R0, R5, 0x1, 0x1f ;  /* 0x08201f0005007f89 */ /* 0x000e6400000e0000 */
[----:B-1----:R-:W-:Y:S01]  /*29d0*/  FADD R0, R0, R5 ;  /* 0x0000000500007221 */ /* 0x002fe20000000000 */
[C---:B0-----:R-:W-:Y:S02]  /*29e0*/  ISETP.GT.AND P0, PT, R7.reuse, 0x1e, PT ;  /* 0x0000001e0700780c */ /* 0x041fe40003f04270 */
[----:B------:R-:W-:Y:S02]  /*29f0*/  ISETP.NE.AND P1, PT, R7, RZ, PT ;  /* 0x000000ff0700720c */ /* 0x000fe40003f25270 */
[----:B------:R-:W-:Y:S02]  /*2a00*/  FSEL R0, R5, R0, P0 ;  /* 0x0000000005007208 */ /* 0x000fe40000000000 */
[----:B------:R-:W-:-:S03]  /*2a10*/  ISETP.GT.AND P0, PT, R7, 0x1d, PT ;  /* 0x0000001d0700780c */ /* 0x000fc60003f04270 */
[----:B------:R-:W0:Y:S06]  /*2a20*/  SHFL.DOWN PT, R3, R0, 0x2, 0x1f ;  /* 0x08401f0000037f89 */ /* 0x000e2c00000e0000 */
        /* <DEDUP_REMOVED lines=24> */
[----:B--2---:R-:W0:Y:S04]  /*2bb0*/  LDS.128 R4, [UR4+0x10] ;  /* 0x00001004ff047984 */ /* 0x004e280008000c00 */
        /* <DEDUP_REMOVED lines=19> */
.L_x_159:
[----:B------:R-:W0:Y:S01]  /*2cf0*/  S2R R4, SR_LANEID ;  /* 0x0000000000047919 */ /* 0x000e220000000000 */
[----:B------:R-:W-:-:S04]  /*2d00*/  LOP3.LUT R0, R2, 0x3e0, RZ, 0xc0, !PT ;  /* 0x000003e002007812 */ /* 0x000fc800078ec0ff */
[----:B------:R-:W-:Y:S02]  /*2d10*/  IADD3 R6, PT, PT, R0, 0x20, RZ ;  /* 0x0000002000067810 */ /* 0x000fe40007ffe0ff */
[----:B------:R-:W-:Y:S02]  /*2d20*/  LOP3.LUT R0, RZ, R0, RZ, 0x33, !PT ;  /* 0x00000000ff007212 */ /* 0x000fe400078e33ff */
[-C--:B------:R-:W-:Y:S02]  /*2d30*/  ISETP.GT.AND P0, PT, R6, R3.reuse, PT ;  /* 0x000000030600720c */ /* 0x080fe40003f04270 */
[----:B------:R-:W-:-:S04]  /*2d40*/  IADD3 R0, PT, PT, R0, R3, RZ ;  /* 0x0000000300007210 */ /* 0x000fc80007ffe0ff */
[----:B------:R-:W-:-:S05]  /*2d50*/  SEL R6, R0, 0x1f, P0 ;  /* 0x0000001f00067807 */ /* 0x000fca0000000000 */
[----:B------:R-:W1:Y:S01]  /*2d60*/  SHFL.DOWN PT, R0, R5, 0x1, R6 ;  /* 0x0820000005007989 */ /* 0x000e6200000e0006 */
[C---:B0-----:R-:W-:Y:S02]  /*2d70*/  ISETP.GE.AND P0, PT, R4.reuse, R6, PT ;  /* 0x000000060400720c */ /* 0x041fe40003f06270 */
[C---:B------:R-:W-:Y:S02]  /*2d80*/  IADD3 R7, PT, PT, R4.reuse, 0x2, RZ ;  /* 0x0000000204077810 */ /* 0x040fe40007ffe0ff */
[----:B------:R-:W-:-:S09]  /*2d90*/  ISETP.NE.AND P1, PT, R4, RZ, PT ;  /* 0x000000ff0400720c */ /* 0x000fd20003f25270 */
[----:B-1----:R-:W-:Y:S01]  /*2da0*/  @!P0 FADD R5, R0, R5 ;  /* 0x0000000500058221 */ /* 0x002fe20000000000 */
[-C--:B------:R-:W-:Y:S02]  /*2db0*/  ISETP.GT.AND P0, PT, R7, R6.reuse, PT ;  /* 0x000000060700720c */ /* 0x080fe40003f04270 */
[----:B------:R-:W-:Y:S01]  /*2dc0*/  IADD3 R7, PT, PT, R4, 0x4, RZ ;  /* 0x0000000404077810 */ /* 0x000fe20007ffe0ff */
[----:B------:R-:W0:Y:S01]  /*2dd0*/  @!P1 S2R R8, SR_CgaCtaId ;  /* 0x0000000000089919 */ /* 0x000e220000008800 */
        /* <DEDUP_REMOVED lines=31> */
[----:B-1----:R-:W1:Y:S04]  /*2fd0*/  LDS.128 R4, [UR4+0x20] ;  /* 0x00002004ff047984 */ /* 0x002e680008000c00 */
        /* <DEDUP_REMOVED lines=29> */
.L_x_146:
        /* <DEDUP_REMOVED lines=28> */
[----:B------:R-:W-:Y:S02]  /*3370*/  HFMA2 R11, -RZ, RZ, 0, 0.0078125 ;  /* 0x00002000ff0b7431 */ /* 0x000fe400000001ff */
        /* <DEDUP_REMOVED lines=11> */
.L_x_162:
[----:B------:R-:W-:-:S05]  /*3430*/  IMAD.WIDE R2, R11, 0x4, R4 ;  /* 0x000000040b027825 */ /* 0x000fca00078e0204 */
        /* <DEDUP_REMOVED lines=15> */
[----:B------:R0:W5:Y:S02]  /*3530*/  LDG.E.CONSTANT R18, desc[UR6][R2.64+0x7800] ;  /* 0x0078000602127981 */ /* 0x000164000c1e9900 */
[----:B0-----:R-:W-:-:S04]  /*3540*/  MOV R3, R7 ;  /* 0x0000000700037202 */ /* 0x001fc80000000f00 */
[----:B------:R-:W-:-:S04]  /*3550*/  IADD3 R2, PT, PT, -R11, R3, RZ ;  /* 0x000000030b027210 */ /* 0x000fc80007ffe1ff */
[----:B------:R-:W-:Y:S01]  /*3560*/  ISETP.GE.AND P0, PT, R2, 0x2000, PT ;  /* 0x000020000200780c */ /* 0x000fe20003f06270 */
        /* <DEDUP_REMOVED lines=17> */
[----:B------:R-:W-:-:S04]  /*3680*/  IADD3 R11, PT, PT, R11, 0x2000, RZ ;  /* 0x000020000b0b7810 */ /* 0x000fc80007ffe0ff */
[----:B------:R-:W-:-:S13]  /*3690*/  ISETP.GT.AND P0, PT, R11, R6, PT ;  /* 0x000000060b00720c */ /* 0x000fda0003f04270 */
[----:B------:R-:W-:Y:S05]  /*36a0*/  @!P0 BRA `(.L_x_162) ;  /* 0xfffffffc00608947 */ /* 0x000fea000383ffff */
.L_x_160:
        /* <DEDUP_REMOVED lines=20> */
.L_x_166:
        /* <DEDUP_REMOVED lines=8> */
.L_x_165:
[----:B------:R-:W-:Y:S05]  /*3870*/  BSYNC.RECONVERGENT B2 ;  /* 0x0000000000027941 */ /* 0x000fea0003800200 */
.L_x_164:
        /* <DEDUP_REMOVED lines=16> */
.L_x_169:
        /* <DEDUP_REMOVED lines=46> */
.L_x_168:
[----:B------:R-:W-:Y:S05]  /*3c60*/  BSYNC.RECONVERGENT B2 ;  /* 0x0000000000027941 */ /* 0x000fea0003800200 */
.L_x_167:
        /* <DEDUP_REMOVED lines=31> */
.L_x_171:
[----:B------:R-:W-:Y:S05]  /*3e60*/  BSYNC.RECONVERGENT B2 ;  /* 0x0000000000027941 */ /* 0x000fea0003800200 */
.L_x_170:
        /* <DEDUP_REMOVED lines=12> */
.L_x_163:
[----:B------:R-:W-:Y:S05]  /*3f30*/  BSYNC.RECONVERGENT B1 ;  /* 0x0000000000017941 */ /* 0x000fea0003800200 */
.L_x_161:
        /* <DEDUP_REMOVED lines=50> */
[----:B------:R-:W-:-:S07]  /*4260*/  FADD R0, R18, R19 ;  /* 0x0000001312007221 */ /* 0x000fce0000000000 */
.L_x_133:
[----:B------:R-:W-:Y:S05]  /*4270*/  BSYNC.RECONVERGENT B0 ;  /* 0x0000000000007941 */ /* 0x000fea0003800200 */
.L_x_117:
[----:B------:R-:W-:Y:S05]  /*4280*/  @P0 EXIT ;  /* 0x000000000000094d */ /* 0x000fea0003800000 */
[----:B0-23--:R-:W0:Y:S01]  /*4290*/  LDC.64 R2, c[0x0][0x388] ;  /* 0x0000e200ff027b82 */ /* 0x00de220000000a00 */
[----:B------:R-:W4:Y:S02]  /*42a0*/  LDCU UR4, c[0x0][0x398] ;  /* 0x00007300ff0477ac */ /* 0x000f240008000800 */
[----:B----4-:R-:W-:-:S05]  /*42b0*/  FADD R5, R0, UR4 ;  /* 0x0000000400057e21 */ /* 0x010fca0008000000 */
[----:B0-----:R-:W-:Y:S01]  /*42c0*/  STG.E desc[UR6][R2.64], R5 ;  /* 0x0000000502007986 */ /* 0x001fe2000c101906 */
[----:B------:R-:W-:Y:S05]  /*42d0*/  EXIT ;  /* 0x000000000000794d */ /* 0x000fea0003800000 */
.L_x_172:
        /* <DEDUP_REMOVED lines=10> */
.L_x_490:


//--------------------- .text._ZN3cub18CUB_300001_SM_10006detail6reduce18DeviceReduceKernelINS2_10policy_hubIfjN4cuda3std3__44plusIfEEE10Policy1000EN6thrust24THRUST_300001_SM_1000_NS10device_ptrIfEEjS9_fNS7_10__identityEEEvT0_PT3_T1_NS0_13GridEvenShareISK_EET2_T4_ --------------------------
	.section	.text._ZN3cub18CUB_300001_SM_10006detail6reduce18DeviceReduceKernelINS2_10policy_hubIfjN4cuda3std3__44plusIfEEE10Policy1000EN6thrust24THRUST_300001_SM_1000_NS10device_ptrIfEEjS9_fNS7_10__identityEEEvT0_PT3_T1_NS0_13GridEvenShareISK_EET2_T4_,"ax",@progbits
	.align	128
        .global         _ZN3cub18CUB_300001_SM_10006detail6reduce18DeviceReduceKernelINS2_10policy_hubIfjN4cuda3std3__44plusIfEEE10Policy1000EN6thrust24THRUST_300001_SM_1000_NS10device_ptrIfEEjS9_fNS7_10__identityEEEvT0_PT3_T1_NS0_13GridEvenShareISK_EET2_T4_
        .type           _ZN3cub18CUB_300001_SM_10006detail6reduce18DeviceReduceKernelINS2_10policy_hubIfjN4cuda3std3__44plusIfEEE10Policy1000EN6thrust24THRUST_300001_SM_1000_NS10device_ptrIfEEjS9_fNS7_10__identityEEEvT0_PT3_T1_NS0_13GridEvenShareISK_EET2_T4_,@function
        .size           _ZN3cub18CUB_300001_SM_10006detail6reduce18DeviceReduceKernelINS2_10policy_hubIfjN4cuda3std3__44plusIfEEE10Policy1000EN6thrust24THRUST_300001_SM_1000_NS10device_ptrIfEEjS9_fNS7_10__identityEEEvT0_PT3_T1_NS0_13GridEvenShareISK_EET2_T4_,(.L_x_491 - _ZN3cub18CUB_300001_SM_10006detail6reduce18DeviceReduceKernelINS2_10policy_hubIfjN4cuda3std3__44plusIfEEE10Policy1000EN6thrust24THRUST_300001_SM_1000_NS10device_ptrIfEEjS9_fNS7_10__identityEEEvT0_PT3_T1_NS0_13GridEvenShareISK_EET2_T4_)
        .other          _ZN3cub18CUB_300001_SM_10006detail6reduce18DeviceReduceKernelINS2_10policy_hubIfjN4cuda3std3__44plusIfEEE10Policy1000EN6thrust24THRUST_300001_SM_1000_NS10device_ptrIfEEjS9_fNS7_10__identityEEEvT0_PT3_T1_NS0_13GridEvenShareISK_EET2_T4_,@"STO_CUDA_ENTRY STV_DEFAULT"
_ZN3cub18CUB_300001_SM_10006detail6reduce18DeviceReduceKernelINS2_10policy_hubIfjN4cuda3std3__44plusIfEEE10Policy1000EN6thrust24THRUST_300001_SM_1000_NS10device_ptrIfEEjS9_fNS7_10__identityEEEvT0_PT3_T1_NS0_13GridEvenShareISK_EET2_T4_:
.text._ZN3cub18CUB_300001_SM_10006detail6reduce18DeviceReduceKernelINS2_10policy_hubIfjN4cuda3std3__44plusIfEEE10Policy1000EN6thrust24THRUST_300001_SM_1000_NS10device_ptrIfEEjS9_fNS7_10__identityEEEvT0_PT3_T1_NS0_13GridEvenShareISK_EET2_T4_:
[----:B------:R-:W-:Y:S01]  /*0000*/  LDC R1, c[0x0][0x37c] ;  /* 0x0000df00ff017b82 */ /* 0x000fe20000000800 */
[----:B------:R-:W0:Y:S07]  /*0010*/  S2R R3, SR_CTAID.X ;  /* 0x0000000000037919 */ /* 0x000e2e0000002500 */
[----:B------:R-:W1:Y:S01]  /*0020*/  LDC.64 R6, c[0x0][0x3a8] ;  /* 0x0000ea00ff067b82 */ /* 0x000e620000000a00 */
[----:B------:R-:W2:Y:S01]  /*0030*/  LDCU.64 UR6, c[0x0][0x358] ;  /* 0x00006b00ff0677ac */ /* 0x000ea20008000a00 */
[----:B------:R-:W-:Y:S01]  /*0040*/  BSSY.RECONVERGENT B0, `(.L_x_173) ;  /* 0x000027a000007945 */ /* 0x000fe20003800200 */
[----:B-1----:R-:W-:Y:S01]  /*0050*/  SHF.L.U32 R13, R7, 0xd, RZ ;  /* 0x0000000d070d7819 */ /* 0x002fe200000006ff */
[----:B0-----:R-:W-:-:S05]  /*0060*/  IMAD R0, R3, -0x2000, R6 ;  /* 0xffffe00003007824 */ /* 0x001fca00078e0206 */
[----:B------:R-:W-:-:S13]  /*0070*/  ISETP.GT.U32.AND P0, PT, R0, 0x1fff, PT ;  /* 0x00001fff0000780c */ /* 0x000fda0003f04070 */
[----:B--2---:R-:W-:Y:S05]  /*0080*/  @P0 BRA `(.L_x_174) ;  /* 0x0000001000d40947 */ /* 0x004fea0003800000 */
[----:B------:R-:W0:Y:S01]  /*0090*/  S2R R2, SR_TID.X ;  /* 0x0000000000027919 */ /* 0x000e220000002100 */
[----:B------:R-:W-:Y:S01]  /*00a0*/  BSSY.RECONVERGENT B1, `(.L_x_175) ;  /* 0x000000a000017945 */ /* 0x000fe20003800200 */
[----:B------:R-:W-:Y:S01]  /*00b0*/  HFMA2 R15, -RZ, RZ, 0, 0 ;  /* 0x00000000ff0f7431 */ /* 0x000fe200000001ff */
[----:B0-----:R-:W-:Y:S02]  /*00c0*/  ISETP.GE.U32.AND P0, PT, R2, R0, PT ;  /* 0x000000000200720c */ /* 0x001fe40003f06070 */
[----:B------:R-:W-:-:S11]  /*00d0*/  MOV R4, R2 ;  /* 0x0000000200047202 */ /* 0x000fd60000000f00 */
[----:B------:R-:W-:Y:S05]  /*00e0*/  @P0 BRA `(.L_x_176) ;  /* 0x0000000000140947 */ /* 0x000fea0003800000 */
[----:B------:R-:W0:Y:S01]  /*00f0*/  LDC.64 R8, c[0x0][0x380] ;  /* 0x0000e000ff087b82 */ /* 0x000e220000000a00 */
[----:B------:R-:W-:-:S05]  /*0100*/  LEA R5, R3, R2, 0xd ;  /* 0x0000000203057211 */ /* 0x000fca00078e68ff */
[----:B0-----:R-:W-:-:S05]  /*0110*/  IMAD.WIDE.U32 R8, R5, 0x4, R8 ;  /* 0x0000000405087825 */ /* 0x001fca00078e0008 */
[----:B------:R0:W5:Y:S01]  /*0120*/  LDG.E R15, desc[UR6][R8.64] ;  /* 0x00000006080f7981 */ /* 0x000162000c1e1900 */
[----:B------:R-:W-:-:S07]  /*0130*/  IADD3 R4, PT, PT, R2, 0x200, RZ ;  /* 0x0000020002047810 */ /* 0x000fce0007ffe0ff */
.L_x_176:
[----:B------:R-:W-:Y:S05]  /*0140*/  BSYNC.RECONVERGENT B1 ;  /* 0x0000000000017941 */ /* 0x000fea0003800200 */
.L_x_175:
[----:B------:R-:W-:Y:S01]  /*0150*/  ISETP.GE.U32.AND P0, PT, R4, R0, PT ;  /* 0x000000000400720c */ /* 0x000fe20003f06070 */
[----:B------:R-:W-:-:S12]  /*0160*/  BSSY.RECONVERGENT B1, `(.L_x_177) ;  /* 0x00000a5000017945 */ /* 0x000fd80003800200 */
[----:B------:R-:W-:Y:S05]  /*0170*/  @P0 BRA `(.L_x_178) ;  /* 0x00000008008c0947 */ /* 0x000fea0003800000 */
[----:B------:R-:W-:Y:S01]  /*0180*/  LOP3.LUT R5, RZ, R4, RZ, 0x33, !PT ;  /* 0x00000004ff057212 */ /* 0x000fe200078e33ff */
[----:B------:R-:W-:Y:S03]  /*0190*/  BSSY.RECONVERGENT B2, `(.L_x_179) ;  /* 0x0000053000027945 */ /* 0x000fe60003800200 */
[----:B------:R-:W-:-:S05]  /*01a0*/  IADD3 R6, PT, PT, R5, R6, RZ ;  /* 0x0000000605067210 */ /* 0x000fca0007ffe0ff */
[----:B------:R-:W-:-:S05]  /*01b0*/  IMAD R6, R3, -0x2000, R6 ;  /* 0xffffe00003067824 */ /* 0x000fca00078e0206 */
[C---:B------:R-:W-:Y:S02]  /*01c0*/  ISETP.GE.U32.AND P0, PT, R6.reuse, 0x1e00, PT ;  /* 0x00001e000600780c */ /* 0x040fe40003f06070 */
[----:B------:R-:W-:-:S04]  /*01d0*/  LEA.HI R5, R6, 0x1, RZ, 0x17 ;  /* 0x0000000106057811 */ /* 0x000fc800078fb8ff */
[----:B------:R-:W-:-:S07]  /*01e0*/  LOP3.LUT R6, R5, 0xf, RZ, 0xc0, !PT ;  /* 0x0000000f05067812 */ /* 0x000fce00078ec0ff */
[----:B------:R-:W-:Y:S05]  /*01f0*/  @!P0 BRA `(.L_x_180) ;  /* 0x0000000400308947 */ /* 0x000fea0003800000 */
[----:B------:R-:W-:Y:S01]  /*0200*/  LOP3.LUT R10, R5, 0xfffff0, RZ, 0xc0, !PT ;  /* 0x00fffff0050a7812 */ /* 0x000fe200078ec0ff */
[----:B------:R-:W-:Y:S01]  /*0210*/  BSSY.RECONVERGENT B3, `(.L_x_181) ;  /* 0x0000049000037945 */ /* 0x000fe20003800200 */
[----:B0-----:R-:W-:Y:S02]  /*0220*/  LOP3.LUT R9, R4, 0x1000, RZ, 0xfc, !PT ;  /* 0x0000100004097812 */ /* 0x001fe400078efcff */
[----:B------:R-:W-:Y:S02]  /*0230*/  LEA R4, R3, R4, 0xd ;  /* 0x0000000403047211 */ /* 0x000fe400078e68ff */
[----:B------:R-:W-:-:S07]  /*0240*/  IADD3 R10, PT, PT, -R10, RZ, RZ ;  /* 0x000000ff0a0a7210 */ /* 0x000fce0007ffe1ff */
.L_x_182:
[----:B------:R-:W0:Y:S02]  /*0250*/  LDC.64 R12, c[0x0][0x380] ;  /* 0x0000e000ff0c7b82 */ /* 0x000e240000000a00 */
[----:B0-----:R-:W-:-:S05]  /*0260*/  IMAD.WIDE.U32 R22, R4, 0x4, R12 ;  /* 0x0000000404167825 */ /* 0x001fca00078e000c */
[----:B------:R0:W2:Y:S01]  /*0270*/  LDG.E R8, desc[UR6][R22.64] ;  /* 0x0000000616087981 */ /* 0x0000a2000c1e1900 */
[C---:B------:R-:W-:Y:S02]  /*0280*/  IADD3 R25, PT, PT, R4.reuse, 0x200, RZ ;  /* 0x0000020004197810 */ /* 0x040fe40007ffe0ff */
[C---:B------:R-:W-:Y:S02]  /*0290*/  IADD3 R21, PT, PT, R4.reuse, 0x400, RZ ;  /* 0x0000040004157810 */ /* 0x040fe40007ffe0ff */
[C---:B------:R-:W-:Y:S01]  /*02a0*/  IADD3 R17, PT, PT, R4.reuse, 0x600, RZ ;  /* 0x0000060004117810 */ /* 0x040fe20007ffe0ff */
[----:B------:R-:W-:Y:S01]  /*02b0*/  IMAD.WIDE.U32 R24, R25, 0x4, R12 ;  /* 0x0000000419187825 */ /* 0x000fe200078e000c */
[----:B------:R-:W-:-:S03]  /*02c0*/  IADD3 R19, PT, PT, R4, 0x800, RZ ;  /* 0x0000080004137810 */ /* 0x000fc60007ffe0ff */
[--C-:B------:R-:W-:Y:S01]  /*02d0*/  IMAD.WIDE.U32 R20, R21, 0x4, R12.reuse ;  /* 0x0000000415147825 */ /* 0x100fe200078e000c */
[----:B------:R-:W3:Y:S01]  /*02e0*/  LDG.E R7, desc[UR6][R24.64] ;  /* 0x0000000618077981 */ /* 0x000ee2000c1e1900 */
[C---:B------:R-:W-:Y:S02]  /*02f0*/  IADD3 R11, PT, PT, R4.reuse, 0xa00, RZ ;  /* 0x00000a00040b7810 */ /* 0x040fe40007ffe0ff */
[--C-:B------:R-:W-:Y:S01]  /*0300*/  IMAD.WIDE.U32 R16, R17, 0x4, R12.reuse ;  /* 0x0000000411107825 */ /* 0x100fe200078e000c */
[----:B------:R1:W4:Y:S01]  /*0310*/  LDG.E R29, desc[UR6][R20.64] ;  /* 0x00000006141d7981 */ /* 0x000322000c1e1900 */
[C---:B------:R-:W-:Y:S02]  /*0320*/  IADD3 R14, PT, PT, R4.reuse, 0xc00, RZ ;  /* 0x00000c00040e7810 */ /* 0x040fe40007ffe0ff */
[--C-:B------:R-:W-:Y:S01]  /*0330*/  IMAD.WIDE.U32 R18, R19, 0x4, R12.reuse ;  /* 0x0000000413127825 */ /* 0x100fe200078e000c */
[----:B------:R1:W4:Y:S03]  /*0340*/  LDG.E R28, desc[UR6][R16.64] ;  /* 0x00000006101c7981 */ /* 0x000326000c1e1900 */
[----:B0-----:R-:W-:Y:S01]  /*0350*/  IMAD.WIDE.U32 R22, R11, 0x4, R12 ;  /* 0x000000040b167825 */ /* 0x001fe200078e000c */
[----:B------:R-:W4:Y:S01]  /*0360*/  LDG.E R27, desc[UR6][R18.64] ;  /* 0x00000006121b7981 */ /* 0x000f22000c1e1900 */
[----:B------:R-:W-:-:S02]  /*0370*/  IADD3 R11, PT, PT, R4, 0xe00, RZ ;  /* 0x00000e00040b7810 */ /* 0x000fc40007ffe0ff */
[--C-:B-1----:R-:W-:Y:S01]  /*0380*/  IMAD.WIDE.U32 R20, R14, 0x4, R12.reuse ;  /* 0x000000040e147825 */ /* 0x102fe200078e000c */
[----:B------:R0:W4:Y:S01]  /*0390*/  LDG.E R26, desc[UR6][R22.64] ;  /* 0x00000006161a7981 */ /* 0x000122000c1e1900 */
[C---:B------:R-:W-:Y:S02]  /*03a0*/  IADD3 R14, PT, PT, R4.reuse, 0x1000, RZ ;  /* 0x00001000040e7810 */ /* 0x040fe40007ffe0ff */
[C---:B------:R-:W-:Y:S01]  /*03b0*/  IADD3 R24, PT, PT, R4.reuse, 0x1200, RZ ;  /* 0x0000120004187810 */ /* 0x040fe20007ffe0ff */
[--C-:B------:R-:W-:Y:S01]  /*03c0*/  IMAD.WIDE.U32 R16, R11, 0x4, R12.reuse ;  /* 0x000000040b107825 */ /* 0x100fe200078e000c */
[----:B------:R1:W4:Y:S01]  /*03d0*/  LDG.E R25, desc[UR6][R20.64] ;  /* 0x0000000614197981 */ /* 0x000322000c1e1900 */
[----:B------:R-:W-:Y:S02]  /*03e0*/  IADD3 R11, PT, PT, R4, 0x1400, RZ ;  /* 0x00001400040b7810 */ /* 0x000fe40007ffe0ff */
[--C-:B0-----:R-:W-:Y:S02]  /*03f0*/  IMAD.WIDE.U32 R22, R24, 0x4, R12.reuse ;  /* 0x0000000418167825 */ /* 0x101fe400078e000c */
[----:B------:R0:W4:Y:S02]  /*0400*/  LDG.E R24, desc[UR6][R16.64] ;  /* 0x0000000610187981 */ /* 0x000124000c1e1900 */
[--C-:B-1----:R-:W-:Y:S01]  /*0410*/  IMAD.WIDE.U32 R20, R14, 0x4, R12.reuse ;  /* 0x000000040e147825 */ /* 0x102fe200078e000c */
[C---:B------:R-:W-:Y:S01]  /*0420*/  IADD3 R14, PT, PT, R4.reuse, 0x1600, RZ ;  /* 0x00001600040e7810 */ /* 0x040fe20007ffe0ff */
[----:B------:R1:W4:Y:S04]  /*0430*/  LDG.E R18, desc[UR6][R22.64] ;  /* 0x0000000616127981 */ /* 0x000328000c1e1900 */
[----:B------:R1:W4:Y:S01]  /*0440*/  LDG.E R19, desc[UR6][R20.64] ;  /* 0x0000000614137981 */ /* 0x000322000c1e1900 */
[----:B0-----:R-:W-:Y:S01]  /*0450*/  IMAD.WIDE.U32 R16, R11, 0x4, R12 ;  /* 0x000000040b107825 */ /* 0x001fe200078e000c */
[----:B-1----:R-:W-:-:S04]  /*0460*/  IADD3 R23, PT, PT, R4, 0x1800, RZ ;  /* 0x0000180004177810 */ /* 0x002fc80007ffe0ff */
[----:B------:R0:W4:Y:S01]  /*0470*/  LDG.E R11, desc[UR6][R16.64] ;  /* 0x00000006100b7981 */ /* 0x000122000c1e1900 */
[C---:B------:R-:W-:Y:S01]  /*0480*/  IADD3 R21, PT, PT, R4.reuse, 0x1a00, RZ ;  /* 0x00001a0004157810 */ /* 0x040fe20007ffe0ff */
[----:B0-----:R-:W-:Y:S01]  /*0490*/  IMAD.WIDE.U32 R16, R23, 0x4, R12 ;  /* 0x0000000417107825 */ /* 0x001fe200078e000c */
[----:B------:R-:W-:-:S03]  /*04a0*/  IADD3 R23, PT, PT, R4, 0x1c00, RZ ;  /* 0x00001c0004177810 */ /* 0x000fc60007ffe0ff */
[--C-:B------:R-:W-:Y:S02]  /*04b0*/  IMAD.WIDE.U32 R20, R21, 0x4, R12.reuse ;  /* 0x0000000415147825 */ /* 0x100fe400078e000c */
[----:B------:R-:W4:Y:S02]  /*04c0*/  LDG.E R16, desc[UR6][R16.64] ;  /* 0x0000000610107981 */ /* 0x000f24000c1e1900 */
[----:B------:R-:W-:Y:S02]  /*04d0*/  IMAD.WIDE.U32 R22, R23, 0x4, R12 ;  /* 0x0000000417167825 */ /* 0x000fe400078e000c */
[----:B------:R-:W4:Y:S04]  /*04e0*/  LDG.E R20, desc[UR6][R20.64] ;  /* 0x0000000614147981 */ /* 0x000f28000c1e1900 */
[----:B------:R-:W4:Y:S01]  /*04f0*/  LDG.E R22, desc[UR6][R22.64] ;  /* 0x0000000616167981 */ /* 0x000f22000c1e1900 */
[----:B--2--5:R-:W-:Y:S01]  /*0500*/  FADD R8, R8, R15 ;  /* 0x0000000f08087221 */ /* 0x024fe20000000000 */
[----:B------:R-:W-:-:S06]  /*0510*/  IMAD.WIDE.U32 R14, R14, 0x4, R12 ;  /* 0x000000040e0e7825 */ /* 0x000fcc00078e000c */
[----:B------:R0:W2:Y:S02]  /*0520*/  LDG.E R14, desc[UR6][R14.64] ;  /* 0x000000060e0e7981 */ /* 0x0000a4000c1e1900 */
[----:B0-----:R-:W-:-:S05]  /*0530*/  IADD3 R15, PT, PT, R4, 0x1e00, RZ ;  /* 0x00001e00040f7810 */ /* 0x001fca0007ffe0ff */
[----:B------:R-:W-:-:S06]  /*0540*/  IMAD.WIDE.U32 R12, R15, 0x4, R12 ;  /* 0x000000040f0c7825 */ /* 0x000fcc00078e000c */
[----:B------:R-:W2:Y:S01]  /*0550*/  LDG.E R12, desc[UR6][R12.64] ;  /* 0x000000060c0c7981 */ /* 0x000ea2000c1e1900 */
        /* <DEDUP_REMOVED lines=8> */
[----:B------:R-:W-:Y:S01]  /*05e0*/  FADD R18, R19, R18 ;  /* 0x0000001213127221 */ /* 0x000fe20000000000 */
[----:B------:R-:W-:-:S03]  /*05f0*/  IADD3 R10, PT, PT, R10, 0x10, RZ ;  /* 0x000000100a0a7810 */ /* 0x000fc60007ffe0ff */
[----:B------:R-:W-:Y:S01]  /*0600*/  FADD R11, R18, R11 ;  /* 0x0000000b120b7221 */ /* 0x000fe20000000000 */
[----:B------:R-:W-:Y:S02]  /*0610*/  ISETP.NE.AND P0, PT, R10, RZ, PT ;  /* 0x000000ff0a00720c */ /* 0x000fe40003f05270 */
[----:B------:R-:W-:Y:S02]  /*0620*/  IADD3 R9, PT, PT, R9, 0x2000, RZ ;  /* 0x0000200009097810 */ /* 0x000fe40007ffe0ff */
[----:B------:R-:W-:Y:S01]  /*0630*/  IADD3 R4, PT, PT, R4, 0x2000, RZ ;  /* 0x0000200004047810 */ /* 0x000fe20007ffe0ff */
[----:B--2---:R-:W-:-:S04]  /*0640*/  FADD R11, R11, R14 ;  /* 0x0000000e0b0b7221 */ /* 0x004fc80000000000 */
[----:B------:R-:W-:-:S04]  /*0650*/  FADD R11, R11, R16 ;  /* 0x000000100b0b7221 */ /* 0x000fc80000000000 */
[----:B------:R-:W-:-:S04]  /*0660*/  FADD R11, R11, R20 ;  /* 0x000000140b0b7221 */ /* 0x000fc80000000000 */
[----:B------:R-:W-:-:S04]  /*0670*/  FADD R11, R11, R22 ;  /* 0x000000160b0b7221 */ /* 0x000fc80000000000 */
[----:B------:R-:W-:Y:S01]  /*0680*/  FADD R15, R11, R12 ;  /* 0x0000000c0b0f7221 */ /* 0x000fe20000000000 */
[----:B------:R-:W-:Y:S06]  /*0690*/  @P0 BRA `(.L_x_182) ;  /* 0xfffffff800ec0947 */ /* 0x000fec000383ffff */
[----:B------:R-:W-:Y:S05]  /*06a0*/  BSYNC.RECONVERGENT B3 ;  /* 0x0000000000037941 */ /* 0x000fea0003800200 */
.L_x_181:
[----:B------:R-:W-:-:S07]  /*06b0*/  IADD3 R4, PT, PT, R9, -0x1000, RZ ;  /* 0xfffff00009047810 */ /* 0x000fce0007ffe0ff */
.L_x_180:
[----:B------:R-:W-:Y:S05]  /*06c0*/  BSYNC.RECONVERGENT B2 ;  /* 0x0000000000027941 */ /* 0x000fea0003800200 */
.L_x_179:
[----:B------:R-:W-:-:S13]  /*06d0*/  ISETP.NE.AND P0, PT, R6, RZ, PT ;  /* 0x000000ff0600720c */ /* 0x000fda0003f05270 */
[----:B------:R-:W-:Y:S05]  /*06e0*/  @!P0 BRA `(.L_x_178) ;  /* 0x0000000400308947 */ /* 0x000fea0003800000 */
[----:B------:R-:W-:Y:S01]  /*06f0*/  ISETP.GE.U32.AND P0, PT, R6, 0x8, PT ;  /* 0x000000080600780c */ /* 0x000fe20003f06070 */
[----:B------:R-:W-:Y:S01]  /*0700*/  BSSY.RECONVERGENT B2, `(.L_x_183) ;  /* 0x0000026000027945 */ /* 0x000fe20003800200 */
[----:B------:R-:W-:-:S04]  /*0710*/  LOP3.LUT R22, R5, 0x7, RZ, 0xc0, !PT ;  /* 0x0000000705167812 */ /* 0x000fc800078ec0ff */
[----:B------:R-:W-:-:S07]  /*0720*/  ISETP.NE.AND P1, PT, R22, RZ, PT ;  /* 0x000000ff1600720c */ /* 0x000fce0003f25270 */
[----:B------:R-:W-:Y:S06]  /*0730*/  @!P0 BRA `(.L_x_184) ;  /* 0x0000000000888947 */ /* 0x000fec0003800000 */
[----:B------:R-:W1:Y:S01]  /*0740*/  LDC.64 R6, c[0x0][0x380] ;  /* 0x0000e000ff067b82 */ /* 0x000e620000000a00 */
[----:B------:R-:W-:-:S04]  /*0750*/  LEA R19, R3, R4, 0xd ;  /* 0x0000000403137211 */ /* 0x000fc800078e68ff */
[C---:B------:R-:W-:Y:S02]  /*0760*/  IADD3 R17, PT, PT, R19.reuse, 0x200, RZ ;  /* 0x0000020013117810 */ /* 0x040fe40007ffe0ff */
[C---:B------:R-:W-:Y:S02]  /*0770*/  IADD3 R21, PT, PT, R19.reuse, 0x400, RZ ;  /* 0x0000040013157810 */ /* 0x040fe40007ffe0ff */
[C---:B------:R-:W-:Y:S02]  /*0780*/  IADD3 R13, PT, PT, R19.reuse, 0x600, RZ ;  /* 0x00000600130d7810 */ /* 0x040fe40007ffe0ff */
[C---:B0-----:R-:W-:Y:S01]  /*0790*/  IADD3 R9, PT, PT, R19.reuse, 0x800, RZ ;  /* 0x0000080013097810 */ /* 0x041fe20007ffe0ff */
[----:B-1----:R-:W-:-:S04]  /*07a0*/  IMAD.WIDE.U32 R10, R19, 0x4, R6 ;  /* 0x00000004130a7825 */ /* 0x002fc800078e0006 */
[--C-:B------:R-:W-:Y:S01]  /*07b0*/  IMAD.WIDE.U32 R16, R17, 0x4, R6.reuse ;  /* 0x0000000411107825 */ /* 0x100fe200078e0006 */
[----:B------:R0:W2:Y:S03]  /*07c0*/  LDG.E R14, desc[UR6][R10.64] ;  /* 0x000000060a0e7981 */ /* 0x0000a6000c1e1900 */
[--C-:B------:R-:W-:Y:S01]  /*07d0*/  IMAD.WIDE.U32 R20, R21, 0x4, R6.reuse ;  /* 0x0000000415147825 */ /* 0x100fe200078e0006 */
[----:B------:R1:W3:Y:S03]  /*07e0*/  LDG.E R18, desc[UR6][R16.64] ;  /* 0x0000000610127981 */ /* 0x0002e6000c1e1900 */
[--C-:B------:R-:W-:Y:S01]  /*07f0*/  IMAD.WIDE.U32 R12, R13, 0x4, R6.reuse ;  /* 0x000000040d0c7825 */ /* 0x100fe200078e0006 */
[----:B------:R-:W-:Y:S01]  /*0800*/  IADD3 R23, PT, PT, R19, 0xa00, RZ ;  /* 0x00000a0013177810 */ /* 0x000fe20007ffe0ff */
[----:B------:R-:W4:Y:S02]  /*0810*/  LDG.E R20, desc[UR6][R20.64] ;  /* 0x0000000614147981 */ /* 0x000f24000c1e1900 */
[--C-:B------:R-:W-:Y:S01]  /*0820*/  IMAD.WIDE.U32 R8, R9, 0x4, R6.reuse ;  /* 0x0000000409087825 */ /* 0x100fe200078e0006 */
[----:B------:R-:W-:Y:S01]  /*0830*/  IADD3 R25, PT, PT, R19, 0xc00, RZ ;  /* 0x00000c0013197810 */ /* 0x000fe20007ffe0ff */
[----:B------:R-:W4:Y:S02]  /*0840*/  LDG.E R12, desc[UR6][R12.64] ;  /* 0x000000060c0c7981 */ /* 0x000f24000c1e1900 */
[--C-:B0-----:R-:W-:Y:S01]  /*0850*/  IMAD.WIDE.U32 R10, R23, 0x4, R6.reuse ;  /* 0x00000004170a7825 */ /* 0x101fe200078e0006 */
[----:B------:R-:W-:Y:S01]  /*0860*/  IADD3 R19, PT, PT, R19, 0xe00, RZ ;  /* 0x00000e0013137810 */ /* 0x000fe20007ffe0ff */
[----:B------:R-:W4:Y:S02]  /*0870*/  LDG.E R8, desc[UR6][R8.64] ;  /* 0x0000000608087981 */ /* 0x000f24000c1e1900 */
[----:B-1----:R-:W-:-:S02]  /*0880*/  IMAD.WIDE.U32 R16, R25, 0x4, R6 ;  /* 0x0000000419107825 */ /* 0x002fc400078e0006 */
[----:B------:R-:W4:Y:S02]  /*0890*/  LDG.E R11, desc[UR6][R10.64] ;  /* 0x000000060a0b7981 */ /* 0x000f24000c1e1900 */
[----:B------:R-:W-:Y:S02]  /*08a0*/  IMAD.WIDE.U32 R6, R19, 0x4, R6 ;  /* 0x0000000413067825 */ /* 0x000fe400078e0006 */
[----:B------:R-:W4:Y:S04]  /*08b0*/  LDG.E R17, desc[UR6][R16.64] ;  /* 0x0000000610117981 */ /* 0x000f28000c1e1900 */
[----:B------:R-:W4:Y:S01]  /*08c0*/  LDG.E R7, desc[UR6][R6.64] ;  /* 0x0000000606077981 */ /* 0x000f22000c1e1900 */
        /* <DEDUP_REMOVED lines=9> */
.L_x_184:
[----:B------:R-:W-:Y:S05]  /*0960*/  BSYNC.RECONVERGENT B2 ;  /* 0x0000000000027941 */ /* 0x000fea0003800200 */
.L_x_183:
[----:B------:R-:W-:Y:S05]  /*0970*/  @!P1 BRA `(.L_x_178) ;  /* 0x00000000008c9947 */ /* 0x000fea0003800000 */
[----:B------:R-:W-:Y:S01]  /*0980*/  ISETP.GE.U32.AND P0, PT, R22, 0x4, PT ;  /* 0x000000041600780c */ /* 0x000fe20003f06070 */
[----:B------:R-:W-:Y:S01]  /*0990*/  BSSY.RECONVERGENT B2, `(.L_x_185) ;  /* 0x0000016000027945 */ /* 0x000fe20003800200 */
[----:B------:R-:W-:-:S04]  /*09a0*/  LOP3.LUT R5, R5, 0x3, RZ, 0xc0, !PT ;  /* 0x0000000305057812 */ /* 0x000fc800078ec0ff */
[----:B------:R-:W-:-:S07]  /*09b0*/  ISETP.NE.AND P1, PT, R5, RZ, PT ;  /* 0x000000ff0500720c */ /* 0x000fce0003f25270 */
[----:B------:R-:W-:Y:S06]  /*09c0*/  @!P0 BRA `(.L_x_186) ;  /* 0x0000000000488947 */ /* 0x000fec0003800000 */
[----:B------:R-:W0:Y:S01]  /*09d0*/  LDC.64 R6, c[0x0][0x380] ;  /* 0x0000e000ff067b82 */ /* 0x000e220000000a00 */
[----:B------:R-:W-:-:S04]  /*09e0*/  LEA R13, R3, R4, 0xd ;  /* 0x00000004030d7211 */ /* 0x000fc800078e68ff */
[C---:B------:R-:W-:Y:S02]  /*09f0*/  IADD3 R11, PT, PT, R13.reuse, 0x200, RZ ;  /* 0x000002000d0b7810 */ /* 0x040fe40007ffe0ff */
[C---:B------:R-:W-:Y:S02]  /*0a00*/  IADD3 R17, PT, PT, R13.reuse, 0x400, RZ ;  /* 0x000004000d117810 */ /* 0x040fe40007ffe0ff */
[C---:B------:R-:W-:Y:S01]  /*0a10*/  IADD3 R19, PT, PT, R13.reuse, 0x600, RZ ;  /* 0x000006000d137810 */ /* 0x040fe20007ffe0ff */
[----:B0-----:R-:W-:-:S04]  /*0a20*/  IMAD.WIDE.U32 R8, R13, 0x4, R6 ;  /* 0x000000040d087825 */ /* 0x001fc800078e0006 */
[--C-:B------:R-:W-:Y:S02]  /*0a30*/  IMAD.WIDE.U32 R10, R11, 0x4, R6.reuse ;  /* 0x000000040b0a7825 */ /* 0x100fe400078e0006 */
[----:B------:R-:W2:Y:S02]  /*0a40*/  LDG.E R8, desc[UR6][R8.64] ;  /* 0x0000000608087981 */ /* 0x000ea4000c1e1900 */
[--C-:B------:R-:W-:Y:S02]  /*0a50*/  IMAD.WIDE.U32 R12, R17, 0x4, R6.reuse ;  /* 0x00000004110c7825 */ /* 0x100fe400078e0006 */
[----:B------:R-:W3:Y:S02]  /*0a60*/  LDG.E R10, desc[UR6][R10.64] ;  /* 0x000000060a0a7981 */ /* 0x000ee4000c1e1900 */
[----:B------:R-:W-:Y:S02]  /*0a70*/  IMAD.WIDE.U32 R6, R19, 0x4, R6 ;  /* 0x0000000413067825 */ /* 0x000fe400078e0006 */
[----:B------:R-:W4:Y:S04]  /*0a80*/  LDG.E R12, desc[UR6][R12.64] ;  /* 0x000000060c0c7981 */ /* 0x000f28000c1e1900 */
[----:B------:R-:W4:Y:S01]  /*0a90*/  LDG.E R6, desc[UR6][R6.64] ;  /* 0x0000000606067981 */ /* 0x000f22000c1e1900 */
[----:B------:R-:W-:Y:S01]  /*0aa0*/  IADD3 R4, PT, PT, R4, 0x800, RZ ;  /* 0x0000080004047810 */ /* 0x000fe20007ffe0ff */
[----:B--2--5:R-:W-:-:S04]  /*0ab0*/  FADD R15, R15, R8 ;  /* 0x000000080f0f7221 */ /* 0x024fc80000000000 */
[----:B---3--:R-:W-:-:S04]  /*0ac0*/  FADD R15, R15, R10 ;  /* 0x0000000a0f0f7221 */ /* 0x008fc80000000000 */
[----:B----4-:R-:W-:-:S04]  /*0ad0*/  FADD R15, R15, R12 ;  /* 0x0000000c0f0f7221 */ /* 0x010fc80000000000 */
[----:B------:R-:W-:-:S07]  /*0ae0*/  FADD R15, R15, R6 ;  /* 0x000000060f0f7221 */ /* 0x000fce0000000000 */
.L_x_186:
[----:B------:R-:W-:Y:S05]  /*0af0*/  BSYNC.RECONVERGENT B2 ;  /* 0x0000000000027941 */ /* 0x000fea0003800200 */
.L_x_185:
[----:B------:R-:W-:Y:S05]  /*0b00*/  @!P1 BRA `(.L_x_178) ;  /* 0x0000000000289947 */ /* 0x000fea0003800000 */
[----:B------:R-:W1:Y:S01]  /*0b10*/  LDC.64 R6, c[0x0][0x380] ;  /* 0x0000e000ff067b82 */ /* 0x000e620000000a00 */
[----:B0-----:R-:W-:Y:S02]  /*0b20*/  LEA R9, R3, R4, 0xd ;  /* 0x0000000403097211 */ /* 0x001fe400078e68ff */
[----:B------:R-:W-:-:S07]  /*0b30*/  IADD3 R8, PT, PT, -R5, RZ, RZ ;  /* 0x000000ff05087210 */ /* 0x000fce0007ffe1ff */
.L_x_187:
[----:B-1----:R-:W-:-:S06]  /*0b40*/  IMAD.WIDE.U32 R4, R9, 0x4, R6 ;  /* 0x0000000409047825 */ /* 0x002fcc00078e0006 */
[----:B------:R-:W2:Y:S01]  /*0b50*/  LDG.E R4, desc[UR6][R4.64] ;  /* 0x0000000604047981 */ /* 0x000ea2000c1e1900 */
[----:B------:R-:W-:Y:S02]  /*0b60*/  IADD3 R8, PT, PT, R8, 0x1, RZ ;  /* 0x0000000108087810 */ /* 0x000fe40007ffe0ff */
[----:B------:R-:W-:Y:S02]  /*0b70*/  IADD3 R9, PT, PT, R9, 0x200, RZ ;  /* 0x0000020009097810 */ /* 0x000fe40007ffe0ff */
[----:B------:R-:W-:Y:S01]  /*0b80*/  ISETP.NE.AND P0, PT, R8, RZ, PT ;  /* 0x000000ff0800720c */ /* 0x000fe20003f05270 */
[----:B--2--5:R-:W-:-:S12]  /*0b90*/  FADD R15, R4, R15 ;  /* 0x0000000f040f7221 */ /* 0x024fd80000000000 */
[----:B------:R-:W-:Y:S05]  /*0ba0*/  @P0 BRA `(.L_x_187) ;  /* 0xfffffffc00e40947 */ /* 0x000fea000383ffff */
.L_x_178:
[----:B------:R-:W-:Y:S05]  /*0bb0*/  BSYNC.RECONVERGENT B1 ;  /* 0x0000000000017941 */ /* 0x000fea0003800200 */
.L_x_177:
[----:B------:R-:W-:-:S13]  /*0bc0*/  ISETP.GE.U32.AND P0, PT, R0, 0x200, PT ;  /* 0x000002000000780c */ /* 0x000fda0003f06070 */
[----:B------:R-:W-:Y:S05]  /*0bd0*/  @!P0 BRA `(.L_x_188) ;  /* 0x0000000000d08947 */ /* 0x000fea0003800000 */
[----:B0-----:R-:W0:Y:S01]  /*0be0*/  S2R R8, SR_LANEID ;  /* 0x0000000000087919 */ /* 0x001e220000000000 */
[----:B-----5:R-:W1:Y:S02]  /*0bf0*/  SHFL.DOWN PT, R0, R15, 0x1, 0x1f ;  /* 0x08201f000f007f89 */ /* 0x020e6400000e0000 */
[----:B-1----:R-:W-:Y:S01]  /*0c00*/  FADD R0, R0, R15 ;  /* 0x0000000f00007221 */ /* 0x002fe20000000000 */
[C---:B0-----:R-:W-:Y:S02]  /*0c10*/  ISETP.GT.AND P0, PT, R8.reuse, 0x1e, PT ;  /* 0x0000001e0800780c */ /* 0x041fe40003f04270 */
[C---:B------:R-:W-:Y:S02]  /*0c20*/  ISETP.NE.AND P1, PT, R8.reuse, RZ, PT ;  /* 0x000000ff0800720c */ /* 0x040fe40003f25270 */
        /* <DEDUP_REMOVED lines=27> */
[----:B------:R-:W0:Y:S04]  /*0de0*/  LDS.128 R12, [UR4+0x10] ;  /* 0x00001004ff0c7984 */ /* 0x000e280008000c00 */
[----:B------:R-:W2:Y:S04]  /*0df0*/  LDS.128 R8, [UR4+0x20] ;  /* 0x00002004ff087984 */ /* 0x000ea80008000c00 */
[----:B-1----:R-:W1:Y:S04]  /*0e00*/  LDS.128 R4, [UR4+0x30] ;  /* 0x00003004ff047984 */ /* 0x002e680008000c00 */
[----:B------:R-:W3:Y:S01]  /*0e10*/  LDS.128 R16, [UR4+0x40] ;  /* 0x00004004ff107984 */ /* 0x000ee20008000c00 */
[----:B0-----:R-:W-:-:S04]  /*0e20*/  FADD R13, R20, R13 ;  /* 0x0000000d140d7221 */ /* 0x001fc80000000000 */
[----:B------:R-:W-:-:S04]  /*0e30*/  FADD R14, R13, R14 ;  /* 0x0000000e0d0e7221 */ /* 0x000fc80000000000 */
[----:B------:R-:W-:-:S04]  /*0e40*/  FADD R15, R14, R15 ;  /* 0x0000000f0e0f7221 */ /* 0x000fc80000000000 */
[----:B--2---:R-:W-:-:S04]  /*0e50*/  FADD R8, R15, R8 ;  /* 0x000000080f087221 */ /* 0x004fc80000000000 */
[----:B------:R-:W-:-:S04]  /*0e60*/  FADD R9, R8, R9 ;  /* 0x0000000908097221 */ /* 0x000fc80000000000 */
[----:B------:R-:W-:-:S04]  /*0e70*/  FADD R10, R9, R10 ;  /* 0x0000000a090a7221 */ /* 0x000fc80000000000 */
[----:B------:R-:W-:-:S04]  /*0e80*/  FADD R11, R10, R11 ;  /* 0x0000000b0a0b7221 */ /* 0x000fc80000000000 */
[----:B-1----:R-:W-:-:S04]  /*0e90*/  FADD R4, R11, R4 ;  /* 0x000000040b047221 */ /* 0x002fc80000000000 */
        /* <DEDUP_REMOVED lines=8> */
.L_x_188:
[----:B0-----:R-:W0:Y:S01]  /*0f20*/  S2R R8, SR_LANEID ;  /* 0x0000000000087919 */ /* 0x001e220000000000 */
[----:B------:R-:W-:-:S04]  /*0f30*/  LOP3.LUT R4, R2, 0x3e0, RZ, 0xc0, !PT ;  /* 0x000003e002047812 */ /* 0x000fc800078ec0ff */
[----:B------:R-:W-:Y:S02]  /*0f40*/  IADD3 R5, PT, PT, R4, 0x20, RZ ;  /* 0x0000002004057810 */ /* 0x000fe40007ffe0ff */
[----:B------:R-:W-:Y:S02]  /*0f50*/  LOP3.LUT R7, RZ, R4, RZ, 0x33, !PT ;  /* 0x00000004ff077212 */ /* 0x000fe400078e33ff */
[----:B------:R-:W-:Y:S02]  /*0f60*/  ISETP.GT.U32.AND P0, PT, R5, R0, PT ;  /* 0x000000000500720c */ /* 0x000fe40003f04070 */
[----:B------:R-:W-:-:S04]  /*0f70*/  IADD3 R7, PT, PT, R0, R7, RZ ;  /* 0x0000000700077210 */ /* 0x000fc80007ffe0ff */
[----:B------:R-:W-:-:S05]  /*0f80*/  SEL R7, R7, 0x1f, P0 ;  /* 0x0000001f07077807 */ /* 0x000fca0000000000 */
[----:B-----5:R-:W1:Y:S01]  /*0f90*/  SHFL.DOWN PT, R4, R15, 0x1, R7 ;  /* 0x082000000f047989 */ /* 0x020e6200000e0007 */
[C---:B0-----:R-:W-:Y:S02]  /*0fa0*/  ISETP.GE.AND P0, PT, R8.reuse, R7, PT ;  /* 0x000000070800720c */ /* 0x041fe40003f06270 */
[C---:B------:R-:W-:Y:S02]  /*0fb0*/  IADD3 R6, PT, PT, R8.reuse, 0x2, RZ ;  /* 0x0000000208067810 */ /* 0x040fe40007ffe0ff */
[----:B------:R-:W-:-:S09]  /*0fc0*/  ISETP.NE.AND P1, PT, R8, RZ, PT ;  /* 0x000000ff0800720c */ /* 0x000fd20003f25270 */
[----:B-1----:R-:W-:Y:S01]  /*0fd0*/  @!P0 FADD R15, R4, R15 ;  /* 0x0000000f040f8221 */ /* 0x002fe20000000000 */
[----:B------:R-:W-:Y:S02]  /*0fe0*/  ISETP.GT.AND P0, PT, R6, R7, PT ;  /* 0x000000070600720c */ /* 0x000fe40003f04270 */
[----:B------:R-:W-:Y:S01]  /*0ff0*/  IADD3 R6, PT, PT, R8, 0x4, RZ ;  /* 0x0000000408067810 */ /* 0x000fe20007ffe0ff */
        /* <DEDUP_REMOVED lines=24> */
[----:B------:R-:W1:Y:S01]  /*1180*/  S2UR UR5, SR_CgaCtaId ;  /* 0x00000000000579c3 */ /* 0x000e620000008800 */
[----:B------:R-:W-:Y:S01]  /*1190*/  UMOV UR4, 0x400 ;  /* 0x0000040000047882 */ /* 0x000fe20000000000 */
[C---:B------:R-:W-:Y:S02]  /*11a0*/  ISETP.GT.U32.AND P2, PT, R0.reuse, 0x20, PT ;  /* 0x000000200000780c */ /* 0x040fe40003f44070 */
[C---:B------:R-:W-:Y:S02]  /*11b0*/  ISETP.GT.U32.AND P3, PT, R0.reuse, 0x40, PT ;  /* 0x000000400000780c */ /* 0x040fe40003f64070 */
[C---:B------:R-:W-:Y:S02]  /*11c0*/  ISETP.GT.U32.AND P1, PT, R0.reuse, 0x60, PT ;  /* 0x000000600000780c */ /* 0x040fe40003f24070 */
[----:B------:R-:W-:Y:S01]  /*11d0*/  ISETP.GT.U32.AND P4, PT, R0, 0xc0, PT ;  /* 0x000000c00000780c */ /* 0x000fe20003f84070 */
[----:B-1----:R-:W-:-:S09]  /*11e0*/  ULEA UR4, UR5, UR4, 0x18 ;  /* 0x0000000405047291 */ /* 0x002fd2000f8ec0ff */
[----:B0-----:R-:W0:Y:S04]  /*11f0*/  LDS.128 R4, [UR4+0x10] ;  /* 0x00001004ff047984 */ /* 0x001e280008000c00 */
[----:B------:R-:W1:Y:S04]  /*1200*/  LDS.128 R8, [UR4+0x20] ;  /* 0x00002004ff087984 */ /* 0x000e680008000c00 */
[----:B------:R-:W2:Y:S04]  /*1210*/  LDS.128 R12, [UR4+0x30] ;  /* 0x00003004ff0c7984 */ /* 0x000ea80008000c00 */
[----:B------:R-:W3:Y:S01]  /*1220*/  LDS.128 R16, [UR4+0x40] ;  /* 0x00004004ff107984 */ /* 0x000ee20008000c00 */
[----:B0-----:R-:W-:Y:S01]  /*1230*/  @P2 FADD R20, R20, R5 ;  /* 0x0000000514142221 */ /* 0x001fe20000000000 */
[----:B------:R-:W-:-:S03]  /*1240*/  ISETP.GT.U32.AND P2, PT, R0, 0x80, PT ;  /* 0x000000800000780c */ /* 0x000fc60003f44070 */
[----:B------:R-:W-:Y:S01]  /*1250*/  @P3 FADD R20, R20, R6 ;  /* 0x0000000614143221 */ /* 0x000fe20000000000 */
[----:B------:R-:W-:-:S03]  /*1260*/  ISETP.GT.U32.AND P3, PT, R0, 0xa0, PT ;  /* 0x000000a00000780c */ /* 0x000fc60003f64070 */
[----:B------:R-:W-:Y:S01]  /*1270*/  @P1 FADD R20, R20, R7 ;  /* 0x0000000714141221 */ /* 0x000fe20000000000 */
[----:B------:R-:W-:-:S05]  /*1280*/  ISETP.GT.U32.AND P1, PT, R0, 0xe0, PT ;  /* 0x000000e00000780c */ /* 0x000fca0003f24070 */
[----:B-1----:R-:W-:Y:S01]  /*1290*/  @P2 FADD R20, R20, R8 ;  /* 0x0000000814142221 */ /* 0x002fe20000000000 */
[----:B------:R-:W-:-:S03]  /*12a0*/  ISETP.GT.U32.AND P2, PT, R0, 0x100, PT ;  /* 0x000001000000780c */ /* 0x000fc60003f44070 */
[----:B------:R-:W-:Y:S01]  /*12b0*/  @P3 FADD R20, R20, R9 ;  /* 0x0000000914143221 */ /* 0x000fe20000000000 */
[----:B------:R-:W-:-:S03]  /*12c0*/  ISETP.GT.U32.AND P3, PT, R0, 0x120, PT ;  /* 0x000001200000780c */ /* 0x000fc60003f64070 */
[----:B------:R-:W-:Y:S01]  /*12d0*/  @P4 FADD R20, R20, R10 ;  /* 0x0000000a14144221 */ /* 0x000fe20000000000 */
[----:B------:R-:W-:-:S03]  /*12e0*/  ISETP.GT.U32.AND P4, PT, R0, 0x140, PT ;  /* 0x000001400000780c */ /* 0x000fc60003f84070 */
[----:B------:R-:W-:Y:S01]  /*12f0*/  @P1 FADD R20, R20, R11 ;  /* 0x0000000b14141221 */ /* 0x000fe20000000000 */
[----:B------:R-:W-:-:S03]  /*1300*/  ISETP.GT.U32.AND P1, PT, R0, 0x160, PT ;  /* 0x000001600000780c */ /* 0x000fc60003f24070 */
[----:B--2---:R-:W-:Y:S01]  /*1310*/  @P2 FADD R20, R20, R12 ;  /* 0x0000000c14142221 */ /* 0x004fe20000000000 */
[----:B------:R-:W-:-:S03]  /*1320*/  ISETP.GT.U32.AND P2, PT, R0, 0x180, PT ;  /* 0x000001800000780c */ /* 0x000fc60003f44070 */
[----:B------:R-:W-:Y:S01]  /*1330*/  @P3 FADD R20, R20, R13 ;  /* 0x0000000d14143221 */ /* 0x000fe20000000000 */
[----:B------:R-:W-:-:S03]  /*1340*/  ISETP.GT.U32.AND P3, PT, R0, 0x1a0, PT ;  /* 0x000001a00000780c */ /* 0x000fc60003f64070 */
[----:B------:R-:W-:Y:S01]  /*1350*/  @P4 FADD R20, R20, R14 ;  /* 0x0000000e14144221 */ /* 0x000fe20000000000 */
[----:B------:R-:W-:-:S03]  /*1360*/  ISETP.GT.U32.AND P4, PT, R0, 0x1c0, PT ;  /* 0x000001c00000780c */ /* 0x000fc60003f84070 */
[----:B------:R-:W-:Y:S01]  /*1370*/  @P1 FADD R20, R20, R15 ;  /* 0x0000000f14141221 */ /* 0x000fe20000000000 */
[----:B------:R-:W-:-:S03]  /*1380*/  ISETP.GT.U32.AND P1, PT, R0, 0x1e0, PT ;  /* 0x000001e00000780c */ /* 0x000fc60003f24070 */
[----:B---3--:R-:W-:-:S04]  /*1390*/  @P2 FADD R20, R20, R16 ;  /* 0x0000001014142221 */ /* 0x008fc80000000000 */
[----:B------:R-:W-:-:S04]  /*13a0*/  @P3 FADD R20, R20, R17 ;  /* 0x0000001114143221 */ /* 0x000fc80000000000 */
[----:B------:R-:W-:-:S04]  /*13b0*/  @P4 FADD R20, R20, R18 ;  /* 0x0000001214144221 */ /* 0x000fc80000000000 */
[----:B------:R-:W-:Y:S01]  /*13c0*/  @P1 FADD R20, R20, R19 ;  /* 0x0000001314141221 */ /* 0x000fe20000000000 */
[----:B------:R-:W-:Y:S06]  /*13d0*/  BRA `(.L_x_189) ;  /* 0x0000001400007947 */ /* 0x000fec0003800000 */
.L_x_174:
[----:B------:R-:W0:Y:S01]  /*13e0*/  S2R R2, SR_TID.X ;  /* 0x0000000000027919 */ /* 0x000e220000002100 */
[----:B------:R-:W1:Y:S02]  /*13f0*/  LDCU.64 UR4, c[0x0][0x380] ;  /* 0x00007000ff0477ac */ /* 0x000e640008000a00 */
[----:B-1----:R-:W-:Y:S02]  /*1400*/  MOV R4, UR4 ;  /* 0x0000000400047c02 */ /* 0x002fe40008000f00 */
[----:B------:R-:W-:Y:S02]  /*1410*/  MOV R5, UR5 ;  /* 0x0000000500057c02 */ /* 0x000fe40008000f00 */
[----:B0-----:R-:W-:-:S05]  /*1420*/  LEA R9, R3, R2, 0xd ;  /* 0x0000000203097211 */ /* 0x001fca00078e68ff */
[----:B------:R-:W-:-:S05]  /*1430*/  IMAD.WIDE.U32 R8, R9, 0x4, R4 ;  /* 0x0000000409087825 */ /* 0x000fca00078e0004 */
        /* <DEDUP_REMOVED lines=16> */
[----:B------:R-:W-:Y:S01]  /*1540*/  ISETP.GE.U32.AND P0, PT, R0, R13, PT ;  /* 0x0000000d0000720c */ /* 0x000fe20003f06070 */
        /* <DEDUP_REMOVED lines=16> */
[----:B------:R-:W-:Y:S01]  /*1650*/  LEA R9, R3, R13, 0xd ;  /* 0x0000000d03097211 */ /* 0x000fe200078e68ff */
[----:B------:R-:W-:Y:S01]  /*1660*/  UMOV UR4, URZ ;  /* 0x000000ff00047c82 */ /* 0x000fe20008000000 */
[----:B------:R-:W-:Y:S02]  /*1670*/  IADD3 R8, PT, PT, R6, -0x2000, RZ ;  /* 0xffffe00006087810 */ /* 0x000fe40007ffe0ff */
[----:B------:R-:W-:Y:S02]  /*1680*/  LOP3.LUT R0, RZ, R2, RZ, 0x33, !PT ;  /* 0x00000002ff007212 */ /* 0x000fe400078e33ff */
[----:B------:R-:W-:Y:S02]  /*1690*/  ISETP.GT.U32.AND P0, PT, R9, R8, PT ;  /* 0x000000080900720c */ /* 0x000fe40003f04070 */
[----:B------:R-:W-:Y:S02]  /*16a0*/  IADD3 R10, PT, PT, -R13, R6, R0 ;  /* 0x000000060d0a7210 */ /* 0x000fe40007ffe100 */
[----:B------:R-:W-:-:S02]  /*16b0*/  IADD3 R7, PT, PT, R9, 0x1000, R2 ;  /* 0x0000100009077810 */ /* 0x000fc40007ffe002 */
[----:B------:R-:W-:Y:S01]  /*16c0*/  MOV R0, R9 ;  /* 0x0000000900007202 */ /* 0x000fe20000000f00 */
[----:B------:R-:W-:-:S06]  /*16d0*/  IMAD R2, R3, -0x2000, R10 ;  /* 0xffffe00003027824 */ /* 0x000fcc00078e020a */
[----:B------:R-:W-:Y:S05]  /*16e0*/  @P0 BRA `(.L_x_191) ;  /* 0x0000000000bc0947 */ /* 0x000fea0003800000 */
[----:B------:R-:W0:Y:S08]  /*16f0*/  LDC R6, c[0x0][0x3a8] ;  /* 0x0000ea00ff067b82 */ /* 0x000e300000000800 */
[----:B------:R-:W1:Y:S02]  /*1700*/  LDC.64 R4, c[0x0][0x380] ;  /* 0x0000e000ff047b82 */ /* 0x000e640000000a00 */
.L_x_192:
[----:B------:R-:W2:Y:S02]  /*1710*/  S2R R10, SR_TID.X ;  /* 0x00000000000a7919 */ /* 0x000ea40000002100 */
[----:B--2---:R-:W-:-:S05]  /*1720*/  IADD3 R11, PT, PT, R10, R9, RZ ;  /* 0x000000090a0b7210 */ /* 0x004fca0007ffe0ff */
[----:B-1----:R-:W-:-:S05]  /*1730*/  IMAD.WIDE.U32 R10, R11, 0x4, R4 ;  /* 0x000000040b0a7825 */ /* 0x002fca00078e0004 */
        /* <DEDUP_REMOVED lines=13> */
[----:B---3--:R-:W-:-:S02]  /*1810*/  FADD R14, R14, R15 ;  /* 0x0000000f0e0e7221 */ /* 0x008fc40000000000 */
[----:B------:R-:W2:Y:S01]  /*1820*/  LDG.E R15, desc[UR6][R10.64+0x7000] ;  /* 0x007000060a0f7981 */ /* 0x000ea2000c1e1900 */
[----:B----4-:R-:W-:-:S03]  /*1830*/  FADD R12, R16, R17 ;  /* 0x00000011100c7221 */ /* 0x010fc60000000000 */
[----:B------:R-:W3:Y:S04]  /*1840*/  LDG.E R17, desc[UR6][R10.64+0x5800] ;  /* 0x005800060a117981 */ /* 0x000ee8000c1e1900 */
[----:B------:R-:W2:Y:S01]  /*1850*/  LDG.E R16, desc[UR6][R10.64+0x6800] ;  /* 0x006800060a107981 */ /* 0x000ea2000c1e1900 */
[----:B------:R-:W-:-:S03]  /*1860*/  FADD R14, R23, R14 ;  /* 0x0000000e170e7221 */ /* 0x000fc60000000000 */
[----:B------:R-:W4:Y:S01]  /*1870*/  LDG.E R23, desc[UR6][R10.64+0x7800] ;  /* 0x007800060a177981 */ /* 0x000f22000c1e1900 */
[----:B-----5:R-:W-:-:S04]  /*1880*/  FADD R19, R19, R20 ;  /* 0x0000001413137221 */ /* 0x020fc80000000000 */
[----:B------:R-:W-:Y:S01]  /*1890*/  FADD R19, R12, R19 ;  /* 0x000000130c137221 */ /* 0x000fe20000000000 */
[----:B0-----:R-:W-:Y:S01]  /*18a0*/  IADD3 R12, PT, PT, -R9, R6, RZ ;  /* 0x00000006090c7210 */ /* 0x001fe20007ffe1ff */
[----:B------:R-:W-:-:S03]  /*18b0*/  FADD R21, R21, R22 ;  /* 0x0000001615157221 */ /* 0x000fc60000000000 */
[----:B------:R-:W-:Y:S01]  /*18c0*/  ISETP.GE.U32.AND P0, PT, R12, R13, PT ;  /* 0x0000000d0c00720c */ /* 0x000fe20003f06070 */
[----:B------:R-:W-:-:S04]  /*18d0*/  FADD R24, R24, R25 ;  /* 0x0000001918187221 */ /* 0x000fc80000000000 */
[----:B------:R-:W-:Y:S01]  /*18e0*/  FADD R21, R21, R24 ;  /* 0x0000001815157221 */ /* 0x000fe20000000000 */
[----:B------:R-:W-:Y:S01]  /*18f0*/  FADD R14, R14, R19 ;  /* 0x000000130e0e7221 */ /* 0x000fe20000000000 */
[----:B---3--:R-:W-:Y:S01]  /*1900*/  FADD R17, R17, R18 ;  /* 0x0000001211117221 */ /* 0x008fe20000000000 */
[----:B--2---:R-:W-:-:S04]  /*1910*/  FADD R16, R16, R15 ;  /* 0x0000000f10107221 */ /* 0x004fc80000000000 */
[----:B------:R-:W-:-:S04]  /*1920*/  FADD R16, R17, R16 ;  /* 0x0000001011107221 */ /* 0x000fc80000000000 */
[----:B------:R-:W-:-:S04]  /*1930*/  FADD R21, R21, R16 ;  /* 0x0000001015157221 */ /* 0x000fc80000000000 */
[----:B------:R-:W-:-:S04]  /*1940*/  FADD R14, R14, R21 ;  /* 0x000000150e0e7221 */ /* 0x000fc80000000000 */
[----:B----4-:R-:W-:Y:S01]  /*1950*/  FADD R23, R23, R14 ;  /* 0x0000000e17177221 */ /* 0x010fe20000000000 */
[----:B------:R-:W-:Y:S06]  /*1960*/  @!P0 BRA `(.L_x_190) ;  /* 0x0000000800d08947 */ /* 0x000fec0003800000 */
[C---:B------:R-:W-:Y:S01]  /*1970*/  IADD3 R9, PT, PT, R13.reuse, R9, RZ ;  /* 0x000000090d097210 */ /* 0x040fe20007ffe0ff */
[----:B------:R-:W-:Y:S01]  /*1980*/  UIADD3 UR4, UPT, UPT, UR4, 0x1, URZ ;  /* 0x0000000104047890 */ /* 0x000fe2000fffe0ff */
[----:B------:R-:W-:Y:S02]  /*1990*/  IADD3 R0, PT, PT, R13, R0, RZ ;  /* 0x000000000d007210 */ /* 0x000fe40007ffe0ff */
[----:B------:R-:W-:Y:S02]  /*19a0*/  ISETP.GT.U32.AND P0, PT, R9, R8, PT ;  /* 0x000000080900720c */ /* 0x000fe40003f04070 */
[C---:B------:R-:W-:Y:S02]  /*19b0*/  IADD3 R2, PT, PT, -R13.reuse, R2, RZ ;  /* 0x000000020d027210 */ /* 0x040fe40007ffe1ff */
[----:B------:R-:W-:-:S09]  /*19c0*/  IADD3 R7, PT, PT, R13, R7, RZ ;  /* 0x000000070d077210 */ /* 0x000fd20007ffe0ff */
[----:B------:R-:W-:Y:S05]  /*19d0*/  @!P0 BRA `(.L_x_192) ;  /* 0xfffffffc004c8947 */ /* 0x000fea000383ffff */
.L_x_191:
[----:B------:R-:W0:Y:S01]  /*19e0*/  S2R R16, SR_TID.X ;  /* 0x0000000000107919 */ /* 0x000e220000002100 */
[----:B------:R-:W-:Y:S01]  /*19f0*/  IADD3 R8, PT, PT, -R9, R6, RZ ;  /* 0x0000000609087210 */ /* 0x000fe20007ffe1ff */
[----:B------:R-:W-:Y:S03]  /*1a00*/  BSSY.RECONVERGENT B1, `(.L_x_190) ;  /* 0x00000aa000017945 */ /* 0x000fe60003800200 */
[----:B0-----:R-:W-:-:S04]  /*1a10*/  ISETP.GE.AND P0, PT, R16, R8, PT ;  /* 0x000000081000720c */ /* 0x001fc80003f06270 */
[----:B------:R-:W-:-:S13]  /*1a20*/  ISETP.GE.U32.OR P0, PT, R9, R6, P0 ;  /* 0x000000060900720c */ /* 0x000fda0000706470 */
[----:B------:R-:W-:Y:S05]  /*1a30*/  @P0 BRA `(.L_x_193) ;  /* 0x0000000800980947 */ /* 0x000fea0003800000 */
[----:B------:R-:W0:Y:S01]  /*1a40*/  LDC R10, c[0x0][0x3ac] ;  /* 0x0000eb00ff0a7b82 */ /* 0x000e220000000800 */
[----:B------:R-:W-:Y:S01]  /*1a50*/  LOP3.LUT R11, RZ, R16, RZ, 0x33, !PT ;  /* 0x00000010ff0b7212 */ /* 0x000fe200078e33ff */
[----:B------:R-:W-:Y:S06]  /*1a60*/  BSSY.RECONVERGENT B2, `(.L_x_194) ;  /* 0x0000056000027945 */ /* 0x000fec0003800200 */
[----:B------:R-:W1:Y:S01]  /*1a70*/  LDC R8, c[0x0][0x3ac] ;  /* 0x0000eb00ff087b82 */ /* 0x000e620000000800 */
[----:B0-----:R-:W-:-:S04]  /*1a80*/  SHF.L.U32 R10, R10, 0xd, RZ ;  /* 0x0000000d0a0a7819 */ /* 0x001fc800000006ff */
[----:B------:R-:W-:-:S04]  /*1a90*/  LEA R10, R3, R10, 0xd ;  /* 0x0000000a030a7211 */ /* 0x000fc800078e68ff */
[----:B------:R-:W-:Y:S01]  /*1aa0*/  IADD3 R6, PT, PT, -R10, R6, R11 ;  /* 0x000000060a067210 */ /* 0x000fe20007ffe10b */
[----:B-1----:R-:W-:-:S04]  /*1ab0*/  IMAD R11, R8, UR4, RZ ;  /* 0x00000004080b7c24 */ /* 0x002fc8000f8e02ff */
[----:B------:R-:W-:-:S05]  /*1ac0*/  IMAD R6, R11, -0x2000, R6 ;  /* 0xffffe0000b067824 */ /* 0x000fca00078e0206 */
[C---:B------:R-:W-:Y:S02]  /*1ad0*/  ISETP.GE.U32.AND P0, PT, R6.reuse, 0x1e00, PT ;  /* 0x00001e000600780c */ /* 0x040fe40003f06070 */
[----:B------:R-:W-:-:S04]  /*1ae0*/  LEA.HI R6, R6, 0x1, RZ, 0x17 ;  /* 0x0000000106067811 */ /* 0x000fc800078fb8ff */
[----:B------:R-:W-:-:S07]  /*1af0*/  LOP3.LUT R8, R6, 0xf, RZ, 0xc0, !PT ;  /* 0x0000000f06087812 */ /* 0x000fce00078ec0ff */
[----:B------:R-:W-:Y:S05]  /*1b00*/  @!P0 BRA `(.L_x_195) ;  /* 0x00000004002c8947 */ /* 0x000fea0003800000 */
[----:B------:R-:W-:Y:S01]  /*1b10*/  LEA.HI R10, R2, 0x1, RZ, 0x17 ;  /* 0x00000001020a7811 */ /* 0x000fe200078fb8ff */
[----:B------:R-:W-:Y:S01]  /*1b20*/  BSSY.RECONVERGENT B3, `(.L_x_196) ;  /* 0x0000048000037945 */ /* 0x000fe20003800200 */
[----:B------:R-:W-:Y:S02]  /*1b30*/  LOP3.LUT R11, R16, 0x1000, RZ, 0xfc, !PT ;  /* 0x00001000100b7812 */ /* 0x000fe400078efcff */
[----:B------:R-:W-:-:S04]  /*1b40*/  LOP3.LUT R10, R10, 0xfffff0, RZ, 0xc0, !PT ;  /* 0x00fffff00a0a7812 */ /* 0x000fc800078ec0ff */
[----:B------:R-:W-:-:S07]  /*1b50*/  IADD3 R13, PT, PT, -R10, RZ, RZ ;  /* 0x000000ff0a0d7210 */ /* 0x000fce0007ffe1ff */
.L_x_197:
[C---:B------:R-:W-:Y:S02]  /*1b60*/  IADD3 R15, PT, PT, R7.reuse, -0x1000, RZ ;  /* 0xfffff000070f7810 */ /* 0x040fe40007ffe0ff */
[----:B------:R-:W-:-:S03]  /*1b70*/  IADD3 R25, PT, PT, R7, -0xe00, RZ ;  /* 0xfffff20007197810 */ /* 0x000fc60007ffe0ff */
[----:B------:R-:W-:Y:S01]  /*1b80*/  IMAD.WIDE.U32 R14, R15, 0x4, R4 ;  /* 0x000000040f0e7825 */ /* 0x000fe200078e0004 */
[----:B------:R-:W-:-:S04]  /*1b90*/  IADD3 R21, PT, PT, R7, -0xc00, RZ ;  /* 0xfffff40007157810 */ /* 0x000fc80007ffe0ff */
[----:B------:R0:W2:Y:S01]  /*1ba0*/  LDG.E R22, desc[UR6][R14.64] ;  /* 0x000000060e167981 */ /* 0x0000a2000c1e1900 */
[----:B------:R-:W-:-:S04]  /*1bb0*/  IMAD.WIDE.U32 R24, R25, 0x4, R4 ;  /* 0x0000000419187825 */ /* 0x000fc800078e0004 */
[--C-:B------:R-:W-:Y:S01]  /*1bc0*/  IMAD.WIDE.U32 R20, R21, 0x4, R4.reuse ;  /* 0x0000000415147825 */ /* 0x100fe200078e0004 */
[----:B------:R-:W3:Y:S04]  /*1bd0*/  LDG.E R16, desc[UR6][R24.64] ;  /* 0x0000000618107981 */ /* 0x000ee8000c1e1900 */
[----:B------:R1:W4:Y:S01]  /*1be0*/  LDG.E R17, desc[UR6][R20.64] ;  /* 0x0000000614117981 */ /* 0x000322000c1e1900 */
[C---:B------:R-:W-:Y:S02]  /*1bf0*/  IADD3 R19, PT, PT, R7.reuse, -0xa00, RZ ;  /* 0xfffff60007137810 */ /* 0x040fe40007ffe0ff */
[C---:B------:R-:W-:Y:S02]  /*1c00*/  IADD3 R29, PT, PT, R7.reuse, -0x800, RZ ;  /* 0xfffff800071d7810 */ /* 0x040fe40007ffe0ff */
[----:B------:R-:W-:Y:S01]  /*1c10*/  IADD3 R27, PT, PT, R7, -0x600, RZ ;  /* 0xfffffa00071b7810 */ /* 0x000fe20007ffe0ff */
[----:B------:R-:W-:Y:S01]  /*1c20*/  IMAD.WIDE.U32 R18, R19, 0x4, R4 ;  /* 0x0000000413127825 */ /* 0x000fe200078e0004 */
[----:B------:R-:W-:-:S03]  /*1c30*/  IADD3 R12, PT, PT, R7, -0x400, RZ ;  /* 0xfffffc00070c7810 */ /* 0x000fc60007ffe0ff */
[--C-:B------:R-:W-:Y:S01]  /*1c40*/  IMAD.WIDE.U32 R28, R29, 0x4, R4.reuse ;  /* 0x000000041d1c7825 */ /* 0x100fe200078e0004 */
[----:B------:R-:W5:Y:S03]  /*1c50*/  LDG.E R10, desc[UR6][R18.64] ;  /* 0x00000006120a7981 */ /* 0x000f66000c1e1900 */
[----:B0-----:R-:W-:Y:S01]  /*1c60*/  IMAD.WIDE.U32 R14, R27, 0x4, R4 ;  /* 0x000000041b0e7825 */ /* 0x001fe200078e0004 */
[----:B------:R-:W-:-:S03]  /*1c70*/  IADD3 R27, PT, PT, R7, -0x200, RZ ;  /* 0xfffffe00071b7810 */ /* 0x000fc60007ffe0ff */
[--C-:B-1----:R-:W-:Y:S02]  /*1c80*/  IMAD.WIDE.U32 R20, R12, 0x4, R4.reuse ;  /* 0x000000040c147825 */ /* 0x102fe400078e0004 */
[----:B------:R0:W5:Y:S04]  /*1c90*/  LDG.E R12, desc[UR6][R14.64] ;  /* 0x000000060e0c7981 */ /* 0x000168000c1e1900 */
[----:B------:R1:W5:Y:S01]  /*1ca0*/  LDG.E R18, desc[UR6][R28.64] ;  /* 0x000000061c127981 */ /* 0x000362000c1e1900 */
[----:B------:R-:W-:-:S04]  /*1cb0*/  IMAD.WIDE.U32 R24, R7, 0x4, R4 ;  /* 0x0000000407187825 */ /* 0x000fc800078e0004 */
[----:B0-----:R-:W-:Y:S01]  /*1cc0*/  IMAD.WIDE.U32 R14, R27, 0x4, R4 ;  /* 0x000000041b0e7825 */ /* 0x001fe200078e0004 */
[----:B------:R-:W5:Y:S04]  /*1cd0*/  LDG.E R19, desc[UR6][R24.64] ;  /* 0x0000000618137981 */ /* 0x000f68000c1e1900 */
[----:B------:R0:W5:Y:S01]  /*1ce0*/  LDG.E R27, desc[UR6][R20.64] ;  /* 0x00000006141b7981 */ /* 0x000162000c1e1900 */
[----:B-1----:R-:W-:-:S03]  /*1cf0*/  IADD3 R29, PT, PT, R7, 0x200, RZ ;  /* 0x00000200071d7810 */ /* 0x002fc60007ffe0ff */
[----:B------:R1:W5:Y:S01]  /*1d00*/  LDG.E R26, desc[UR6][R14.64] ;  /* 0x000000060e1a7981 */ /* 0x000362000c1e1900 */
[----:B0-----:R-:W-:Y:S01]  /*1d10*/  IADD3 R21, PT, PT, R7, 0x400, RZ ;  /* 0x0000040007157810 */ /* 0x001fe20007ffe0ff */
[----:B------:R-:W-:Y:S01]  /*1d20*/  IMAD.WIDE.U32 R28, R29, 0x4, R4 ;  /* 0x000000041d1c7825 */ /* 0x000fe200078e0004 */
[----:B-1----:R-:W-:-:S05]  /*1d30*/  IADD3 R15, PT, PT, R7, 0x800, RZ ;  /* 0x00000800070f7810 */ /* 0x002fca0007ffe0ff */
[----:B------:R-:W5:Y:S01]  /*1d40*/  LDG.E R28, desc[UR6][R28.64] ;  /* 0x000000061c1c7981 */ /* 0x000f62000c1e1900 */
[----:B------:R-:W-:-:S06]  /*1d50*/  IMAD.WIDE.U32 R14, R15, 0x4, R4 ;  /* 0x000000040f0e7825 */ /* 0x000fcc00078e0004 */
[----:B------:R-:W5:Y:S01]  /*1d60*/  LDG.E R14, desc[UR6][R14.64] ;  /* 0x000000060e0e7981 */ /* 0x000f62000c1e1900 */
[----:B--2---:R-:W-:Y:S01]  /*1d70*/  FADD R25, R22, R23 ;  /* 0x0000001716197221 */ /* 0x004fe20000000000 */
[----:B------:R-:W-:Y:S01]  /*1d80*/  IMAD.WIDE.U32 R22, R21, 0x4, R4 ;  /* 0x0000000415167825 */ /* 0x000fe200078e0004 */
[----:B------:R-:W-:-:S03]  /*1d90*/  IADD3 R21, PT, PT, R7, 0x600, RZ ;  /* 0x0000060007157810 */ /* 0x000fc60007ffe0ff */
[----:B---3--:R-:W-:Y:S02]  /*1da0*/  FADD R16, R25, R16 ;  /* 0x0000001019107221 */ /* 0x008fe40000000000 */
[----:B------:R-:W-:Y:S01]  /*1db0*/  IMAD.WIDE.U32 R20, R21, 0x4, R4 ;  /* 0x0000000415147825 */ /* 0x000fe200078e0004 */
[----:B------:R-:W-:Y:S01]  /*1dc0*/  IADD3 R25, PT, PT, R7, 0xa00, RZ ;  /* 0x00000a0007197810 */ /* 0x000fe20007ffe0ff */
[----:B------:R-:W2:Y:S04]  /*1dd0*/  LDG.E R29, desc[UR6][R22.64] ;  /* 0x00000006161d7981 */ /* 0x000ea8000c1e1900 */
[----:B------:R4:W3:Y:S02]  /*1de0*/  LDG.E R20, desc[UR6][R20.64] ;  /* 0x0000000614147981 */ /* 0x0008e4000c1e1900 */
[----:B----4-:R-:W-:Y:S01]  /*1df0*/  FADD R21, R16, R17 ;  /* 0x0000001110157221 */ /* 0x010fe20000000000 */
[----:B------:R-:W-:Y:S01]  /*1e00*/  IMAD.WIDE.U32 R16, R25, 0x4, R4 ;  /* 0x0000000419107825 */ /* 0x000fe200078e0004 */
[----:B------:R-:W-:-:S05]  /*1e10*/  IADD3 R25, PT, PT, R7, 0xc00, RZ ;  /* 0x00000c0007197810 */ /* 0x000fca0007ffe0ff */
[--C-:B------:R-:W-:Y:S01]  /*1e20*/  IMAD.WIDE.U32 R22, R25, 0x4, R4.reuse ;  /* 0x0000000419167825 */ /* 0x100fe200078e0004 */
[----:B------:R-:W-:Y:S01]  /*1e30*/  IADD3 R25, PT, PT, R7, 0xe00, RZ ;  /* 0x00000e0007197810 */ /* 0x000fe20007ffe0ff */
[----:B------:R-:W4:Y:S04]  /*1e40*/  LDG.E R16, desc[UR6][R16.64] ;  /* 0x0000000610107981 */ /* 0x000f28000c1e1900 */
[----:B------:R-:W-:Y:S01]  /*1e50*/  IMAD.WIDE.U32 R24, R25, 0x4, R4 ;  /* 0x0000000419187825 */ /* 0x000fe200078e0004 */
[----:B------:R-:W4:Y:S05]  /*1e60*/  LDG.E R22, desc[UR6][R22.64] ;  /* 0x0000000616167981 */ /* 0x000f2a000c1e1900 */
[----:B------:R-:W4:Y:S01]  /*1e70*/  LDG.E R24, desc[UR6][R24.64] ;  /* 0x0000000618187981 */ /* 0x000f22000c1e1900 */
[----:B-----5:R-:W-:-:S04]  /*1e80*/  FADD R21, R21, R10 ;  /* 0x0000000a15157221 */ /* 0x020fc80000000000 */
[----:B------:R-:W-:-:S04]  /*1e90*/  FADD R21, R21, R18 ;  /* 0x0000001215157221 */ /* 0x000fc80000000000 */
[----:B------:R-:W-:-:S04]  /*1ea0*/  FADD R12, R21, R12 ;  /* 0x0000000c150c7221 */ /* 0x000fc80000000000 */
[----:B------:R-:W-:-:S04]  /*1eb0*/  FADD R27, R12, R27 ;  /* 0x0000001b0c1b7221 */ /* 0x000fc80000000000 */
[----:B------:R-:W-:-:S04]  /*1ec0*/  FADD R26, R27, R26 ;  /* 0x0000001a1b1a7221 */ /* 0x000fc80000000000 */
[----:B------:R-:W-:-:S04]  /*1ed0*/  FADD R19, R26, R19 ;  /* 0x000000131a137221 */ /* 0x000fc80000000000 */
[----:B------:R-:W-:Y:S01]  /*1ee0*/  FADD R28, R19, R28 ;  /* 0x0000001c131c7221 */ /* 0x000fe20000000000 */
[----:B------:R-:W-:-:S04]  /*1ef0*/  IADD3 R13, PT, PT, R13, 0x10, RZ ;  /* 0x000000100d0d7810 */ /* 0x000fc80007ffe0ff */
[----:B------:R-:W-:Y:S02]  /*1f00*/  ISETP.NE.AND P0, PT, R13, RZ, PT ;  /* 0x000000ff0d00720c */ /* 0x000fe40003f05270 */
[----:B------:R-:W-:Y:S02]  /*1f10*/  IADD3 R11, PT, PT, R11, 0x2000, RZ ;  /* 0x000020000b0b7810 */ /* 0x000fe40007ffe0ff */
[----:B------:R-:W-:Y:S01]  /*1f20*/  IADD3 R7, PT, PT, R7, 0x2000, RZ ;  /* 0x0000200007077810 */ /* 0x000fe20007ffe0ff */
[----:B--2---:R-:W-:-:S04]  /*1f30*/  FADD R29, R28, R29 ;  /* 0x0000001d1c1d7221 */ /* 0x004fc80000000000 */
[----:B---3--:R-:W-:-:S04]  /*1f40*/  FADD R29, R29, R20 ;  /* 0x000000141d1d7221 */ /* 0x008fc80000000000 */
[----:B------:R-:W-:-:S04]  /*1f50*/  FADD R29, R29, R14 ;  /* 0x0000000e1d1d7221 */ /* 0x000fc80000000000 */
[----:B----4-:R-:W-:-:S04]  /*1f60*/  FADD R29, R29, R16 ;  /* 0x000000101d1d7221 */ /* 0x010fc80000000000 */
[----:B------:R-:W-:-:S04]  /*1f70*/  FADD R29, R29, R22 ;  /* 0x000000161d1d7221 */ /* 0x000fc80000000000 */
[----:B------:R-:W-:Y:S01]  /*1f80*/  FADD R23, R29, R24 ;  /* 0x000000181d177221 */ /* 0x000fe20000000000 */
[----:B------:R-:W-:Y:S06]  /*1f90*/  @P0 BRA `(.L_x_197) ;  /* 0xfffffff800f00947 */ /* 0x000fec000383ffff */
[----:B------:R-:W-:Y:S05]  /*1fa0*/  BSYNC.RECONVERGENT B3 ;  /* 0x0000000000037941 */ /* 0x000fea0003800200 */
.L_x_196:
[----:B------:R-:W-:-:S07]  /*1fb0*/  IADD3 R16, PT, PT, R11, -0x1000, RZ ;  /* 0xfffff0000b107810 */ /* 0x000fce0007ffe0ff */
.L_x_195:
[----:B------:R-:W-:Y:S05]  /*1fc0*/  BSYNC.RECONVERGENT B2 ;  /* 0x0000000000027941 */ /* 0x000fea0003800200 */
.L_x_194:
[----:B------:R-:W-:-:S13]  /*1fd0*/  ISETP.NE.AND P0, PT, R8, RZ, PT ;  /* 0x000000ff0800720c */ /* 0x000fda0003f05270 */
[----:B------:R-:W-:Y:S05]  /*1fe0*/  @!P0 BRA `(.L_x_193) ;  /* 0x00000004002c8947 */ /* 0x000fea0003800000 */
[----:B------:R-:W-:Y:S01]  /*1ff0*/  ISETP.GE.U32.AND P0, PT, R8, 0x8, PT ;  /* 0x000000080800780c */ /* 0x000fe20003f06070 */
[----:B------:R-:W-:Y:S01]  /*2000*/  BSSY.RECONVERGENT B2, `(.L_x_198) ;  /* 0x0000025000027945 */ /* 0x000fe20003800200 */
[----:B------:R-:W-:-:S04]  /*2010*/  LOP3.LUT R22, R6, 0x7, RZ, 0xc0, !PT ;  /* 0x0000000706167812 */ /* 0x000fc800078ec0ff */
[----:B------:R-:W-:-:S07]  /*2020*/  ISETP.NE.AND P1, PT, R22, RZ, PT ;  /* 0x000000ff1600720c */ /* 0x000fce0003f25270 */
[----:B------:R-:W-:Y:S06]  /*2030*/  @!P0 BRA `(.L_x_199) ;  /* 0x0000000000848947 */ /* 0x000fec0003800000 */
[----:B------:R-:W-:-:S04]  /*2040*/  IADD3 R7, PT, PT, R16, R9, RZ ;  /* 0x0000000910077210 */ /* 0x000fc80007ffe0ff */
[C---:B------:R-:W-:Y:S01]  /*2050*/  IADD3 R21, PT, PT, R7.reuse, 0x200, RZ ;  /* 0x0000020007157810 */ /* 0x040fe20007ffe0ff */
[C---:B------:R-:W-:Y:S01]  /*2060*/  IMAD.WIDE.U32 R14, R7.reuse, 0x4, R4 ;  /* 0x00000004070e7825 */ /* 0x040fe200078e0004 */
[----:B------:R-:W-:-:S03]  /*2070*/  IADD3 R19, PT, PT, R7, 0x400, RZ ;  /* 0x0000040007137810 */ /* 0x000fc60007ffe0ff */
[--C-:B------:R-:W-:Y:S01]  /*2080*/  IMAD.WIDE.U32 R20, R21, 0x4, R4.reuse ;  /* 0x0000000415147825 */ /* 0x100fe200078e0004 */
[----:B------:R0:W2:Y:S01]  /*2090*/  LDG.E R8, desc[UR6][R14.64] ;  /* 0x000000060e087981 */ /* 0x0000a2000c1e1900 */
[----:B------:R-:W-:Y:S02]  /*20a0*/  IADD3 R11, PT, PT, R7, 0x600, RZ ;  /* 0x00000600070b7810 */ /* 0x000fe40007ffe0ff */
[--C-:B------:R-:W-:Y:S01]  /*20b0*/  IMAD.WIDE.U32 R18, R19, 0x4, R4.reuse ;  /* 0x0000000413127825 */ /* 0x100fe200078e0004 */
[----:B------:R1:W3:Y:S01]  /*20c0*/  LDG.E R17, desc[UR6][R20.64] ;  /* 0x0000000614117981 */ /* 0x0002e2000c1e1900 */
[----:B------:R-:W-:Y:S02]  /*20d0*/  IADD3 R13, PT, PT, R7, 0x800, RZ ;  /* 0x00000800070d7810 */ /* 0x000fe40007ffe0ff */
[--C-:B------:R-:W-:Y:S01]  /*20e0*/  IMAD.WIDE.U32 R10, R11, 0x4, R4.reuse ;  /* 0x000000040b0a7825 */ /* 0x100fe200078e0004 */
[----:B------:R-:W-:Y:S01]  /*20f0*/  IADD3 R25, PT, PT, R7, 0xa00, RZ ;  /* 0x00000a0007197810 */ /* 0x000fe20007ffe0ff */
[----:B------:R-:W4:Y:S02]  /*2100*/  LDG.E R18, desc[UR6][R18.64] ;  /* 0x0000000612127981 */ /* 0x000f24000c1e1900 */
[--C-:B------:R-:W-:Y:S01]  /*2110*/  IMAD.WIDE.U32 R12, R13, 0x4, R4.reuse ;  /* 0x000000040d0c7825 */ /* 0x100fe200078e0004 */
[----:B------:R-:W-:Y:S01]  /*2120*/  IADD3 R27, PT, PT, R7, 0xc00, RZ ;  /* 0x00000c00071b7810 */ /* 0x000fe20007ffe0ff */
[----:B------:R-:W5:Y:S02]  /*2130*/  LDG.E R10, desc[UR6][R10.64] ;  /* 0x000000060a0a7981 */ /* 0x000f64000c1e1900 */
[--C-:B0-----:R-:W-:Y:S01]  /*2140*/  IMAD.WIDE.U32 R14, R25, 0x4, R4.reuse ;  /* 0x00000004190e7825 */ /* 0x101fe200078e0004 */
[----:B------:R-:W-:Y:S01]  /*2150*/  IADD3 R25, PT, PT, R7, 0xe00, RZ ;  /* 0x00000e0007197810 */ /* 0x000fe20007ffe0ff */
[----:B------:R-:W5:Y:S02]  /*2160*/  LDG.E R12, desc[UR6][R12.64] ;  /* 0x000000060c0c7981 */ /* 0x000f64000c1e1900 */
[----:B-1----:R-:W-:-:S02]  /*2170*/  IMAD.WIDE.U32 R20, R27, 0x4, R4 ;  /* 0x000000041b147825 */ /* 0x002fc400078e0004 */
[----:B------:R-:W5:Y:S02]  /*2180*/  LDG.E R15, desc[UR6][R14.64] ;  /* 0x000000060e0f7981 */ /* 0x000f64000c1e1900 */
[----:B------:R-:W-:Y:S02]  /*2190*/  IMAD.WIDE.U32 R24, R25, 0x4, R4 ;  /* 0x0000000419187825 */ /* 0x000fe400078e0004 */
        /* <DEDUP_REMOVED lines=11> */
.L_x_199:
[----:B------:R-:W-:Y:S05]  /*2250*/  BSYNC.RECONVERGENT B2 ;  /* 0x0000000000027941 */ /* 0x000fea0003800200 */
.L_x_198:
[----:B------:R-:W-:Y:S05]  /*2260*/  @!P1 BRA `(.L_x_193) ;  /* 0x00000000008c9947 */ /* 0x000fea0003800000 */
[----:B------:R-:W-:Y:S01]  /*2270*/  ISETP.GE.U32.AND P0, PT, R22, 0x4, PT ;  /* 0x000000041600780c */ /* 0x000fe20003f06070 */
[----:B------:R-:W-:Y:S01]  /*2280*/  BSSY.RECONVERGENT B2, `(.L_x_200) ;  /* 0x0000014000027945 */ /* 0x000fe20003800200 */
[----:B------:R-:W-:-:S11]  /*2290*/  LOP3.LUT P1, RZ, R6, 0x3, RZ, 0xc0, !PT ;  /* 0x0000000306ff7812 */ /* 0x000fd6000782c0ff */
[----:B------:R-:W-:Y:S05]  /*22a0*/  @!P0 BRA `(.L_x_201) ;  /* 0x0000000000448947 */ /* 0x000fea0003800000 */
[----:B------:R-:W-:-:S04]  /*22b0*/  IADD3 R11, PT, PT, R16, R9, RZ ;  /* 0x00000009100b7210 */ /* 0x000fc80007ffe0ff */
[C---:B------:R-:W-:Y:S01]  /*22c0*/  IADD3 R9, PT, PT, R11.reuse, 0x200, RZ ;  /* 0x000002000b097810 */ /* 0x040fe20007ffe0ff */
[C---:B------:R-:W-:Y:S01]  /*22d0*/  IMAD.WIDE.U32 R6, R11.reuse, 0x4, R4 ;  /* 0x000000040b067825 */ /* 0x040fe200078e0004 */
[----:B------:R-:W-:-:S03]  /*22e0*/  IADD3 R13, PT, PT, R11, 0x400, RZ ;  /* 0x000004000b0d7810 */ /* 0x000fc60007ffe0ff */
[--C-:B------:R-:W-:Y:S01]  /*22f0*/  IMAD.WIDE.U32 R8, R9, 0x4, R4.reuse ;  /* 0x0000000409087825 */ /* 0x100fe200078e0004 */
[----:B------:R-:W-:Y:S01]  /*2300*/  IADD3 R15, PT, PT, R11, 0x600, RZ ;  /* 0x000006000b0f7810 */ /* 0x000fe20007ffe0ff */
[----:B------:R-:W2:Y:S02]  /*2310*/  LDG.E R6, desc[UR6][R6.64] ;  /* 0x0000000606067981 */ /* 0x000ea4000c1e1900 */
[--C-:B------:R-:W-:Y:S02]  /*2320*/  IMAD.WIDE.U32 R10, R13, 0x4, R4.reuse ;  /* 0x000000040d0a7825 */ /* 0x100fe400078e0004 */
[----:B------:R-:W3:Y:S02]  /*2330*/  LDG.E R8, desc[UR6][R8.64] ;  /* 0x0000000608087981 */ /* 0x000ee4000c1e1900 */
[----:B------:R-:W-:Y:S02]  /*2340*/  IMAD.WIDE.U32 R12, R15, 0x4, R4 ;  /* 0x000000040f0c7825 */ /* 0x000fe400078e0004 */
[----:B------:R-:W4:Y:S04]  /*2350*/  LDG.E R10, desc[UR6][R10.64] ;  /* 0x000000060a0a7981 */ /* 0x000f28000c1e1900 */
[----:B------:R-:W5:Y:S01]  /*2360*/  LDG.E R12, desc[UR6][R12.64] ;  /* 0x000000060c0c7981 */ /* 0x000f62000c1e1900 */
[----:B------:R-:W-:Y:S01]  /*2370*/  IADD3 R16, PT, PT, R16, 0x800, RZ ;  /* 0x0000080010107810 */ /* 0x000fe20007ffe0ff */
[----:B--2---:R-:W-:-:S04]  /*2380*/  FADD R23, R23, R6 ;  /* 0x0000000617177221 */ /* 0x004fc80000000000 */
[----:B---3--:R-:W-:-:S04]  /*2390*/  FADD R23, R23, R8 ;  /* 0x0000000817177221 */ /* 0x008fc80000000000 */
[----:B----4-:R-:W-:-:S04]  /*23a0*/  FADD R23, R23, R10 ;  /* 0x0000000a17177221 */ /* 0x010fc80000000000 */
[----:B-----5:R-:W-:-:S07]  /*23b0*/  FADD R23, R23, R12 ;  /* 0x0000000c17177221 */ /* 0x020fce0000000000 */
.L_x_201:
[----:B------:R-:W-:Y:S05]  /*23c0*/  BSYNC.RECONVERGENT B2 ;  /* 0x0000000000027941 */ /* 0x000fea0003800200 */
.L_x_200:
[----:B------:R-:W-:Y:S05]  /*23d0*/  @!P1 BRA `(.L_x_193) ;  /* 0x0000000000309947 */ /* 0x000fea0003800000 */
[----:B------:R-:W-:Y:S02]  /*23e0*/  LOP3.LUT R2, R2, 0xffff, RZ, 0xc0, !PT ;  /* 0x0000ffff02027812 */ /* 0x000fe400078ec0ff */
[----:B------:R-:W-:Y:S02]  /*23f0*/  IADD3 R9, PT, PT, R16, R0, RZ ;  /* 0x0000000010097210 */ /* 0x000fe40007ffe0ff */
[----:B------:R-:W-:-:S04]  /*2400*/  LEA.HI R2, R2, 0x1, RZ, 0x17 ;  /* 0x0000000102027811 */ /* 0x000fc800078fb8ff */
[----:B------:R-:W-:-:S04]  /*2410*/  LOP3.LUT R2, R2, 0x3, RZ, 0xc0, !PT ;  /* 0x0000000302027812 */ /* 0x000fc800078ec0ff */
[----:B------:R-:W-:-:S07]  /*2420*/  IADD3 R2, PT, PT, -R2, RZ, RZ ;  /* 0x000000ff02027210 */ /* 0x000fce0007ffe1ff */
.L_x_202:
[----:B------:R-:W-:-:S06]  /*2430*/  IMAD.WIDE.U32 R6, R9, 0x4, R4 ;  /* 0x0000000409067825 */ /* 0x000fcc00078e0004 */
[----:B------:R-:W2:Y:S01]  /*2440*/  LDG.E R6, desc[UR6][R6.64] ;  /* 0x0000000606067981 */ /* 0x000ea2000c1e1900 */
[----:B------:R-:W-:Y:S02]  /*2450*/  IADD3 R2, PT, PT, R2, 0x1, RZ ;  /* 0x0000000102027810 */ /* 0x000fe40007ffe0ff */
[----:B------:R-:W-:Y:S02]  /*2460*/  IADD3 R9, PT, PT, R9, 0x200, RZ ;  /* 0x0000020009097810 */ /* 0x000fe40007ffe0ff */
[----:B------:R-:W-:Y:S01]  /*2470*/  ISETP.NE.AND P0, PT, R2, RZ, PT ;  /* 0x000000ff0200720c */ /* 0x000fe20003f05270 */
[----:B--2---:R-:W-:-:S12]  /*2480*/  FADD R23, R6, R23 ;  /* 0x0000001706177221 */ /* 0x004fd80000000000 */
[----:B------:R-:W-:Y:S05]  /*2490*/  @P0 BRA `(.L_x_202) ;  /* 0xfffffffc00e40947 */ /* 0x000fea000383ffff */
.L_x_193:
[----:B------:R-:W-:Y:S05]  /*24a0*/  BSYNC.RECONVERGENT B1 ;  /* 0x0000000000017941 */ /* 0x000fea0003800200 */
.L_x_190:
        /* <DEDUP_REMOVED lines=33> */
[----:B------:R-:W1:Y:S04]  /*26c0*/  LDS.128 R8, [UR4+0x20] ;  /* 0x00002004ff087984 */ /* 0x000e680008000c00 */
[----:B--2---:R-:W2:Y:S04]  /*26d0*/  LDS.128 R4, [UR4+0x30] ;  /* 0x00003004ff047984 */ /* 0x004ea80008000c00 */
        /* <DEDUP_REMOVED lines=16> */
.L_x_189:
[----:B------:R-:W-:Y:S05]  /*27e0*/  BSYNC.RECONVERGENT B0 ;  /* 0x0000000000007941 */ /* 0x000fea0003800200 */
.L_x_173:
[----:B------:R-:W-:Y:S05]  /*27f0*/  @P0 EXIT ;  /* 0x000000000000094d */ /* 0x000fea0003800000 */
[----:B012---:R-:W0:Y:S02]  /*2800*/  LDC.64 R4, c[0x0][0x388] ;  /* 0x0000e200ff047b82 */ /* 0x007e240000000a00 */
[----:B0-----:R-:W-:-:S05]  /*2810*/  IMAD.WIDE.U32 R2, R3, 0x4, R4 ;  /* 0x0000000403027825 */ /* 0x001fca00078e0004 */
[----:B------:R-:W-:Y:S01]  /*2820*/  STG.E desc[UR6][R2.64], R20 ;  /* 0x0000001402007986 */ /* 0x000fe2000c101906 */
[----:B------:R-:W-:Y:S05]  /*2830*/  EXIT ;  /* 0x000000000000794d */ /* 0x000fea0003800000 */
.L_x_203:
        /* <DEDUP_REMOVED lines=12> */
.L_x_491:


//--------------------- .text._ZN3cub18CUB_300001_SM_10006detail6reduce28DeviceReduceSingleTileKernelINS2_10policy_hubIfjN4cuda3std3__44plusIfEEE10Policy1000EN6thrust24THRUST_300001_SM_1000_NS10device_ptrIfEEPfjS9_ffNS7_10__identityEEEvT0_T1_T2_T3_T4_T6_ --------------------------
	.section	.text._ZN3cub18CUB_300001_SM_10006detail6reduce28DeviceReduceSingleTileKernelINS2_10policy_hubIfjN4cuda3std3__44plusIfEEE10Policy1000EN6thrust24THRUST_300001_SM_1000_NS10device_ptrIfEEPfjS9_ffNS7_10__identityEEEvT0_T1_T2_T3_T4_T6_,"ax",@progbits
	.align	128
        .global         _ZN3cub18CUB_300001_SM_10006detail6reduce28DeviceReduceSingleTileKernelINS2_10policy_hubIfjN4cuda3std3__44plusIfEEE10Policy1000EN6thrust24THRUST_300001_SM_1000_NS10device_ptrIfEEPfjS9_ffNS7_10__identityEEEvT0_T1_T2_T3_T4_T6_
        .type           _ZN3cub18CUB_300001_SM_10006detail6reduce28DeviceReduceSingleTileKernelINS2_10policy_hubIfjN4cuda3std3__44plusIfEEE10Policy1000EN6thrust24THRUST_300001_SM_1000_NS10device_ptrIfEEPfjS9_ffNS7_10__identityEEEvT0_T1_T2_T3_T4_T6_,@function
        .size           _ZN3cub18CUB_300001_SM_10006detail6reduce28DeviceReduceSingleTileKernelINS2_10policy_hubIfjN4cuda3std3__44plusIfEEE10Policy1000EN6thrust24THRUST_300001_SM_1000_NS10device_ptrIfEEPfjS9_ffNS7_10__identityEEEvT0_T1_T2_T3_T4_T6_,(.L_x_492 - _ZN3cub18CUB_300001_SM_10006detail6reduce28DeviceReduceSingleTileKernelINS2_10policy_hubIfjN4cuda3std3__44plusIfEEE10Policy1000EN6thrust24THRUST_300001_SM_1000_NS10device_ptrIfEEPfjS9_ffNS7_10__identityEEEvT0_T1_T2_T3_T4_T6_)
        .other          _ZN3cub18CUB_300001_SM_10006detail6reduce28DeviceReduceSingleTileKernelINS2_10policy_hubIfjN4cuda3std3__44plusIfEEE10Policy1000EN6thrust24THRUST_300001_SM_1000_NS10device_ptrIfEEPfjS9_ffNS7_10__identityEEEvT0_T1_T2_T3_T4_T6_,@"STO_CUDA_ENTRY STV_DEFAULT"
_ZN3cub18CUB_300001_SM_10006detail6reduce28DeviceReduceSingleTileKernelINS2_10policy_hubIfjN4cuda3std3__44plusIfEEE10Policy1000EN6thrust24THRUST_300001_SM_1000_NS10device_ptrIfEEPfjS9_ffNS7_10__identityEEEvT0_T1_T2_T3_T4_T6_:
.text._ZN3cub18CUB_300001_SM_10006detail6reduce28DeviceReduceSingleTileKernelINS2_10policy_hubIfjN4cuda3std3__44plusIfEEE10Policy1000EN6thrust24THRUST_300001_SM_1000_NS10device_ptrIfEEPfjS9_ffNS7_10__identityEEEvT0_T1_T2_T3_T4_T6_:
        /* <DEDUP_REMOVED lines=13> */
.L_x_204:
[----:B------:R-:W-:Y:S01]  /*00d0*/  ISETP.GT.U32.AND P0, PT, R4, 0x1fff, PT ;  /* 0x00001fff0400780c */ /* 0x000fe20003f04070 */
[----:B------:R-:W-:-:S12]  /*00e0*/  BSSY.RECONVERGENT B0, `(.L_x_205) ;  /* 0x000022c000007945 */ /* 0x000fd80003800200 */
[----:B------:R-:W-:Y:S05]  /*00f0*/  @P0 BRA `(.L_x_206) ;  /* 0x0000001000000947 */ /* 0x000fea0003800000 */
[----:B------:R-:W0:Y:S01]  /*0100*/  S2R R5, SR_TID.X ;  /* 0x0000000000057919 */ /* 0x000e220000002100 */
[----:B------:R-:W-:Y:S01]  /*0110*/  BSSY.RECONVERGENT B1, `(.L_x_207) ;  /* 0x0000009000017945 */ /* 0x000fe20003800200 */
[----:B------:R-:W-:Y:S01]  /*0120*/  HFMA2 R0, -RZ, RZ, 0, 0 ;  /* 0x00000000ff007431 */ /* 0x000fe200000001ff */
[----:B0-----:R-:W-:Y:S02]  /*0130*/  ISETP.GE.U32.AND P0, PT, R5, R4, PT ;  /* 0x000000040500720c */ /* 0x001fe40003f06070 */
[----:B------:R-:W-:-:S11]  /*0140*/  MOV R7, R5 ;  /* 0x0000000500077202 */ /* 0x000fd60000000f00 */
[----:B------:R-:W-:Y:S05]  /*0150*/  @P0 BRA `(.L_x_208) ;  /* 0x0000000000100947 */ /* 0x000fea0003800000 */
[----:B------:R-:W0:Y:S02]  /*0160*/  LDC.64 R2, c[0x0][0x380] ;  /* 0x0000e000ff027b82 */ /* 0x000e240000000a00 */
[----:B0-----:R-:W-:-:S05]  /*0170*/  IMAD.WIDE.U32 R2, R5, 0x4, R2 ;  /* 0x0000000405027825 */ /* 0x001fca00078e0002 */
[----:B------:R0:W5:Y:S01]  /*0180*/  LDG.E R0, desc[UR6][R2.64] ;  /* 0x0000000602007981 */ /* 0x000162000c1e1900 */
[----:B------:R-:W-:-:S07]  /*0190*/  IADD3 R7, PT, PT, R5, 0x200, RZ ;  /* 0x0000020005077810 */ /* 0x000fce0007ffe0ff */
.L_x_208:
[----:B------:R-:W-:Y:S05]  /*01a0*/  BSYNC.RECONVERGENT B1 ;  /* 0x0000000000017941 */ /* 0x000fea0003800200 */
.L_x_207:
[----:B------:R-:W-:Y:S01]  /*01b0*/  ISETP.GE.U32.AND P0, PT, R7, R4, PT ;  /* 0x000000040700720c */ /* 0x000fe20003f06070 */
[----:B------:R-:W-:-:S12]  /*01c0*/  BSSY.RECONVERGENT B1, `(.L_x_209) ;  /* 0x0000070000017945 */ /* 0x000fd80003800200 */
[----:B------:R-:W-:Y:S05]  /*01d0*/  @P0 BRA `(.L_x_210) ;  /* 0x0000000400b80947 */ /* 0x000fea0003800000 */
[----:B0-----:R-:W-:Y:S01]  /*01e0*/  LOP3.LUT R3, RZ, R7, RZ, 0x33, !PT ;  /* 0x00000007ff037212 */ /* 0x001fe200078e33ff */
[----:B------:R-:W-:Y:S03]  /*01f0*/  BSSY.RECONVERGENT B2, `(.L_x_211) ;  /* 0x0000033000027945 */ /* 0x000fe60003800200 */
[----:B------:R-:W-:-:S04]  /*0200*/  IADD3 R3, PT, PT, R3, R4, RZ ;  /* 0x0000000403037210 */ /* 0x000fc80007ffe0ff */
        /* <DEDUP_REMOVED lines=9> */
[----:B------:R-:W-:-:S04]  /*02a0*/  IADD3 R2, P0, PT, R2, 0x4000, RZ ;  /* 0x0000400002027810 */ /* 0x000fc80007f1e0ff */
[----:B------:R-:W-:-:S09]  /*02b0*/  IADD3.X R3, PT, PT, RZ, R3, RZ, P0, !PT ;  /* 0x00000003ff037210 */ /* 0x000fd200007fe4ff */
.L_x_213:
        /* <DEDUP_REMOVED lines=19> */
[----:B0-----:R-:W-:-:S04]  /*03f0*/  IADD3 R2, P2, PT, R2, 0x8000, RZ ;  /* 0x0000800002027810 */ /* 0x001fc80007f5e0ff */
[----:B------:R-:W-:Y:S01]  /*0400*/  IADD3.X R3, PT, PT, RZ, R3, RZ, P2, !PT ;  /* 0x00000003ff037210 */ /* 0x000fe200017fe4ff */
        /* <DEDUP_REMOVED lines=17> */
.L_x_212:
[----:B------:R-:W-:Y:S05]  /*0520*/  BSYNC.RECONVERGENT B2 ;  /* 0x0000000000027941 */ /* 0x000fea0003800200 */
.L_x_211:
[----:B------:R-:W-:Y:S05]  /*0530*/  @!P1 BRA `(.L_x_210) ;  /* 0x0000000000e09947 */ /* 0x000fea0003800000 */
[----:B------:R-:W-:Y:S01]  /*0540*/  ISETP.GE.U32.AND P0, PT, R22, 0x8, PT ;  /* 0x000000081600780c */ /* 0x000fe20003f06070 */
[----:B------:R-:W-:Y:S01]  /*0550*/  BSSY.RECONVERGENT B2, `(.L_x_214) ;  /* 0x0000017000027945 */ /* 0x000fe20003800200 */
[----:B------:R-:W-:-:S04]  /*0560*/  LOP3.LUT R10, R6, 0x7, RZ, 0xc0, !PT ;  /* 0x00000007060a7812 */ /* 0x000fc800078ec0ff */
[----:B------:R-:W-:-:S07]  /*0570*/  ISETP.NE.AND P1, PT, R10, RZ, PT ;  /* 0x000000ff0a00720c */ /* 0x000fce0003f25270 */
[----:B------:R-:W-:Y:S06]  /*0580*/  @!P0 BRA `(.L_x_215) ;  /* 0x00000000004c8947 */ /* 0x000fec0003800000 */
[----:B------:R-:W0:Y:S02]  /*0590*/  LDC.64 R2, c[0x0][0x380] ;  /* 0x0000e000ff027b82 */ /* 0x000e240000000a00 */
[----:B0-----:R-:W-:-:S05]  /*05a0*/  IMAD.WIDE.U32 R2, R7, 0x4, R2 ;  /* 0x0000000407027825 */ /* 0x001fca00078e0002 */
        /* <DEDUP_REMOVED lines=17> */
.L_x_215:
[----:B------:R-:W-:Y:S05]  /*06c0*/  BSYNC.RECONVERGENT B2 ;  /* 0x0000000000027941 */ /* 0x000fea0003800200 */
.L_x_214:
        /* <DEDUP_REMOVED lines=17> */
.L_x_217:
[----:B------:R-:W-:Y:S05]  /*07e0*/  BSYNC.RECONVERGENT B2 ;  /* 0x0000000000027941 */ /* 0x000fea0003800200 */
.L_x_216:
[----:B------:R-:W-:Y:S05]  /*07f0*/  @!P1 BRA `(.L_x_210) ;  /* 0x0000000000309947 */ /* 0x000fea0003800000 */
[----:B------:R-:W0:Y:S01]  /*0800*/  LDC.64 R2, c[0x0][0x380] ;  /* 0x0000e000ff027b82 */ /* 0x000e220000000a00 */
[----:B------:R-:W-:Y:S01]  /*0810*/  IADD3 R6, PT, PT, -R6, RZ, RZ ;  /* 0x000000ff06067210 */ /* 0x000fe20007ffe1ff */
[----:B0-----:R-:W-:-:S05]  /*0820*/  IMAD.WIDE.U32 R2, R7, 0x4, R2 ;  /* 0x0000000407027825 */ /* 0x001fca00078e0002 */
[----:B------:R-:W-:-:S07]  /*0830*/  MOV R7, R3 ;  /* 0x0000000300077202 */ /* 0x000fce0000000f00 */
.L_x_218:
[----:B------:R-:W-:-:S06]  /*0840*/  MOV R3, R7 ;  /* 0x0000000700037202 */ /* 0x000fcc0000000f00 */
[----:B------:R0:W2:Y:S01]  /*0850*/  LDG.E R3, desc[UR6][R2.64] ;  /* 0x0000000602037981 */ /* 0x0000a2000c1e1900 */
[----:B------:R-:W-:-:S04]  /*0860*/  IADD3 R6, PT, PT, R6, 0x1, RZ ;  /* 0x0000000106067810 */ /* 0x000fc80007ffe0ff */
[----:B------:R-:W-:Y:S02]  /*0870*/  ISETP.NE.AND P0, PT, R6, RZ, PT ;  /* 0x000000ff0600720c */ /* 0x000fe40003f05270 */
[----:B0-----:R-:W-:-:S04]  /*0880*/  IADD3 R2, P1, PT, R2, 0x800, RZ ;  /* 0x0000080002027810 */ /* 0x001fc80007f3e0ff */
[----:B------:R-:W-:Y:S01]  /*0890*/  IADD3.X R7, PT, PT, RZ, R7, RZ, P1, !PT ;  /* 0x00000007ff077210 */ /* 0x000fe20000ffe4ff */
[----:B--2--5:R-:W-:-:S06]  /*08a0*/  FADD R0, R3, R0 ;  /* 0x0000000003007221 */ /* 0x024fcc0000000000 */
[----:B------:R-:W-:Y:S05]  /*08b0*/  @P0 BRA `(.L_x_218) ;  /* 0xfffffffc00e00947 */ /* 0x000fea000383ffff */
.L_x_210:
[----:B------:R-:W-:Y:S05]  /*08c0*/  BSYNC.RECONVERGENT B1 ;  /* 0x0000000000017941 */ /* 0x000fea0003800200 */
.L_x_209:
[----:B------:R-:W-:Y:S02]  /*08d0*/  ISETP.GE.U32.AND P0, PT, R4, 0x200, PT ;  /* 0x000002000400780c */ /* 0x000fe40003f06070 */
        /* <DEDUP_REMOVED lines=36> */
[----:B------:R-:W3:Y:S04]  /*0b20*/  LDS.128 R8, [UR4+0x30] ;  /* 0x00003004ff087984 */ /* 0x000ee80008000c00 */
[----:B------:R-:W4:Y:S01]  /*0b30*/  LDS.128 R16, [UR4+0x40] ;  /* 0x00004004ff107984 */ /* 0x000f220008000c00 */
[----:B0-----:R-:W-:-:S04]  /*0b40*/  FADD R5, R0, R5 ;  /* 0x0000000500057221 */ /* 0x001fc80000000000 */
        /* <DEDUP_REMOVED lines=9> */
[----:B------:R-:W-:-:S04]  /*0be0*/  FADD R11, R10, R11 ;  /* 0x0000000b0a0b7221 */ /* 0x000fc80000000000 */
[----:B----4-:R-:W-:-:S04]  /*0bf0*/  FADD R16, R11, R16 ;  /* 0x000000100b107221 */ /* 0x010fc80000000000 */
[----:B------:R-:W-:-:S04]  /*0c00*/  FADD R17, R16, R17 ;  /* 0x0000001110117221 */ /* 0x000fc80000000000 */
[----:B------:R-:W-:-:S04]  /*0c10*/  FADD R18, R17, R18 ;  /* 0x0000001211127221 */ /* 0x000fc80000000000 */
[----:B------:R-:W-:Y:S01]  /*0c20*/  FADD R0, R18, R19 ;  /* 0x0000001312007221 */ /* 0x000fe20000000000 */
[----:B------:R-:W-:Y:S06]  /*0c30*/  BRA `(.L_x_220) ;  /* 0x0000001400d87947 */ /* 0x000fec0003800000 */
.L_x_219:
[----:B------:R-:W1:Y:S01]  /*0c40*/  S2R R6, SR_LANEID ;  /* 0x0000000000067919 */ /* 0x000e620000000000 */
[----:B------:R-:W-:-:S04]  /*0c50*/  LOP3.LUT R0, R5, 0x3e0, RZ, 0xc0, !PT ;  /* 0x000003e005007812 */ /* 0x000fc800078ec0ff */
[----:B0-----:R-:W-:Y:S02]  /*0c60*/  IADD3 R3, PT, PT, R0, 0x20, RZ ;  /* 0x0000002000037810 */ /* 0x001fe40007ffe0ff */
[----:B------:R-:W-:Y:S02]  /*0c70*/  LOP3.LUT R7, RZ, R0, RZ, 0x33, !PT ;  /* 0x00000000ff077212 */ /* 0x000fe400078e33ff */
[-C--:B------:R-:W-:Y:S02]  /*0c80*/  ISETP.GT.U32.AND P0, PT, R3, R4.reuse, PT ;  /* 0x000000040300720c */ /* 0x080fe40003f04070 */
        /* <DEDUP_REMOVED lines=40> */
[----:B------:R-:W0:Y:S04]  /*0f10*/  LDS.128 R20, [UR4+0x10] ;  /* 0x00001004ff147984 */ /* 0x000e280008000c00 */
        /* <DEDUP_REMOVED lines=30> */
.L_x_206:
[----:B------:R-:W0:Y:S01]  /*1100*/  S2R R0, SR_TID.X ;  /* 0x0000000000007919 */ /* 0x000e220000002100 */
[----:B------:R-:W1:Y:S02]  /*1110*/  LDCU.64 UR4, c[0x0][0x380] ;  /* 0x00007000ff0477ac */ /* 0x000e640008000a00 */
[----:B-1----:R-:W-:Y:S02]  /*1120*/  MOV R12, UR4 ;  /* 0x00000004000c7c02 */ /* 0x002fe40008000f00 */
[----:B------:R-:W-:-:S03]  /*1130*/  MOV R13, UR5 ;  /* 0x00000005000d7c02 */ /* 0x000fc60008000f00 */
        /* <DEDUP_REMOVED lines=17> */
[----:B------:R-:W-:Y:S01]  /*1250*/  UMOV UR4, 0x2000 ;  /* 0x0000200000047882 */ /* 0x000fe20000000000 */
[----:B--2---:R-:W-:Y:S01]  /*1260*/  FADD R20, R20, R21 ;  /* 0x0000001514147221 */ /* 0x004fe20000000000 */
[----:B------:R-:W-:-:S04]  /*1270*/  IADD3 R21, PT, PT, R4, -0x2000, RZ ;  /* 0xffffe00004157810 */ /* 0x000fc80007ffe0ff */
[----:B------:R-:W-:Y:S01]  /*1280*/  ISETP.GE.U32.AND P0, PT, R21, 0x2000, PT ;  /* 0x000020001500780c */ /* 0x000fe20003f06070 */
[----:B---3--:R-:W-:Y:S01]  /*1290*/  FADD R6, R6, R7 ;  /* 0x0000000706067221 */ /* 0x008fe20000000000 */
[----:B----4-:R-:W-:-:S04]  /*12a0*/  FADD R9, R8, R9 ;  /* 0x0000000908097221 */ /* 0x010fc80000000000 */
[----:B------:R-:W-:Y:S01]  /*12b0*/  FADD R6, R6, R9 ;  /* 0x0000000906067221 */ /* 0x000fe20000000000 */
[----:B-----5:R-:W-:Y:S01]  /*12c0*/  FADD R10, R10, R11 ;  /* 0x0000000b0a0a7221 */ /* 0x020fe20000000000 */
[----:B------:R-:W-:-:S04]  /*12d0*/  FADD R15, R14, R15 ;  /* 0x0000000f0e0f7221 */ /* 0x000fc80000000000 */
[----:B------:R-:W-:Y:S01]  /*12e0*/  FADD R15, R10, R15 ;  /* 0x0000000f0a0f7221 */ /* 0x000fe20000000000 */
[----:B------:R-:W-:Y:S01]  /*12f0*/  FADD R16, R16, R17 ;  /* 0x0000001110107221 */ /* 0x000fe20000000000 */
[----:B------:R-:W-:-:S04]  /*1300*/  FADD R19, R18, R19 ;  /* 0x0000001312137221 */ /* 0x000fc80000000000 */
[----:B------:R-:W-:Y:S01]  /*1310*/  FADD R16, R16, R19 ;  /* 0x0000001310107221 */ /* 0x000fe20000000000 */
[----:B------:R-:W-:-:S04]  /*1320*/  FADD R5, R5, R22 ;  /* 0x0000001605057221 */ /* 0x000fc80000000000 */
[----:B------:R-:W-:Y:S01]  /*1330*/  FADD R5, R20, R5 ;  /* 0x0000000514057221 */ /* 0x000fe20000000000 */
[----:B------:R-:W-:-:S03]  /*1340*/  FADD R6, R6, R15 ;  /* 0x0000000f06067221 */ /* 0x000fc60000000000 */
[----:B------:R-:W-:-:S04]  /*1350*/  FADD R5, R16, R5 ;  /* 0x0000000510057221 */ /* 0x000fc80000000000 */
[----:B------:R-:W-:Y:S01]  /*1360*/  FADD R5, R6, R5 ;  /* 0x0000000506057221 */ /* 0x000fe20000000000 */
[----:B------:R-:W-:Y:S06]  /*1370*/  @!P0 BRA `(.L_x_221) ;  /* 0x0000000000ac8947 */ /* 0x000fec0003800000 */
[----:B------:R-:W0:Y:S01]  /*1380*/  LDC R4, c[0x0][0x390] ;  /* 0x0000e400ff047b82 */ /* 0x000e220000000800 */
[----:B------:R-:W-:-:S07]  /*1390*/  UMOV UR4, 0x2000 ;  /* 0x0000200000047882 */ /* 0x000fce0000000000 */
[----:B------:R-:W1:Y:S02]  /*13a0*/  LDC.64 R12, c[0x0][0x380] ;  /* 0x0000e000ff0c7b82 */ /* 0x000e640000000a00 */
.L_x_223:
[----:B------:R-:W-:-:S05]  /*13b0*/  IADD3 R3, PT, PT, R0, UR4, RZ ;  /* 0x0000000400037c10 */ /* 0x000fca000fffe0ff */
        /* <DEDUP_REMOVED lines=17> */
[----:B0-----:R-:W-:-:S04]  /*14d0*/  IADD3 R2, PT, PT, R4, -UR4, RZ ;  /* 0x8000000404027c10 */ /* 0x001fc8000fffe0ff */
        /* <DEDUP_REMOVED lines=18> */
[----:B------:R-:W-:-:S06]  /*1600*/  UIADD3 UR4, UPT, UPT, UR4, 0x2000, URZ ;  /* 0x0000200004047890 */ /* 0x000fcc000fffe0ff */
[----:B------:R-:W-:-:S13]  /*1610*/  ISETP.LT.U32.AND P0, PT, R21, UR4, PT ;  /* 0x0000000415007c0c */ /* 0x000fda000bf01070 */
[----:B------:R-:W-:Y:S05]  /*1620*/  @!P0 BRA `(.L_x_223) ;  /* 0xfffffffc00608947 */ /* 0x000fea000383ffff */
.L_x_221:
[----:B------:R-:W-:Y:S01]  /*1630*/  IADD3 R3, PT, PT, R4, -UR4, RZ ;  /* 0x8000000404037c10 */ /* 0x000fe2000fffe0ff */
[----:B------:R-:W-:Y:S03]  /*1640*/  BSSY.RECONVERGENT B1, `(.L_x_222) ;  /* 0x00000a3000017945 */ /* 0x000fe60003800200 */
[----:B------:R-:W-:-:S04]  /*1650*/  ISETP.GE.AND P0, PT, R0, R3, PT ;  /* 0x000000030000720c */ /* 0x000fc80003f06270 */
[----:B------:R-:W-:-:S13]  /*1660*/  ISETP.LE.U32.OR P0, PT, R4, UR4, P0 ;  /* 0x0000000404007c0c */ /* 0x000fda0008703470 */
[----:B------:R-:W-:Y:S05]  /*1670*/  @P0 BRA `(.L_x_224) ;  /* 0x00000008007c0947 */ /* 0x000fea0003800000 */
[-C--:B------:R-:W-:Y:S01]  /*1680*/  LOP3.LUT R3, RZ, R0.reuse, RZ, 0x33, !PT ;  /* 0x00000000ff037212 */ /* 0x080fe200078e33ff */
[----:B------:R-:W-:Y:S01]  /*1690*/  BSSY.RECONVERGENT B2, `(.L_x_225) ;  /* 0x0000052000027945 */ /* 0x000fe20003800200 */
[----:B------:R-:W-:Y:S02]  /*16a0*/  MOV R6, R0 ;  /* 0x0000000000067202 */ /* 0x000fe40000000f00 */
[----:B------:R-:W-:-:S04]  /*16b0*/  IADD3 R3, PT, PT, R4, -UR4, R3 ;  /* 0x8000000404037c10 */ /* 0x000fc8000fffe003 */
[C---:B------:R-:W-:Y:S02]  /*16c0*/  ISETP.GE.U32.AND P0, PT, R3.reuse, 0x1e00, PT ;  /* 0x00001e000300780c */ /* 0x040fe40003f06070 */
[----:B------:R-:W-:-:S04]  /*16d0*/  LEA.HI R3, R3, 0x1, RZ, 0x17 ;  /* 0x0000000103037811 */ /* 0x000fc800078fb8ff */
[----:B------:R-:W-:-:S07]  /*16e0*/  LOP3.LUT R4, R3, 0xf, RZ, 0xc0, !PT ;  /* 0x0000000f03047812 */ /* 0x000fce00078ec0ff */
[----:B------:R-:W-:Y:S05]  /*16f0*/  @!P0 BRA `(.L_x_226) ;  /* 0x00000004002c8947 */ /* 0x000fea0003800000 */
[----:B------:R-:W-:Y:S01]  /*1700*/  LOP3.LUT R7, R3, 0xfffff0, RZ, 0xc0, !PT ;  /* 0x00fffff003077812 */ /* 0x000fe200078ec0ff */
[----:B------:R-:W-:Y:S01]  /*1710*/  BSSY.RECONVERGENT B3, `(.L_x_227) ;  /* 0x0000048000037945 */ /* 0x000fe20003800200 */
[C---:B------:R-:W-:Y:S02]  /*1720*/  LOP3.LUT R6, R0.reuse, 0x1000, RZ, 0xfc, !PT ;  /* 0x0000100000067812 */ /* 0x040fe400078efcff */
[----:B------:R-:W-:Y:S02]  /*1730*/  IADD3 R2, PT, PT, R0, UR4, RZ ;  /* 0x0000000400027c10 */ /* 0x000fe4000fffe0ff */
[----:B------:R-:W-:-:S07]  /*1740*/  IADD3 R7, PT, PT, -R7, RZ, RZ ;  /* 0x000000ff07077210 */ /* 0x000fce0007ffe1ff */
.L_x_228:
[C---:B------:R-:W-:Y:S01]  /*1750*/  IADD3 R19, PT, PT, R2.reuse, 0x200, RZ ;  /* 0x0000020002137810 */ /* 0x040fe20007ffe0ff */
[C---:B------:R-:W-:Y:S01]  /*1760*/  IMAD.WIDE.U32 R14, R2.reuse, 0x4, R12 ;  /* 0x00000004020e7825 */ /* 0x040fe200078e000c */
[----:B------:R-:W-:-:S03]  /*1770*/  IADD3 R11, PT, PT, R2, 0x400, RZ ;  /* 0x00000400020b7810 */ /* 0x000fc60007ffe0ff */
[--C-:B------:R-:W-:Y:S01]  /*1780*/  IMAD.WIDE.U32 R18, R19, 0x4, R12.reuse ;  /* 0x0000000413127825 */ /* 0x100fe200078e000c */
[----:B------:R0:W2:Y:S01]  /*1790*/  LDG.E R8, desc[UR6][R14.64] ;  /* 0x000000060e087981 */ /* 0x0000a2000c1e1900 */
[C---:B------:R-:W-:Y:S02]  /*17a0*/  IADD3 R21, PT, PT, R2.reuse, 0x600, RZ ;  /* 0x0000060002157810 */ /* 0x040fe40007ffe0ff */
[--C-:B------:R-:W-:Y:S01]  /*17b0*/  IMAD.WIDE.U32 R10, R11, 0x4, R12.reuse ;  /* 0x000000040b0a7825 */ /* 0x100fe200078e000c */
[----:B------:R1:W3:Y:S01]  /*17c0*/  LDG.E R9, desc[UR6][R18.64] ;  /* 0x0000000612097981 */ /* 0x0002e2000c1e1900 */
[C---:B------:R-:W-:Y:S02]  /*17d0*/  IADD3 R17, PT, PT, R2.reuse, 0x800, RZ ;  /* 0x0000080002117810 */ /* 0x040fe40007ffe0ff */
[--C-:B------:R-:W-:Y:S02]  /*17e0*/  IMAD.WIDE.U32 R20, R21, 0x4, R12.reuse ;  /* 0x0000000415147825 */ /* 0x100fe400078e000c */
[----:B------:R4:W5:Y:S01]  /*17f0*/  LDG.E R10, desc[UR6][R10.64] ;  /* 0x000000060a0a7981 */ /* 0x000962000c1e1900 */
[----:B------:R-:W-:Y:S01]  /*1800*/  IADD3 R29, PT, PT, R2, 0xa00, RZ ;  /* 0x00000a00021d7810 */ /* 0x000fe20007ffe0ff */
[----:B------:R-:W-:-:S02]  /*1810*/  IMAD.WIDE.U32 R16, R17, 0x4, R12 ;  /* 0x0000000411107825 */ /* 0x000fc400078e000c */
[----:B------:R4:W5:Y:S01]  /*1820*/  LDG.E R27, desc[UR6][R20.64] ;  /* 0x00000006141b7981 */ /* 0x000962000c1e1900 */
[C---:B------:R-:W-:Y:S01]  /*1830*/  IADD3 R23, PT, PT, R2.reuse, 0xc00, RZ ;  /* 0x00000c0002177810 */ /* 0x040fe20007ffe0ff */
[--C-:B------:R-:W-:Y:S02]  /*1840*/  IMAD.WIDE.U32 R28, R29, 0x4, R12.reuse ;  /* 0x000000041d1c7825 */ /* 0x100fe400078e000c */
[----:B------:R-:W5:Y:S01]  /*1850*/  LDG.E R26, desc[UR6][R16.64] ;  /* 0x00000006101a7981 */ /* 0x000f62000c1e1900 */
[C---:B------:R-:W-:Y:S01]  /*1860*/  IADD3 R22, PT, PT, R2.reuse, 0xe00, RZ ;  /* 0x00000e0002167810 */ /* 0x040fe20007ffe0ff */
[--C-:B0-----:R-:W-:Y:S02]  /*1870*/  IMAD.WIDE.U32 R14, R23, 0x4, R12.reuse ;  /* 0x00000004170e7825 */ /* 0x101fe400078e000c */
[----:B------:R0:W5:Y:S01]  /*1880*/  LDG.E R25, desc[UR6][R28.64] ;  /* 0x000000061c197981 */ /* 0x000162000c1e1900 */
[----:B------:R-:W-:Y:S01]  /*1890*/  IADD3 R23, PT, PT, R2, 0x1000, RZ ;  /* 0x0000100002177810 */ /* 0x000fe20007ffe0ff */
[----:B-1----:R-:W-:-:S02]  /*18a0*/  IMAD.WIDE.U32 R18, R22, 0x4, R12 ;  /* 0x0000000416127825 */ /* 0x002fc400078e000c */
[----:B------:R1:W5:Y:S01]  /*18b0*/  LDG.E R24, desc[UR6][R14.64] ;  /* 0x000000060e187981 */ /* 0x000362000c1e1900 */
[C---:B----4-:R-:W-:Y:S01]  /*18c0*/  IADD3 R11, PT, PT, R2.reuse, 0x1200, RZ ;  /* 0x00001200020b7810 */ /* 0x050fe20007ffe0ff */
[--C-:B------:R-:W-:Y:S02]  /*18d0*/  IMAD.WIDE.U32 R20, R23, 0x4, R12.reuse ;  /* 0x0000000417147825 */ /* 0x100fe400078e000c */
[----:B------:R4:W5:Y:S01]  /*18e0*/  LDG.E R23, desc[UR6][R18.64] ;  /* 0x0000000612177981 */ /* 0x000962000c1e1900 */
[C---:B0-----:R-:W-:Y:S01]  /*18f0*/  IADD3 R29, PT, PT, R2.reuse, 0x1400, RZ ;  /* 0x00001400021d7810 */ /* 0x041fe20007ffe0ff */
[--C-:B------:R-:W-:Y:S02]  /*1900*/  IMAD.WIDE.U32 R16, R11, 0x4, R12.reuse ;  /* 0x000000040b107825 */ /* 0x100fe400078e000c */
[----:B------:R-:W5:Y:S01]  /*1910*/  LDG.E R22, desc[UR6][R20.64] ;  /* 0x0000000614167981 */ /* 0x000f62000c1e1900 */
[----:B-1----:R-:W-:Y:S01]  /*1920*/  IADD3 R15, PT, PT, R2, 0x1600, RZ ;  /* 0x00001600020f7810 */ /* 0x002fe20007ffe0ff */
[----:B------:R-:W-:-:S02]  /*1930*/  IMAD.WIDE.U32 R28, R29, 0x4, R12 ;  /* 0x000000041d1c7825 */ /* 0x000fc400078e000c */
[----:B------:R0:W5:Y:S01]  /*1940*/  LDG.E R11, desc[UR6][R16.64] ;  /* 0x00000006100b7981 */ /* 0x000162000c1e1900 */
[C---:B----4-:R-:W-:Y:S01]  /*1950*/  IADD3 R19, PT, PT, R2.reuse, 0x1800, RZ ;  /* 0x0000180002137810 */ /* 0x050fe20007ffe0ff */
[--C-:B------:R-:W-:Y:S02]  /*1960*/  IMAD.WIDE.U32 R14, R15, 0x4, R12.reuse ;  /* 0x000000040f0e7825 */ /* 0x100fe400078e000c */
[----:B------:R-:W4:Y:S02]  /*1970*/  LDG.E R28, desc[UR6][R28.64] ;  /* 0x000000061c1c7981 */ /* 0x000f24000c1e1900 */
[----:B------:R-:W-:Y:S01]  /*1980*/  IMAD.WIDE.U32 R18, R19, 0x4, R12 ;  /* 0x0000000413127825 */ /* 0x000fe200078e000c */
[C---:B0-----:R-:W-:Y:S02]  /*1990*/  IADD3 R17, PT, PT, R2.reuse, 0x1a00, RZ ;  /* 0x00001a0002117810 */ /* 0x041fe40007ffe0ff */
[----:B------:R-:W-:-:S03]  /*19a0*/  IADD3 R21, PT, PT, R2, 0x1c00, RZ ;  /* 0x00001c0002157810 */ /* 0x000fc60007ffe0ff */
[----:B------:R-:W4:Y:S04]  /*19b0*/  LDG.E R18, desc[UR6][R18.64] ;  /* 0x0000000612127981 */ /* 0x000f28000c1e1900 */
[----:B------:R0:W4:Y:S01]  /*19c0*/  LDG.E R29, desc[UR6][R14.64] ;  /* 0x000000060e1d7981 */ /* 0x000122000c1e1900 */
[----:B------:R-:W-:Y:S01]  /*19d0*/  IADD3 R20, PT, PT, R2, 0x1e00, RZ ;  /* 0x00001e0002147810 */ /* 0x000fe20007ffe0ff */
[----:B0-----:R-:W-:-:S04]  /*19e0*/  IMAD.WIDE.U32 R14, R17, 0x4, R12 ;  /* 0x00000004110e7825 */ /* 0x001fc800078e000c */
[--C-:B------:R-:W-:Y:S02]  /*19f0*/  IMAD.WIDE.U32 R16, R21, 0x4, R12.reuse ;  /* 0x0000000415107825 */ /* 0x100fe400078e000c */
[----:B------:R-:W4:Y:S02]  /*1a00*/  LDG.E R14, desc[UR6][R14.64] ;  /* 0x000000060e0e7981 */ /* 0x000f24000c1e1900 */
[----:B------:R-:W-:Y:S02]  /*1a10*/  IMAD.WIDE.U32 R20, R20, 0x4, R12 ;  /* 0x0000000414147825 */ /* 0x000fe400078e000c */
[----:B------:R-:W4:Y:S04]  /*1a20*/  LDG.E R16, desc[UR6][R16.64] ;  /* 0x0000000610107981 */ /* 0x000f28000c1e1900 */
[----:B------:R-:W4:Y:S01]  /*1a30*/  LDG.E R20, desc[UR6][R20.64] ;  /* 0x0000000614147981 */ /* 0x000f22000c1e1900 */
[----:B------:R-:W-:-:S04]  /*1a40*/  IADD3 R7, PT, PT, R7, 0x10, RZ ;  /* 0x0000001007077810 */ /* 0x000fc80007ffe0ff */
[----:B------:R-:W-:Y:S02]  /*1a50*/  ISETP.NE.AND P0, PT, R7, RZ, PT ;  /* 0x000000ff0700720c */ /* 0x000fe40003f05270 */
[----:B------:R-:W-:Y:S02]  /*1a60*/  IADD3 R6, PT, PT, R6, 0x2000, RZ ;  /* 0x0000200006067810 */ /* 0x000fe40007ffe0ff */
[----:B------:R-:W-:Y:S01]  /*1a70*/  IADD3 R2, PT, PT, R2, 0x2000, RZ ;  /* 0x0000200002027810 */ /* 0x000fe20007ffe0ff */
[----:B--2---:R-:W-:-:S04]  /*1a80*/  FADD R8, R8, R5 ;  /* 0x0000000508087221 */ /* 0x004fc80000000000 */
[----:B---3--:R-:W-:-:S04]  /*1a90*/  FADD R9, R8, R9 ;  /* 0x0000000908097221 */ /* 0x008fc80000000000 */
        /* <DEDUP_REMOVED lines=8> */
[----:B----4-:R-:W-:-:S04]  /*1b20*/  FADD R28, R11, R28 ;  /* 0x0000001c0b1c7221 */ /* 0x010fc80000000000 */
[----:B------:R-:W-:-:S04]  /*1b30*/  FADD R29, R28, R29 ;  /* 0x0000001d1c1d7221 */ /* 0x000fc80000000000 */
[----:B------:R-:W-:-:S04]  /*1b40*/  FADD R29, R29, R18 ;  /* 0x000000121d1d7221 */ /* 0x000fc80000000000 */
[----:B------:R-:W-:-:S04]  /*1b50*/  FADD R29, R29, R14 ;  /* 0x0000000e1d1d7221 */ /* 0x000fc80000000000 */
[----:B------:R-:W-:-:S04]  /*1b60*/  FADD R29, R29, R16 ;  /* 0x000000101d1d7221 */ /* 0x000fc80000000000 */
[----:B------:R-:W-:Y:S01]  /*1b70*/  FADD R5, R29, R20 ;  /* 0x000000141d057221 */ /* 0x000fe20000000000 */
[----:B------:R-:W-:Y:S06]  /*1b80*/  @P0 BRA `(.L_x_228) ;  /* 0xfffffff800f00947 */ /* 0x000fec000383ffff */
[----:B------:R-:W-:Y:S05]  /*1b90*/  BSYNC.RECONVERGENT B3 ;  /* 0x0000000000037941 */ /* 0x000fea0003800200 */
.L_x_227:
[----:B------:R-:W-:-:S07]  /*1ba0*/  IADD3 R6, PT, PT, R6, -0x1000, RZ ;  /* 0xfffff00006067810 */ /* 0x000fce0007ffe0ff */
.L_x_226:
[----:B------:R-:W-:Y:S05]  /*1bb0*/  BSYNC.RECONVERGENT B2 ;  /* 0x0000000000027941 */ /* 0x000fea0003800200 */
.L_x_225:
[----:B------:R-:W-:-:S13]  /*1bc0*/  ISETP.NE.AND P0, PT, R4, RZ, PT ;  /* 0x000000ff0400720c */ /* 0x000fda0003f05270 */
[----:B------:R-:W-:Y:S05]  /*1bd0*/  @!P0 BRA `(.L_x_224) ;  /* 0x0000000400248947 */ /* 0x000fea0003800000 */
[----:B------:R-:W-:Y:S01]  /*1be0*/  ISETP.GE.U32.AND P0, PT, R4, 0x8, PT ;  /* 0x000000080400780c */ /* 0x000fe20003f06070 */
[----:B------:R-:W-:Y:S01]  /*1bf0*/  BSSY.RECONVERGENT B2, `(.L_x_229) ;  /* 0x0000025000027945 */ /* 0x000fe20003800200 */
[----:B------:R-:W-:-:S04]  /*1c00*/  LOP3.LUT R22, R3, 0x7, RZ, 0xc0, !PT ;  /* 0x0000000703167812 */ /* 0x000fc800078ec0ff */
[----:B------:R-:W-:-:S07]  /*1c10*/  ISETP.NE.AND P1, PT, R22, RZ, PT ;  /* 0x000000ff1600720c */ /* 0x000fce0003f25270 */
[----:B------:R-:W-:Y:S06]  /*1c20*/  @!P0 BRA `(.L_x_230) ;  /* 0x0000000000848947 */ /* 0x000fec0003800000 */
[----:B------:R-:W-:-:S04]  /*1c30*/  IADD3 R7, PT, PT, R6, UR4, RZ ;  /* 0x0000000406077c10 */ /* 0x000fc8000fffe0ff */
        /* <DEDUP_REMOVED lines=32> */
.L_x_230:
[----:B------:R-:W-:Y:S05]  /*1e40*/  BSYNC.RECONVERGENT B2 ;  /* 0x0000000000027941 */ /* 0x000fea0003800200 */
.L_x_229:
        /* <DEDUP_REMOVED lines=23> */
.L_x_232:
[----:B------:R-:W-:Y:S05]  /*1fc0*/  BSYNC.RECONVERGENT B2 ;  /* 0x0000000000027941 */ /* 0x000fea0003800200 */
.L_x_231:
[----:B------:R-:W-:Y:S05]  /*1fd0*/  @!P1 BRA `(.L_x_224) ;  /* 0x0000000000249947 */ /* 0x000fea0003800000 */
[----:B------:R-:W-:Y:S02]  /*1fe0*/  IADD3 R7, PT, PT, R6, UR4, RZ ;  /* 0x0000000406077c10 */ /* 0x000fe4000fffe0ff */
[----:B------:R-:W-:-:S07]  /*1ff0*/  IADD3 R4, PT, PT, -R4, RZ, RZ ;  /* 0x000000ff04047210 */ /* 0x000fce0007ffe1ff */
.L_x_233:
[----:B------:R-:W-:-:S06]  /*2000*/  IMAD.WIDE.U32 R2, R7, 0x4, R12 ;  /* 0x0000000407027825 */ /* 0x000fcc00078e000c */
[----:B------:R-:W2:Y:S01]  /*2010*/  LDG.E R2, desc[UR6][R2.64] ;  /* 0x0000000602027981 */ /* 0x000ea2000c1e1900 */
[----:B------:R-:W-:Y:S02]  /*2020*/  IADD3 R4, PT, PT, R4, 0x1, RZ ;  /* 0x0000000104047810 */ /* 0x000fe40007ffe0ff */
[----:B------:R-:W-:Y:S02]  /*2030*/  IADD3 R7, PT, PT, R7, 0x200, RZ ;  /* 0x0000020007077810 */ /* 0x000fe40007ffe0ff */
[----:B------:R-:W-:Y:S01]  /*2040*/  ISETP.NE.AND P0, PT, R4, RZ, PT ;  /* 0x000000ff0400720c */ /* 0x000fe20003f05270 */
[----:B--2---:R-:W-:-:S12]  /*2050*/  FADD R5, R2, R5 ;  /* 0x0000000502057221 */ /* 0x004fd80000000000 */
[----:B------:R-:W-:Y:S05]  /*2060*/  @P0 BRA `(.L_x_233) ;  /* 0xfffffffc00e40947 */ /* 0x000fea000383ffff */
.L_x_224:
[----:B------:R-:W-:Y:S05]  /*2070*/  BSYNC.RECONVERGENT B1 ;  /* 0x0000000000017941 */ /* 0x000fea0003800200 */
.L_x_222:
        /* <DEDUP_REMOVED lines=33> */
[----:B------:R-:W3:Y:S04]  /*2290*/  LDS.128 R8, [UR4+0x30] ;  /* 0x00003004ff087984 */ /* 0x000ee80008000c00 */
[----:B------:R-:W4:Y:S01]  /*22a0*/  LDS.128 R16, [UR4+0x40] ;  /* 0x00004004ff107984 */ /* 0x000f220008000c00 */
[----:B0-----:R-:W-:-:S04]  /*22b0*/  FADD R5, R0, R5 ;  /* 0x0000000500057221 */ /* 0x001fc80000000000 */
        /* <DEDUP_REMOVED lines=13> */
[----:B------:R-:W-:-:S07]  /*2390*/  FADD R0, R18, R19 ;  /* 0x0000001312007221 */ /* 0x000fce0000000000 */
.L_x_220:
[----:B------:R-:W-:Y:S05]  /*23a0*/  BSYNC.RECONVERGENT B0 ;  /* 0x0000000000007941 */ /* 0x000fea0003800200 */
.L_x_205:
[----:B------:R-:W-:Y:S05]  /*23b0*/  @P0 EXIT ;  /* 0x000000000000094d */ /* 0x000fea0003800000 */
[----:B012---:R-:W0:Y:S01]  /*23c0*/  LDC.64 R2, c[0x0][0x388] ;  /* 0x0000e200ff027b82 */ /* 0x007e220000000a00 */
[----:B------:R-:W1:Y:S02]  /*23d0*/  LDCU UR4, c[0x0][0x398] ;  /* 0x00007300ff0477ac */ /* 0x000e640008000800 */
[----:B-1----:R-:W-:-:S05]  /*23e0*/  FADD R5, R0, UR4 ;  /* 0x0000000400057e21 */ /* 0x002fca0008000000 */
[----:B0-----:R-:W-:Y:S01]  /*23f0*/  STG.E desc[UR6][R2.64], R5 ;  /* 0x0000000502007986 */ /* 0x001fe2000c101906 */
[----:B------:R-:W-:Y:S05]  /*2400*/  EXIT ;  /* 0x000000000000794d */ /* 0x000fea0003800000 */
.L_x_234:
        /* <DEDUP_REMOVED lines=15> */
.L_x_492:


//--------------------- .text._ZN3cub18CUB_300001_SM_10006detail6reduce28DeviceReduceSingleTileKernelINS2_10policy_hubIfyN4cuda3__47maximumIfEEE10Policy1000EPfSB_iS8_ffNS5_3std3__410__identityEEEvT0_T1_T2_T3_T4_T6_ --------------------------
	.section	.text._ZN3cub18CUB_300001_SM_10006detail6reduce28DeviceReduceSingleTileKernelINS2_10policy_hubIfyN4cuda3__47maximumIfEEE10Policy1000EPfSB_iS8_ffNS5_3std3__410__identityEEEvT0_T1_T2_T3_T4_T6_,"ax",@progbits
	.align	128
        .global         _ZN3cub18CUB_300001_SM_10006detail6reduce28DeviceReduceSingleTileKernelINS2_10policy_hubIfyN4cuda3__47maximumIfEEE10Policy1000EPfSB_iS8_ffNS5_3std3__410__identityEEEvT0_T1_T2_T3_T4_T6_
        .type           _ZN3cub18CUB_300001_SM_10006detail6reduce28DeviceReduceSingleTileKernelINS2_10policy_hubIfyN4cuda3__47maximumIfEEE10Policy1000EPfSB_iS8_ffNS5_3std3__410__identityEEEvT0_T1_T2_T3_T4_T6_,@function
        .size           _ZN3cub18CUB_300001_SM_10006detail6reduce28DeviceReduceSingleTileKernelINS2_10policy_hubIfyN4cuda3__47maximumIfEEE10Policy1000EPfSB_iS8_ffNS5_3std3__410__identityEEEvT0_T1_T2_T3_T4_T6_,(.L_x_493 - _ZN3cub18CUB_300001_SM_10006detail6reduce28DeviceReduceSingleTileKernelINS2_10policy_hubIfyN4cuda3__47maximumIfEEE10Policy1000EPfSB_iS8_ffNS5_3std3__410__identityEEEvT0_T1_T2_T3_T4_T6_)
        .other          _ZN3cub18CUB_300001_SM_10006detail6reduce28DeviceReduceSingleTileKernelINS2_10policy_hubIfyN4cuda3__47maximumIfEEE10Policy1000EPfSB_iS8_ffNS5_3std3__410__identityEEEvT0_T1_T2_T3_T4_T6_,@"STO_CUDA_ENTRY STV_DEFAULT"
_ZN3cub18CUB_300001_SM_10006detail6reduce28DeviceReduceSingleTileKernelINS2_10policy_hubIfyN4cuda3__47maximumIfEEE10Policy1000EPfSB_iS8_ffNS5_3std3__410__identityEEEvT0_T1_T2_T3_T4_T6_:
.text._ZN3cub18CUB_300001_SM_10006detail6reduce28DeviceReduceSingleTileKernelINS2_10policy_hubIfyN4cuda3__47maximumIfEEE10Policy1000EPfSB_iS8_ffNS5_3std3__410__identityEEEvT0_T1_T2_T3_T4_T6_:
[----:B------:R-:W-:Y:S01]  /*0000*/  LDC R1, c[0x0][0x37c] ;  /* 0x0000df00ff017b82 */ /* 0x000fe20000000800 */
[----:B------:R-:W0:Y:S01]  /*0010*/  LDCU UR4, c[0x0][0x390] ;  /* 0x00007200ff0477ac */ /* 0x000e220008000800 */
[----:B------:R-:W1:Y:S01]  /*0020*/  LDCU.64 UR6, c[0x0][0x358] ;  /* 0x00006b00ff0677ac */ /* 0x000e620008000a00 */
[----:B0-----:R-:W-:-:S05]  /*0030*/  IMAD.U32 R20, RZ, RZ, UR4 ;  /* 0x00000004ff147e24 */ /* 0x001fca000f8e00ff */
        /* <DEDUP_REMOVED lines=9> */
.L_x_235:
        /* <DEDUP_REMOVED lines=8> */
[----:B------:R-:W-:Y:S01]  /*0150*/  IMAD.MOV.U32 R0, RZ, RZ, RZ ;  /* 0x000000ffff007224 */ /* 0x000fe200078e00ff */
[----:B0-----:R-:W-:Y:S01]  /*0160*/  ISETP.GE.AND P0, PT, R7, R20, PT ;  /* 0x000000140700720c */ /* 0x001fe20003f06270 */
[----:B------:R-:W-:-:S12]  /*0170*/  IMAD.MOV.U32 R9, RZ, RZ, R7 ;  /* 0x000000ffff097224 */ /* 0x000fd800078e0007 */
[----:B------:R-:W-:Y:S05]  /*0180*/  @P0 BRA `(.L_x_240) ;  /* 0x0000000000100947 */ /* 0x000fea0003800000 */
[----:B------:R-:W0:Y:S02]  /*0190*/  LDC.64 R2, c[0x0][0x380] ;  /* 0x0000e000ff027b82 */ /* 0x000e240000000a00 */
[----:B0-----:R-:W-:-:S05]  /*01a0*/  IMAD.WIDE.U32 R2, R7, 0x4, R2 ;  /* 0x0000000407027825 */ /* 0x001fca00078e0002 */
[----:B------:R0:W5:Y:S01]  /*01b0*/  LDG.E.CONSTANT R0, desc[UR6][R2.64] ;  /* 0x0000000602007981 */ /* 0x000162000c1e9900 */
[----:B------:R-:W-:-:S07]  /*01c0*/  VIADD R9, R7, 0x100 ;  /* 0x0000010007097836 */ /* 0x000fce0000000000 */
.L_x_240:
[----:B------:R-:W-:Y:S05]  /*01d0*/  BSYNC.RECONVERGENT B1 ;  /* 0x0000000000017941 */ /* 0x000fea0003800200 */
.L_x_239:
        /* <DEDUP_REMOVED lines=12> */
[----:B------:R-:W-:-:S05]  /*02a0*/  LOP3.LUT R4, R4, 0x3, RZ, 0xc0, !PT ;  /* 0x0000000304047812 */ /* 0x000fca00078ec0ff */
[----:B------:R-:W-:Y:S02]  /*02b0*/  IMAD.MOV R4, RZ, RZ, -R4 ;  /* 0x000000ffff047224 */ /* 0x000fe400078e0a04 */
[----:B0-----:R-:W-:-:S04]  /*02c0*/  IMAD.WIDE.U32 R2, R9, 0x4, R2 ;  /* 0x0000000409027825 */ /* 0x001fc800078e0002 */
[----:B------:R-:W-:-:S07]  /*02d0*/  IMAD.MOV.U32 R5, RZ, RZ, R3 ;  /* 0x000000ffff057224 */ /* 0x000fce00078e0003 */
.L_x_245:
[----:B------:R-:W-:-:S06]  /*02e0*/  IMAD.MOV.U32 R3, RZ, RZ, R5 ;  /* 0x000000ffff037224 */ /* 0x000fcc00078e0005 */
[----:B------:R0:W2:Y:S01]  /*02f0*/  LDG.E.CONSTANT R3, desc[UR6][R2.64] ;  /* 0x0000000602037981 */ /* 0x0000a2000c1e9900 */
[----:B------:R-:W-:Y:S02]  /*0300*/  VIADD R4, R4, 0x1 ;  /* 0x0000000104047836 */ /* 0x000fe40000000000 */
[----:B------:R-:W-:-:S03]  /*0310*/  VIADD R9, R9, 0x100 ;  /* 0x0000010009097836 */ /* 0x000fc60000000000 */
[----:B------:R-:W-:Y:S02]  /*0320*/  ISETP.NE.AND P2, PT, R4, RZ, PT ;  /* 0x000000ff0400720c */ /* 0x000fe40003f45270 */
[----:B0-----:R-:W-:-:S05]  /*0330*/  IADD3 R2, P3, PT, R2, 0x400, RZ ;  /* 0x0000040002027810 */ /* 0x001fca0007f7e0ff */
[----:B------:R-:W-:Y:S01]  /*0340*/  IMAD.X R5, RZ, RZ, R5, P3 ;  /* 0x000000ffff057224 */ /* 0x000fe200018e0605 */
[----:B--2--5:R-:W-:-:S04]  /*0350*/  FSETP.GEU.AND P1, PT, R0, R3, PT ;  /* 0x000000030000720b */ /* 0x024fc80003f2e000 */
[----:B------:R-:W-:Y:S01]  /*0360*/  FSEL R0, R3, R0, !P1 ;  /* 0x0000000003007208 */ /* 0x000fe20004800000 */
[----:B------:R-:W-:Y:S08]  /*0370*/  @P2 BRA `(.L_x_245) ;  /* 0xfffffffc00d82947 */ /* 0x000ff0000383ffff */
.L_x_244:
[----:B------:R-:W-:Y:S05]  /*0380*/  BSYNC.RECONVERGENT B2 ;  /* 0x0000000000027941 */ /* 0x000fea0003800200 */
.L_x_243:
[----:B------:R-:W-:Y:S05]  /*0390*/  @!P0 BRA `(.L_x_242) ;  /* 0x0000000400d88947 */ /* 0x000fea0003800000 */
[----:B------:R-:W-:Y:S01]  /*03a0*/  IMAD.IADD R2, R20, 0x1, -R9 ;  /* 0x0000000114027824 */ /* 0x000fe200078e0a09 */
[----:B------:R-:W-:Y:S01]  /*03b0*/  BSSY.RECONVERGENT B2, `(.L_x_246) ;  /* 0x0000041000027945 */ /* 0x000fe20003800200 */
[----:B------:R-:W-:-:S03]  /*03c0*/  PLOP3.LUT P0, PT, PT, PT, PT, 0x80, 0x8 ;  /* 0x000000000008781c */ /* 0x000fc60003f0f070 */
[----:B------:R-:W-:-:S13]  /*03d0*/  ISETP.GT.AND P1, PT, R2, 0xc00, PT ;  /* 0x00000c000200780c */ /* 0x000fda0003f24270 */
[----:B------:R-:W-:Y:S05]  /*03e0*/  @!P1 BRA `(.L_x_247) ;  /* 0x0000000000f49947 */ /* 0x000fea0003800000 */
[----:B------:R-:W-:Y:S01]  /*03f0*/  PLOP3.LUT P0, PT, PT, PT, PT, 0x8, 0x80 ;  /* 0x000000000080781c */ /* 0x000fe20003f0e170 */
[----:B------:R-:W-:-:S12]  /*0400*/  VIADD R6, R20, 0xfffff400 ;  /* 0xfffff40014067836 */ /* 0x000fd80000000000 */
.L_x_248:
[----:B------:R-:W0:Y:S02]  /*0410*/  LDC.64 R2, c[0x0][0x380] ;  /* 0x0000e000ff027b82 */ /* 0x000e240000000a00 */
[----:B0-----:R-:W-:-:S05]  /*0420*/  IMAD.WIDE R22, R9, 0x4, R2 ;  /* 0x0000000409167825 */ /* 0x001fca00078e0202 */
[----:B------:R-:W2:Y:S04]  /*0430*/  LDG.E.CONSTANT R11, desc[UR6][R22.64] ;  /* 0x00000006160b7981 */ /* 0x000ea8000c1e9900 */
[----:B------:R-:W3:Y:S04]  /*0440*/  LDG.E.CONSTANT R8, desc[UR6][R22.64+0x400] ;  /* 0x0004000616087981 */ /* 0x000ee8000c1e9900 */
[----:B------:R-:W4:Y:S01]  /*0450*/  LDG.E.CONSTANT R10, desc[UR6][R22.64+0x800] ;  /* 0x00080006160a7981 */ /* 0x000f22000c1e9900 */
[----:B------:R-:W-:-:S03]  /*0460*/  VIADD R27, R9, 0x400 ;  /* 0x00000400091b7836 */ /* 0x000fc60000000000 */
[----:B------:R0:W4:Y:S01]  /*0470*/  LDG.E.CONSTANT R15, desc[UR6][R22.64+0xc00] ;  /* 0x000c0006160f7981 */ /* 0x000122000c1e9900 */
[----:B------:R-:W-:-:S05]  /*0480*/  IMAD.WIDE R26, R27, 0x4, R2 ;  /* 0x000000041b1a7825 */ /* 0x000fca00078e0202 */
[----:B------:R-:W4:Y:S04]  /*0490*/  LDG.E.CONSTANT R14, desc[UR6][R26.64] ;  /* 0x000000061a0e7981 */ /* 0x000f28000c1e9900 */
[----:B------:R-:W4:Y:S04]  /*04a0*/  LDG.E.CONSTANT R13, desc[UR6][R26.64+0x400] ;  /* 0x000400061a0d7981 */ /* 0x000f28000c1e9900 */
[----:B------:R-:W4:Y:S01]  /*04b0*/  LDG.E.CONSTANT R12, desc[UR6][R26.64+0x800] ;  /* 0x000800061a0c7981 */ /* 0x000f22000c1e9900 */
[----:B------:R-:W-:-:S03]  /*04c0*/  VIADD R5, R9, 0x800 ;  /* 0x0000080009057836 */ /* 0x000fc60000000000 */
[----:B------:R-:W4:Y:S01]  /*04d0*/  LDG.E.CONSTANT R19, desc[UR6][R26.64+0xc00] ;  /* 0x000c00061a137981 */ /* 0x000f22000c1e9900 */
[----:B------:R-:W-:-:S05]  /*04e0*/  IMAD.WIDE R4, R5, 0x4, R2 ;  /* 0x0000000405047825 */ /* 0x000fca00078e0202 */
[----:B------:R-:W4:Y:S04]  /*04f0*/  LDG.E.CONSTANT R18, desc[UR6][R4.64] ;  /* 0x0000000604127981 */ /* 0x000f28000c1e9900 */
[----:B------:R-:W4:Y:S04]  /*0500*/  LDG.E.CONSTANT R17, desc[UR6][R4.64+0x400] ;  /* 0x0004000604117981 */ /* 0x000f28000c1e9900 */
[----:B------:R-:W4:Y:S01]  /*0510*/  LDG.E.CONSTANT R16, desc[UR6][R4.64+0x800] ;  /* 0x0008000604107981 */ /* 0x000f22000c1e9900 */
[----:B0-----:R-:W-:-:S03]  /*0520*/  VIADD R23, R9, 0xc00 ;  /* 0x00000c0009177836 */ /* 0x001fc60000000000 */
[----:B------:R-:W4:Y:S01]  /*0530*/  LDG.E.CONSTANT R21, desc[UR6][R4.64+0xc00] ;  /* 0x000c000604157981 */ /* 0x000f22000c1e9900 */
[----:B------:R-:W-:-:S05]  /*0540*/  IMAD.WIDE R2, R23, 0x4, R2 ;  /* 0x0000000417027825 */ /* 0x000fca00078e0202 */
[----:B------:R-:W4:Y:S04]  /*0550*/  LDG.E.CONSTANT R24, desc[UR6][R2.64] ;  /* 0x0000000602187981 */ /* 0x000f28000c1e9900 */
[----:B------:R-:W4:Y:S04]  /*0560*/  LDG.E.CONSTANT R23, desc[UR6][R2.64+0x400] ;  /* 0x0004000602177981 */ /* 0x000f28000c1e9900 */
[----:B------:R-:W4:Y:S04]  /*0570*/  LDG.E.CONSTANT R22, desc[UR6][R2.64+0x800] ;  /* 0x0008000602167981 */ /* 0x000f28000c1e9900 */
[----:B------:R-:W4:Y:S01]  /*0580*/  LDG.E.CONSTANT R25, desc[UR6][R2.64+0xc00] ;  /* 0x000c000602197981 */ /* 0x000f22000c1e9900 */
[----:B------:R-:W-:-:S05]  /*0590*/  VIADD R9, R9, 0x1000 ;  /* 0x0000100009097836 */ /* 0x000fca0000000000 */
[----:B------:R-:W-:Y:S02]  /*05a0*/  ISETP.GE.AND P2, PT, R9, R6, PT ;  /* 0x000000060900720c */ /* 0x000fe40003f46270 */
[----:B--2--5:R-:W-:-:S04]  /*05b0*/  FSETP.GEU.AND P1, PT, R0, R11, PT ;  /* 0x0000000b0000720b */ /* 0x024fc80003f2e000 */
[----:B------:R-:W-:-:S04]  /*05c0*/  FSEL R11, R11, R0, !P1 ;  /* 0x000000000b0b7208 */ /* 0x000fc80004800000 */
[----:B---3--:R-:W-:-:S04]  /*05d0*/  FSETP.GEU.AND P1, PT, R11, R8, PT ;  /* 0x000000080b00720b */ /* 0x008fc80003f2e000 */
[----:B------:R-:W-:-:S04]  /*05e0*/  FSEL R11, R8, R11, !P1 ;  /* 0x0000000b080b7208 */ /* 0x000fc80004800000 */
[----:B----4-:R-:W-:-:S04]  /*05f0*/  FSETP.GEU.AND P1, PT, R11, R10, PT ;  /* 0x0000000a0b00720b */ /* 0x010fc80003f2e000 */
[----:B------:R-:W-:-:S04]  /*0600*/  FSEL R10, R10, R11, !P1 ;  /* 0x0000000b0a0a7208 */ /* 0x000fc80004800000 */
[----:B------:R-:W-:-:S04]  /*0610*/  FSETP.GEU.AND P1, PT, R10, R15, PT ;  /* 0x0000000f0a00720b */ /* 0x000fc80003f2e000 */
        /* <DEDUP_REMOVED lines=24> */
[----:B------:R-:W-:Y:S01]  /*07a0*/  FSEL R0, R25, R0, !P1 ;  /* 0x0000000019007208 */ /* 0x000fe20004800000 */
[----:B------:R-:W-:Y:S08]  /*07b0*/  @!P2 BRA `(.L_x_248) ;  /* 0xfffffffc0014a947 */ /* 0x000ff0000383ffff */
.L_x_247:
[----:B------:R-:W-:Y:S05]  /*07c0*/  BSYNC.RECONVERGENT B2 ;  /* 0x0000000000027941 */ /* 0x000fea0003800200 */
.L_x_246:
[----:B------:R-:W-:Y:S01]  /*07d0*/  IMAD.IADD R2, R20, 0x1, -R9 ;  /* 0x0000000114027824 */ /* 0x000fe200078e0a09 */
[----:B------:R-:W-:Y:S04]  /*07e0*/  BSSY.RECONVERGENT B2, `(.L_x_249) ;  /* 0x0000021000027945 */ /* 0x000fe80003800200 */
[----:B------:R-:W-:-:S13]  /*07f0*/  ISETP.GT.AND P1, PT, R2, 0x400, PT ;  /* 0x000004000200780c */ /* 0x000fda0003f24270 */
[----:B------:R-:W-:Y:S05]  /*0800*/  @!P1 BRA `(.L_x_250) ;  /* 0x0000000000789947 */ /* 0x000fea0003800000 */
[----:B------:R-:W0:Y:S02]  /*0810*/  LDC.64 R4, c[0x0][0x380] ;  /* 0x0000e000ff047b82 */ /* 0x000e240000000a00 */
[----:B0-----:R-:W-:-:S05]  /*0820*/  IMAD.WIDE R2, R9, 0x4, R4 ;  /* 0x0000000409027825 */ /* 0x001fca00078e0204 */
[----:B------:R-:W2:Y:S04]  /*0830*/  LDG.E.CONSTANT R11, desc[UR6][R2.64] ;  /* 0x00000006020b7981 */ /* 0x000ea8000c1e9900 */
[----:B------:R-:W3:Y:S04]  /*0840*/  LDG.E.CONSTANT R13, desc[UR6][R2.64+0x400] ;  /* 0x00040006020d7981 */ /* 0x000ee8000c1e9900 */
[----:B------:R-:W4:Y:S01]  /*0850*/  LDG.E.CONSTANT R15, desc[UR6][R2.64+0x800] ;  /* 0x00080006020f7981 */ /* 0x000f22000c1e9900 */
[----:B------:R-:W-:-:S03]  /*0860*/  VIADD R19, R9, 0x400 ;  /* 0x0000040009137836 */ /* 0x000fc60000000000 */
[----:B------:R-:W4:Y:S01]  /*0870*/  LDG.E.CONSTANT R17, desc[UR6][R2.64+0xc00] ;  /* 0x000c000602117981 */ /* 0x000f22000c1e9900 */
[----:B------:R-:W-:-:S05]  /*0880*/  IMAD.WIDE R4, R19, 0x4, R4 ;  /* 0x0000000413047825 */ /* 0x000fca00078e0204 */
[----:B------:R-:W4:Y:S04]  /*0890*/  LDG.E.CONSTANT R19, desc[UR6][R4.64] ;  /* 0x0000000604137981 */ /* 0x000f28000c1e9900 */
[----:B------:R-:W4:Y:S04]  /*08a0*/  LDG.E.CONSTANT R21, desc[UR6][R4.64+0x400] ;  /* 0x0004000604157981 */ /* 0x000f28000c1e9900 */
[----:B------:R-:W4:Y:S04]  /*08b0*/  LDG.E.CONSTANT R23, desc[UR6][R4.64+0x800] ;  /* 0x0008000604177981 */ /* 0x000f28000c1e9900 */
[----:B------:R-:W4:Y:S01]  /*08c0*/  LDG.E.CONSTANT R25, desc[UR6][R4.64+0xc00] ;  /* 0x000c000604197981 */ /* 0x000f22000c1e9900 */
[----:B------:R-:W-:Y:S01]  /*08d0*/  VIADD R9, R9, 0x800 ;  /* 0x0000080009097836 */ /* 0x000fe20000000000 */
        /* <DEDUP_REMOVED lines=13> */
[----:B------:R-:W-:Y:S02]  /*09b0*/  FSEL R0, R23, R0, !P0 ;  /* 0x0000000017007208 */ /* 0x000fe40004000000 */
[----:B------:R-:W-:Y:S02]  /*09c0*/  PLOP3.LUT P0, PT, PT, PT, PT, 0x8, 0x80 ;  /* 0x000000000080781c */ /* 0x000fe40003f0e170 */
[----:B------:R-:W-:-:S04]  /*09d0*/  FSETP.GEU.AND P1, PT, R0, R25, PT ;  /* 0x000000190000720b */ /* 0x000fc80003f2e000 */
[----:B------:R-:W-:-:S09]  /*09e0*/  FSEL R0, R25, R0, !P1 ;  /* 0x0000000019007208 */ /* 0x000fd20004800000 */
.L_x_250:
[----:B------:R-:W-:Y:S05]  /*09f0*/  BSYNC.RECONVERGENT B2 ;  /* 0x0000000000027941 */ /* 0x000fea0003800200 */
.L_x_249:
        /* <DEDUP_REMOVED lines=8> */
[----:B--2--5:R-:W-:-:S04]  /*0a80*/  FSETP.GEU.AND P0, PT, R0, R5, PT ;  /* 0x000000050000720b */ /* 0x024fc80003f0e000 */
[----:B------:R-:W-:-:S04]  /*0a90*/  FSEL R0, R5, R0, !P0 ;  /* 0x0000000005007208 */ /* 0x000fc80004000000 */
[----:B---3--:R-:W-:-:S04]  /*0aa0*/  FSETP.GEU.AND P0, PT, R0, R9, PT ;  /* 0x000000090000720b */ /* 0x008fc80003f0e000 */
[----:B------:R-:W-:-:S04]  /*0ab0*/  FSEL R0, R9, R0, !P0 ;  /* 0x0000000009007208 */ /* 0x000fc80004000000 */
[----:B----4-:R-:W-:-:S04]  /*0ac0*/  FSETP.GEU.AND P0, PT, R0, R11, PT ;  /* 0x0000000b0000720b */ /* 0x010fc80003f0e000 */
[----:B------:R-:W-:-:S04]  /*0ad0*/  FSEL R0, R11, R0, !P0 ;  /* 0x000000000b007208 */ /* 0x000fc80004000000 */
[----:B------:R-:W-:-:S04]  /*0ae0*/  FSETP.GEU.AND P0, PT, R0, R13, PT ;  /* 0x0000000d0000720b */ /* 0x000fc80003f0e000 */
[----:B------:R-:W-:-:S09]  /*0af0*/  FSEL R0, R13, R0, !P0 ;  /* 0x000000000d007208 */ /* 0x000fd20004000000 */
.L_x_242:
[----:B------:R-:W-:Y:S05]  /*0b00*/  BSYNC.RECONVERGENT B1 ;  /* 0x0000000000017941 */ /* 0x000fea0003800200 */
.L_x_241:
[----:B------:R-:W-:Y:S01]  /*0b10*/  ISETP.GE.AND P0, PT, R20, 0x100, PT ;  /* 0x000001001400780c */ /* 0x000fe20003f06270 */
[----:B-----5:R-:W-:-:S12]  /*0b20*/  IMAD.MOV.U32 R9, RZ, RZ, R0 ;  /* 0x000000ffff097224 */ /* 0x020fd800078e0000 */
[----:B------:R-:W-:Y:S05]  /*0b30*/  @!P0 BRA `(.L_x_251) ;  /* 0x0000000000dc8947 */ /* 0x000fea0003800000 */
[----:B------:R-:W1:Y:S01]  /*0b40*/  S2R R6, SR_LANEID ;  /* 0x0000000000067919 */ /* 0x000e620000000000 */
[----:B------:R-:W2:Y:S02]  /*0b50*/  SHFL.DOWN PT, R0, R9, 0x1, 0x1f ;  /* 0x08201f0009007f89 */ /* 0x000ea400000e0000 */
[C---:B--2---:R-:W-:Y:S02]  /*0b60*/  FSETP.GEU.AND P1, PT, R9.reuse, R0, PT ;  /* 0x000000000900720b */ /* 0x044fe40003f2e000 */
[----:B-1----:R-:W-:Y:S02]  /*0b70*/  ISETP.GT.AND P0, PT, R6, 0x1e, PT ;  /* 0x0000001e0600780c */ /* 0x002fe40003f04270 */
[----:B------:R-:W-:Y:S02]  /*0b80*/  FSEL R0, R0, R9, !P1 ;  /* 0x0000000900007208 */ /* 0x000fe40004800000 */
[----:B------:R-:W-:Y:S02]  /*0b90*/  ISETP.NE.AND P2, PT, R6, RZ, PT ;  /* 0x000000ff0600720c */ /* 0x000fe40003f45270 */
[----:B------:R-:W-:-:S02]  /*0ba0*/  FSEL R0, R9, R0, P0 ;  /* 0x0000000009007208 */ /* 0x000fc40000000000 */
[----:B------:R-:W-:-:S03]  /*0bb0*/  ISETP.GT.AND P0, PT, R6, 0x1d, PT ;  /* 0x0000001d0600780c */ /* 0x000fc60003f04270 */
[----:B0-----:R-:W0:Y:S06]  /*0bc0*/  SHFL.DOWN PT, R3, R0, 0x2, 0x1f ;  /* 0x08401f0000037f89 */ /* 0x001e2c00000e0000 */
[----:B------:R-:W1:Y:S01]  /*0bd0*/  @!P2 S2R R5, SR_CgaCtaId ;  /* 0x000000000005a919 */ /* 0x000e620000008800 */
[----:B------:R-:W-:Y:S02]  /*0be0*/  @!P2 MOV R4, 0x400 ;  /* 0x000004000004a802 */ /* 0x000fe40000000f00 */
[----:B------:R-:W-:-:S04]  /*0bf0*/  @!P2 SHF.R.U32.HI R2, RZ, 0x3, R7 ;  /* 0x00000003ff02a819 */ /* 0x000fc80000011607 */
[----:B------:R-:W-:Y:S02]  /*0c00*/  @!P2 LOP3.LUT R2, R2, 0x7c, RZ, 0xc0, !PT ;  /* 0x0000007c0202a812 */ /* 0x000fe400078ec0ff */
[----:B0-----:R-:W-:-:S04]  /*0c10*/  FSETP.GEU.AND P1, PT, R0, R3, PT ;  /* 0x000000030000720b */ /* 0x001fc80003f2e000 */
[----:B------:R-:W-:Y:S02]  /*0c20*/  @!P0 FSEL R0, R3, R0, !P1 ;  /* 0x0000000003008208 */ /* 0x000fe40004800000 */
[----:B------:R-:W-:-:S03]  /*0c30*/  ISETP.GT.AND P0, PT, R6, 0x1b, PT ;  /* 0x0000001b0600780c */ /* 0x000fc60003f04270 */
[----:B------:R-:W0:Y:S01]  /*0c40*/  SHFL.DOWN PT, R3, R0, 0x4, 0x1f ;  /* 0x08801f0000037f89 */ /* 0x000e2200000e0000 */
[----:B-1----:R-:W-:-:S05]  /*0c50*/  @!P2 LEA R5, R5, R4, 0x18 ;  /* 0x000000040505a211 */ /* 0x002fca00078ec0ff */
[----:B------:R-:W-:Y:S01]  /*0c60*/  @!P2 IMAD.IADD R2, R2, 0x1, R5 ;  /* 0x000000010202a824 */ /* 0x000fe200078e0205 */
[----:B0-----:R-:W-:-:S04]  /*0c70*/  FSETP.GEU.AND P1, PT, R0, R3, PT ;  /* 0x000000030000720b */ /* 0x001fc80003f2e000 */
[----:B------:R-:W-:Y:S02]  /*0c80*/  @!P0 FSEL R0, R3, R0, !P1 ;  /* 0x0000000003008208 */ /* 0x000fe40004800000 */
[----:B------:R-:W-:-:S03]  /*0c90*/  ISETP.GT.AND P0, PT, R6, 0x17, PT ;  /* 0x000000170600780c */ /* 0x000fc60003f04270 */
[----:B------:R-:W0:Y:S02]  /*0ca0*/  SHFL.DOWN PT, R3, R0, 0x8, 0x1f ;  /* 0x09001f0000037f89 */ /* 0x000e2400000e0000 */
[----:B0-----:R-:W-:-:S08]  /*0cb0*/  FSETP.GEU.AND P1, PT, R0, R3, PT ;  /* 0x000000030000720b */ /* 0x001fd00003f2e000 */
[----:B------:R-:W-:Y:S02]  /*0cc0*/  @!P0 FSEL R0, R3, R0, !P1 ;  /* 0x0000000003008208 */ /* 0x000fe40004800000 */
[----:B------:R-:W-:-:S03]  /*0cd0*/  ISETP.GT.AND P1, PT, R6, 0xf, PT ;  /* 0x0000000f0600780c */ /* 0x000fc60003f24270 */
[----:B------:R-:W0:Y:S02]  /*0ce0*/  SHFL.DOWN PT, R3, R0, 0x10, 0x1f ;  /* 0x0a001f0000037f89 */ /* 0x000e2400000e0000 */
[----:B0-----:R-:W-:-:S04]  /*0cf0*/  FSETP.GEU.AND P0, PT, R0, R3, PT ;  /* 0x000000030000720b */ /* 0x001fc80003f0e000 */
[----:B------:R-:W-:Y:S02]  /*0d00*/  FSEL R3, R3, R0, !P0 ;  /* 0x0000000003037208 */ /* 0x000fe40004000000 */
[----:B------:R-:W-:Y:S02]  /*0d10*/  ISETP.NE.AND P0, PT, R7, RZ, PT ;  /* 0x000000ff0700720c */ /* 0x000fe40003f05270 */
[----:B------:R-:W-:Y:S01]  /*0d20*/  FSEL R0, R0, R3, P1 ;  /* 0x0000000300007208 */ /* 0x000fe20000800000 */
[----:B------:R0:W-:Y:S01]  /*0d30*/  @!P2 STS [R2+0x8], R3 ;  /* 0x000008030200a388 */ /* 0x0001e20000000800 */
[----:B------:R-:W-:Y:S09]  /*0d40*/  BAR.SYNC.DEFER_BLOCKING 0x0 ;  /* 0x0000000000007b1d */ /* 0x000ff20000010000 */
[----:B0-----:R-:W-:Y:S05]  /*0d50*/  @P0 BRA `(.L_x_252) ;  /* 0x0000003c00e00947 */ /* 0x001fea0003800000 */
[----:B------:R-:W0:Y:S01]  /*0d60*/  S2UR UR5, SR_CgaCtaId ;  /* 0x00000000000579c3 */ /* 0x000e220000008800 */
[----:B------:R-:W-:Y:S02]  /*0d70*/  UMOV UR4, 0x400 ;  /* 0x0000040000047882 */ /* 0x000fe40000000000 */
[----:B0-----:R-:W-:-:S09]  /*0d80*/  ULEA UR4, UR5, UR4, 0x18 ;  /* 0x0000000405047291 */ /* 0x001fd2000f8ec0ff */
[----:B------:R-:W0:Y:S04]  /*0d90*/  LDS R3, [UR4+0xc] ;  /* 0x00000c04ff037984 */ /* 0x000e280008000800 */
[----:B------:R-:W1:Y:S04]  /*0da0*/  LDS.128 R4, [UR4+0x10] ;  /* 0x00001004ff047984 */ /* 0x000e680008000c00 */
[----:B------:R-:W2:Y:S01]  /*0db0*/  LDS.64 R8, [UR4+0x20] ;  /* 0x00002004ff087984 */ /* 0x000ea20008000a00 */
[----:B0-----:R-:W-:-:S04]  /*0dc0*/  FSETP.GEU.AND P1, PT, R0, R3, PT ;  /* 0x000000030000720b */ /* 0x001fc80003f2e000 */
[----:B------:R-:W-:-:S04]  /*0dd0*/  FSEL R3, R3, R0, !P1 ;  /* 0x0000000003037208 */ /* 0x000fc80004800000 */
[----:B-1----:R-:W-:-:S04]  /*0de0*/  FSETP.GEU.AND P1, PT, R3, R4, PT ;  /* 0x000000040300720b */ /* 0x002fc80003f2e000 */
[----:B------:R-:W-:-:S04]  /*0df0*/  FSEL R4, R4, R3, !P1 ;  /* 0x0000000304047208 */ /* 0x000fc80004800000 */
[----:B------:R-:W-:-:S04]  /*0e00*/  FSETP.GEU.AND P1, PT, R4, R5, PT ;  /* 0x000000050400720b */ /* 0x000fc80003f2e000 */
[----:B------:R-:W-:-:S04]  /*0e10*/  FSEL R5, R5, R4, !P1 ;  /* 0x0000000405057208 */ /* 0x000fc80004800000 */
[----:B------:R-:W-:-:S04]  /*0e20*/  FSETP.GEU.AND P1, PT, R5, R6, PT ;  /* 0x000000060500720b */ /* 0x000fc80003f2e000 */
[----:B------:R-:W-:-:S04]  /*0e30*/  FSEL R6, R6, R5, !P1 ;  /* 0x0000000506067208 */ /* 0x000fc80004800000 */
[----:B------:R-:W-:-:S04]  /*0e40*/  FSETP.GEU.AND P1, PT, R6, R7, PT ;  /* 0x000000070600720b */ /* 0x000fc80003f2e000 */
[----:B------:R-:W-:-:S04]  /*0e50*/  FSEL R7, R7, R6, !P1 ;  /* 0x0000000607077208 */ /* 0x000fc80004800000 */
[----:B--2---:R-:W-:-:S04]  /*0e60*/  FSETP.GEU.AND P1, PT, R7, R8, PT ;  /* 0x000000080700720b */ /* 0x004fc80003f2e000 */
[----:B------:R-:W-:-:S04]  /*0e70*/  FSEL R0, R8, R7, !P1 ;  /* 0x0000000708007208 */ /* 0x000fc80004800000 */
[----:B------:R-:W-:-:S04]  /*0e80*/  FSETP.GEU.AND P1, PT, R0, R9, PT ;  /* 0x000000090000720b */ /* 0x000fc80003f2e000 */
[----:B------:R-:W-:Y:S01]  /*0e90*/  FSEL R0, R9, R0, !P1 ;  /* 0x0000000009007208 */ /* 0x000fe20004800000 */
[----:B------:R-:W-:Y:S08]  /*0ea0*/  BRA `(.L_x_252) ;  /* 0x0000003c008c7947 */ /* 0x000ff00003800000 */
.L_x_251:
[----:B------:R-:W-:Y:S01]  /*0eb0*/  LOP3.LUT R0, R7, 0x3e0, RZ, 0xc0, !PT ;  /* 0x000003e007007812 */ /* 0x000fe200078ec0ff */
[----:B------:R-:W1:Y:S03]  /*0ec0*/  S2R R4, SR_LANEID ;  /* 0x0000000000047919 */ /* 0x000e660000000000 */
[----:B------:R-:W-:Y:S01]  /*0ed0*/  LOP3.LUT R5, RZ, R0, RZ, 0x33, !PT ;  /* 0x00000000ff057212 */ /* 0x000fe200078e33ff */
[----:B0-----:R-:W-:-:S04]  /*0ee0*/  VIADD R3, R0, 0x20 ;  /* 0x0000002000037836 */ /* 0x001fc80000000000 */
[----:B------:R-:W-:Y:S01]  /*0ef0*/  IMAD.IADD R5, R5, 0x1, R20 ;  /* 0x0000000105057824 */ /* 0x000fe200078e0214 */
[----:B------:R-:W-:-:S04]  /*0f00*/  ISETP.GT.AND P0, PT, R3, R20, PT ;  /* 0x000000140300720c */ /* 0x000fc80003f04270 */
[----:B------:R-:W-:-:S05]  /*0f10*/  SEL R5, R5, 0x1f, P0 ;  /* 0x0000001f05057807 */ /* 0x000fca0000000000 */
[----:B------:R-:W0:Y:S01]  /*0f20*/  SHFL.DOWN PT, R0, R9, 0x1, R5 ;  /* 0x0820000009007989 */ /* 0x000e2200000e0005 */
[C---:B-1----:R-:W-:Y:S01]  /*0f30*/  ISETP.GE.AND P0, PT, R4.reuse, R5, PT ;  /* 0x000000050400720c */ /* 0x042fe20003f06270 */
[----:B------:R-:W-:Y:S01]  /*0f40*/  VIADD R2, R4, 0x2 ;  /* 0x0000000204027836 */ /* 0x000fe20000000000 */
[----:B0-----:R-:W-:-:S11]  /*0f50*/  FSETP.GEU.AND P1, PT, R9, R0, PT ;  /* 0x000000000900720b */ /* 0x001fd60003f2e000 */
[----:B------:R-:W-:Y:S02]  /*0f60*/  @!P0 FSEL R9, R0, R9, !P1 ;  /* 0x0000000900098208 */ /* 0x000fe40004800000 */
[----:B------:R-:W-:Y:S01]  /*0f70*/  ISETP.GT.AND P0, PT, R2, R5, PT ;  /* 0x000000050200720c */ /* 0x000fe20003f04270 */
[----:B------:R-:W-:Y:S02]  /*0f80*/  VIADD R2, R4, 0x4 ;  /* 0x0000000404027836 */ /* 0x000fe40000000000 */
[----:B------:R-:W0:Y:S02]  /*0f90*/  SHFL.DOWN PT, R0, R9, 0x2, R5 ;  /* 0x0840000009007989 */ /* 0x000e2400000e0005 */
[----:B0-----:R-:W-:-:S08]  /*0fa0*/  FSETP.GEU.AND P1, PT, R9, R0, PT ;  /* 0x000000000900720b */ /* 0x001fd00003f2e000 */
[----:B------:R-:W-:Y:S02]  /*0fb0*/  @!P0 FSEL R9, R0, R9, !P1 ;  /* 0x0000000900098208 */ /* 0x000fe40004800000 */
[----:B------:R-:W-:Y:S01]  /*0fc0*/  ISETP.GT.AND P0, PT, R2, R5, PT ;  /* 0x000000050200720c */ /* 0x000fe20003f04270 */
[----:B------:R-:W-:Y:S02]  /*0fd0*/  VIADD R2, R4, 0x8 ;  /* 0x0000000804027836 */ /* 0x000fe40000000000 */
[----:B------:R-:W0:Y:S02]  /*0fe0*/  SHFL.DOWN PT, R0, R9, 0x4, R5 ;  /* 0x0880000009007989 */ /* 0x000e2400000e0005 */
[----:B0-----:R-:W-:-:S08]  /*0ff0*/  FSETP.GEU.AND P1, PT, R9, R0, PT ;  /* 0x000000000900720b */ /* 0x001fd00003f2e000 */
[----:B------:R-:W-:Y:S02]  /*1000*/  @!P0 FSEL R9, R0, R9, !P1 ;  /* 0x0000000900098208 */ /* 0x000fe40004800000 */
[----:B------:R-:W-:Y:S01]  /*1010*/  ISETP.GT.AND P1, PT, R2, R5, PT ;  /* 0x000000050200720c */ /* 0x000fe20003f24270 */
[C---:B------:R-:W-:Y:S01]  /*1020*/  VIADD R2, R4.reuse, 0x10 ;  /* 0x0000001004027836 */ /* 0x040fe20000000000 */
[----:B------:R-:W-:Y:S01]  /*1030*/  ISETP.NE.AND P0, PT, R4, RZ, PT ;  /* 0x000000ff0400720c */ /* 0x000fe20003f05270 */
[----:B------:R-:W0:-:S12]  /*1040*/  SHFL.DOWN PT, R0, R9, 0x8, R5 ;  /* 0x0900000009007989 */ /* 0x000e1800000e0005 */
[----:B------:R-:W1:Y:S01]  /*1050*/  @!P0 S2R R6, SR_CgaCtaId ;  /* 0x0000000000068919 */ /* 0x000e620000008800 */
[----:B------:R-:W-:Y:S02]  /*1060*/  @!P0 MOV R3, 0x400 ;  /* 0x0000040000038802 */ /* 0x000fe40000000f00 */
[----:B0-----:R-:W-:-:S04]  /*1070*/  FSETP.GEU.AND P2, PT, R9, R0, PT ;  /* 0x000000000900720b */ /* 0x001fc80003f4e000 */
[----:B------:R-:W-:Y:S02]  /*1080*/  @!P1 FSEL R9, R0, R9, !P2 ;  /* 0x0000000900099208 */ /* 0x000fe40005000000 */
[----:B------:R-:W-:Y:S02]  /*1090*/  ISETP.GT.AND P1, PT, R2, R5, PT ;  /* 0x000000050200720c */ /* 0x000fe40003f24270 */
[----:B------:R-:W-:Y:S01]  /*10a0*/  @!P0 SHF.R.U32.HI R2, RZ, 0x3, R7 ;  /* 0x00000003ff028819 */ /* 0x000fe20000011607 */
[----:B------:R-:W0:Y:S03]  /*10b0*/  SHFL.DOWN PT, R0, R9, 0x10, R5 ;  /* 0x0a00000009007989 */ /* 0x000e2600000e0005 */
[----:B------:R-:W-:Y:S02]  /*10c0*/  @!P0 LOP3.LUT R2, R2, 0x7c, RZ, 0xc0, !PT ;  /* 0x0000007c02028812 */ /* 0x000fe400078ec0ff */
[----:B-1----:R-:W-:-:S05]  /*10d0*/  @!P0 LEA R3, R6, R3, 0x18 ;  /* 0x0000000306038211 */ /* 0x002fca00078ec0ff */
[----:B------:R-:W-:Y:S01]  /*10e0*/  @!P0 IMAD.IADD R3, R2, 0x1, R3 ;  /* 0x0000000102038824 */ /* 0x000fe200078e0203 */
[----:B0-----:R-:W-:-:S04]  /*10f0*/  FSETP.GEU.AND P2, PT, R9, R0, PT ;  /* 0x000000000900720b */ /* 0x001fc80003f4e000 */
[----:B------:R-:W-:-:S05]  /*1100*/  @!P1 FSEL R9, R0, R9, !P2 ;  /* 0x0000000900099208 */ /* 0x000fca0005000000 */
[----:B------:R-:W-:-:S05]  /*1110*/  IMAD.MOV.U32 R0, RZ, RZ, R9 ;  /* 0x000000ffff007224 */ /* 0x000fca00078e0009 */
[----:B------:R0:W-:Y:S01]  /*1120*/  @!P0 STS [R3+0x8], R0 ;  /* 0x0000080003008388 */ /* 0x0001e20000000800 */
[----:B------:R-:W-:Y:S01]  /*1130*/  BAR.SYNC.DEFER_BLOCKING 0x0 ;  /* 0x0000000000007b1d */ /* 0x000fe20000010000 */
[----:B------:R-:W-:-:S13]  /*1140*/  ISETP.NE.AND P0, PT, R7, RZ, PT ;  /* 0x000000ff0700720c */ /* 0x000fda0003f05270 */
[----:B0-----:R-:W-:Y:S05]  /*1150*/  @P0 BRA `(.L_x_252) ;  /* 0x0000003800e00947 */ /* 0x001fea0003800000 */
[----:B------:R-:W0:Y:S01]  /*1160*/  S2UR UR5, SR_CgaCtaId ;  /* 0x00000000000579c3 */ /* 0x000e220000008800 */
[----:B------:R-:W-:Y:S01]  /*1170*/  UMOV UR4, 0x400 ;  /* 0x0000040000047882 */ /* 0x000fe20000000000 */
[C---:B------:R-:W-:Y:S02]  /*1180*/  ISETP.GT.AND P2, PT, R20.reuse, 0x20, PT ;  /* 0x000000201400780c */ /* 0x040fe40003f44270 */
[----:B------:R-:W-:Y:S01]  /*1190*/  ISETP.GT.AND P1, PT, R20, 0x40, PT ;  /* 0x000000401400780c */ /* 0x000fe20003f24270 */
[----:B0-----:R-:W-:-:S09]  /*11a0*/  ULEA UR4, UR5, UR4, 0x18 ;  /* 0x0000000405047291 */ /* 0x001fd2000f8ec0ff */
[----:B------:R-:W0:Y:S04]  /*11b0*/  LDS R3, [UR4+0xc] ;  /* 0x00000c04ff037984 */ /* 0x000e280008000800 */
[----:B------:R-:W1:Y:S04]  /*11c0*/  LDS.128 R4, [UR4+0x10] ;  /* 0x00001004ff047984 */ /* 0x000e680008000c00 */
[----:B------:R-:W2:Y:S01]  /*11d0*/  LDS.64 R8, [UR4+0x20] ;  /* 0x00002004ff087984 */ /* 0x000ea20008000a00 */
[----:B0-----:R-:W-:-:S04]  /*11e0*/  FSETP.GEU.AND P3, PT, R0, R3, PT ;  /* 0x000000030000720b */ /* 0x001fc80003f6e000 */
[----:B------:R-:W-:Y:S02]  /*11f0*/  @P2 FSEL R0, R3, R0, !P3 ;  /* 0x0000000003002208 */ /* 0x000fe40005800000 */
[----:B------:R-:W-:Y:S02]  /*1200*/  ISETP.GT.AND P2, PT, R20, 0x60, PT ;  /* 0x000000601400780c */ /* 0x000fe40003f44270 */
[----:B-1----:R-:W-:-:S04]  /*1210*/  FSETP.GEU.AND P3, PT, R0, R4, PT ;  /* 0x000000040000720b */ /* 0x002fc80003f6e000 */
[----:B------:R-:W-:Y:S02]  /*1220*/  @P1 FSEL R0, R4, R0, !P3 ;  /* 0x0000000004001208 */ /* 0x000fe40005800000 */
[----:B------:R-:W-:Y:S02]  /*1230*/  ISETP.GT.AND P1, PT, R20, 0x80, PT ;  /* 0x000000801400780c */ /* 0x000fe40003f24270 */
[----:B------:R-:W-:-:S04]  /*1240*/  FSETP.GEU.AND P3, PT, R0, R5, PT ;  /* 0x000000050000720b */ /* 0x000fc80003f6e000 */
        /* <DEDUP_REMOVED lines=8> */
[----:B--2---:R-:W-:-:S04]  /*12d0*/  FSETP.GEU.AND P3, PT, R0, R8, PT ;  /* 0x000000080000720b */ /* 0x004fc80003f6e000 */
[----:B------:R-:W-:-:S04]  /*12e0*/  @P1 FSEL R0, R8, R0, !P3 ;  /* 0x0000000008001208 */ /* 0x000fc80005800000 */
[----:B------:R-:W-:-:S04]  /*12f0*/  FSETP.GEU.AND P1, PT, R0, R9, PT ;  /* 0x000000090000720b */ /* 0x000fc80003f2e000 */
[----:B------:R-:W-:Y:S01]  /*1300*/  @P2 FSEL R0, R9, R0, !P1 ;  /* 0x0000000009002208 */ /* 0x000fe20004800000 */
[----:B------:R-:W-:Y:S08]  /*1310*/  BRA `(.L_x_252) ;  /* 0x0000003800707947 */ /* 0x000ff00003800000 */
.L_x_238:
[----:B------:R-:W0:Y:S01]  /*1320*/  S2R R0, SR_TID.X ;  /* 0x0000000000007919 */ /* 0x000e220000002100 */
[----:B------:R-:W1:Y:S01]  /*1330*/  LDC.64 R2, c[0x0][0x380] ;  /* 0x0000e000ff027b82 */ /* 0x000e620000000a00 */
[----:B0-----:R-:W-:-:S04]  /*1340*/  IMAD.SHL.U32 R5, R0, 0x4, RZ ;  /* 0x0000000400057824 */ /* 0x001fc800078e00ff */
[----:B-1----:R-:W-:-:S05]  /*1350*/  IMAD.WIDE.U32 R2, R5, 0x4, R2 ;  /* 0x0000000405027825 */ /* 0x002fca00078e0002 */
[----:B------:R-:W2:Y:S04]  /*1360*/  LDG.E.128.CONSTANT R4, desc[UR6][R2.64] ;  /* 0x0000000602047981 */ /* 0x000ea8000c1e9d00 */
[----:B------:R-:W3:Y:S04]  /*1370*/  LDG.E.128.CONSTANT R8, desc[UR6][R2.64+0x1000] ;  /* 0x0010000602087981 */ /* 0x000ee8000c1e9d00 */
[----:B------:R-:W4:Y:S04]  /*1380*/  LDG.E.128.CONSTANT R12, desc[UR6][R2.64+0x2000] ;  /* 0x00200006020c7981 */ /* 0x000f28000c1e9d00 */
[----:B------:R-:W5:Y:S01]  /*1390*/  LDG.E.128.CONSTANT R16, desc[UR6][R2.64+0x3000] ;  /* 0x0030000602107981 */ /* 0x000f62000c1e9d00 */
[----:B------:R-:W-:Y:S01]  /*13a0*/  IMAD.MOV.U32 R23, RZ, RZ, 0x1000 ;  /* 0x00001000ff177424 */ /* 0x000fe200078e00ff */
[----:B--2---:R-:W-:-:S02]  /*13b0*/  FSETP.GEU.AND P0, PT, R4, R5, PT ;  /* 0x000000050400720b */ /* 0x004fc40003f0e000 */
[----:B------:R-:W-:Y:S02]  /*13c0*/  FSETP.GEU.AND P1, PT, R6, R7, PT ;  /* 0x000000070600720b */ /* 0x000fe40003f2e000 */
[----:B---3--:R-:W-:Y:S02]  /*13d0*/  FSETP.GEU.AND P2, PT, R8, R9, PT ;  /* 0x000000090800720b */ /* 0x008fe40003f4e000 */
[----:B------:R-:W-:Y:S02]  /*13e0*/  FSETP.GEU.AND P3, PT, R10, R11, PT ;  /* 0x0000000b0a00720b */ /* 0x000fe40003f6e000 */
[----:B------:R-:W-:Y:S02]  /*13f0*/  FSEL R4, R5, R4, !P0 ;  /* 0x0000000405047208 */ /* 0x000fe40004000000 */
[----:B------:R-:W-:Y:S02]  /*1400*/  FSEL R7, R7, R6, !P1 ;  /* 0x0000000607077208 */ /* 0x000fe40004800000 */
[----:B------:R-:W-:-:S02]  /*1410*/  FSEL R8, R9, R8, !P2 ;  /* 0x0000000809087208 */ /* 0x000fc40005000000 */
[----:B------:R-:W-:Y:S02]  /*1420*/  FSEL R11, R11, R10, !P3 ;  /* 0x0000000a0b0b7208 */ /* 0x000fe40005800000 */
[----:B----4-:R-:W-:Y:S02]  /*1430*/  FSETP.GEU.AND P0, PT, R12, R13, PT ;  /* 0x0000000d0c00720b */ /* 0x010fe40003f0e000 */
[----:B------:R-:W-:Y:S02]  /*1440*/  FSETP.GEU.AND P1, PT, R14, R15, PT ;  /* 0x0000000f0e00720b */ /* 0x000fe40003f2e000 */
[----:B-----5:R-:W-:Y:S02]  /*1450*/  FSETP.GEU.AND P2, PT, R16, R17, PT ;  /* 0x000000111000720b */ /* 0x020fe40003f4e000 */
[----:B------:R-:W-:Y:S02]  /*1460*/  FSETP.GEU.AND P3, PT, R18, R19, PT ;  /* 0x000000131200720b */ /* 0x000fe40003f6e000 */
[----:B------:R-:W-:-:S02]  /*1470*/  FSEL R12, R13, R12, !P0 ;  /* 0x0000000c0d0c7208 */ /* 0x000fc40004000000 */
[----:B------:R-:W-:Y:S02]  /*1480*/  FSEL R15, R15, R14, !P1 ;  /* 0x0000000e0f0f7208 */ /* 0x000fe40004800000 */
[----:B------:R-:W-:Y:S02]  /*1490*/  FSEL R16, R17, R16, !P2 ;  /* 0x0000001011107208 */ /* 0x000fe40005000000 */
[----:B------:R-:W-:Y:S02]  /*14a0*/  FSEL R19, R19, R18, !P3 ;  /* 0x0000001213137208 */ /* 0x000fe40005800000 */
[----:B------:R-:W-:Y:S02]  /*14b0*/  FSETP.GEU.AND P2, PT, R12, R15, PT ;  /* 0x0000000f0c00720b */ /* 0x000fe40003f4e000 */
[----:B------:R-:W-:Y:S02]  /*14c0*/  FSETP.GEU.AND P3, PT, R16, R19, PT ;  /* 0x000000131000720b */ /* 0x000fe40003f6e000 */
[----:B------:R-:W-:-:S02]  /*14d0*/  FSETP.GEU.AND P1, PT, R8, R11, PT ;  /* 0x0000000b0800720b */ /* 0x000fc40003f2e000 */
[----:B------:R-:W-:Y:S02]  /*14e0*/  FSEL R12, R15, R12, !P2 ;  /* 0x0000000c0f0c7208 */ /* 0x000fe40005000000 */
[----:B------:R-:W-:Y:S02]  /*14f0*/  FSEL R19, R19, R16, !P3 ;  /* 0x0000001013137208 */ /* 0x000fe40005800000 */
[----:B------:R-:W-:Y:S02]  /*1500*/  FSEL R11, R11, R8, !P1 ;  /* 0x000000080b0b7208 */ /* 0x000fe40004800000 */
[----:B------:R-:W-:Y:S02]  /*1510*/  FSETP.GEU.AND P0, PT, R4, R7, PT ;  /* 0x000000070400720b */ /* 0x000fe40003f0e000 */
[----:B------:R-:W-:Y:S02]  /*1520*/  FSETP.GEU.AND P1, PT, R12, R19, PT ;  /* 0x000000130c00720b */ /* 0x000fe40003f2e000 */
[----:B------:R-:W-:-:S02]  /*1530*/  FSEL R4, R7, R4, !P0 ;  /* 0x0000000407047208 */ /* 0x000fc40004000000 */
[----:B------:R-:W-:Y:S02]  /*1540*/  FSEL R19, R19, R12, !P1 ;  /* 0x0000000c13137208 */ /* 0x000fe40004800000 */
[----:B------:R-:W-:Y:S02]  /*1550*/  ISETP.GE.U32.AND P1, PT, R20, 0x2000, PT ;  /* 0x000020001400780c */ /* 0x000fe40003f26070 */
[----:B------:R-:W-:-:S04]  /*1560*/  FSETP.GEU.AND P0, PT, R4, R11, PT ;  /* 0x0000000b0400720b */ /* 0x000fc80003f0e000 */
[----:B------:R-:W-:-:S04]  /*1570*/  FSEL R4, R11, R4, !P0 ;  /* 0x000000040b047208 */ /* 0x000fc80004000000 */
[----:B------:R-:W-:-:S04]  /*1580*/  FSETP.GEU.AND P0, PT, R4, R19, PT ;  /* 0x000000130400720b */ /* 0x000fc80003f0e000 */
[----:B------:R-:W-:Y:S01]  /*1590*/  FSEL R21, R19, R4, !P0 ;  /* 0x0000000413157208 */ /* 0x000fe20004000000 */
[----:B------:R-:W-:Y:S08]  /*15a0*/  @!P1 BRA `(.L_x_253) ;  /* 0x0000000000bc9947 */ /* 0x000ff00003800000 */
[----:B------:R-:W0:Y:S01]  /*15b0*/  LDC R24, c[0x0][0x390] ;  /* 0x0000e400ff187b82 */ /* 0x000e220000000800 */
[----:B------:R-:W-:Y:S02]  /*15c0*/  VIADD R22, R20, 0xfffff000 ;  /* 0xfffff00014167836 */ /* 0x000fe40000000000 */
[----:B------:R-:W-:-:S07]  /*15d0*/  IMAD.MOV.U32 R23, RZ, RZ, 0x1000 ;  /* 0x00001000ff177424 */ /* 0x000fce00078e00ff */
.L_x_255:
[----:B------:R-:W-:-:S05]  /*15e0*/  IMAD.WIDE R26, R23, 0x4, R2 ;  /* 0x00000004171a7825 */ /* 0x000fca00078e0202 */
[----:B------:R-:W2:Y:S04]  /*15f0*/  LDG.E.128.CONSTANT R8, desc[UR6][R26.64] ;  /* 0x000000061a087981 */ /* 0x000ea8000c1e9d00 */
[----:B------:R-:W3:Y:S04]  /*1600*/  LDG.E.128.CONSTANT R12, desc[UR6][R26.64+0x1000] ;  /* 0x001000061a0c7981 */ /* 0x000ee8000c1e9d00 */
[----:B------:R-:W4:Y:S04]  /*1610*/  LDG.E.128.CONSTANT R16, desc[UR6][R26.64+0x2000] ;  /* 0x002000061a107981 */ /* 0x000f28000c1e9d00 */
[----:B------:R-:W5:Y:S01]  /*1620*/  LDG.E.128.CONSTANT R4, desc[UR6][R26.64+0x3000] ;  /* 0x003000061a047981 */ /* 0x000f62000c1e9d00 */
[----:B0-----:R-:W-:Y:S01]  /*1630*/  IMAD.MOV.U32 R20, RZ, RZ, R24 ;  /* 0x000000ffff147224 */ /* 0x001fe200078e0018 */
        /* <DEDUP_REMOVED lines=14> */
[----:B------:R-:W-:Y:S01]  /*1720*/  FSEL R18, R4, R19, !P2 ;  /* 0x0000001304127208 */ /* 0x000fe20005000000 */
[----:B------:R-:W-:Y:S01]  /*1730*/  IMAD.IADD R4, R20, 0x1, -R23 ;  /* 0x0000000114047824 */ /* 0x000fe200078e0a17 */
[----:B------:R-:W-:Y:S02]  /*1740*/  FSEL R5, R6, R5, !P3 ;  /* 0x0000000506057208 */ /* 0x000fe40005800000 */
[----:B------:R-:W-:Y:S02]  /*1750*/  FSETP.GEU.AND P0, PT, R21, R8, PT ;  /* 0x000000081500720b */ /* 0x000fe40003f0e000 */
[----:B------:R-:W-:Y:S02]  /*1760*/  FSETP.GEU.AND P1, PT, R10, R13, PT ;  /* 0x0000000d0a00720b */ /* 0x000fe40003f2e000 */
[----:B------:R-:W-:-:S02]  /*1770*/  FSETP.GEU.AND P2, PT, R14, R17, PT ;  /* 0x000000110e00720b */ /* 0x000fc40003f4e000 */
[----:B------:R-:W-:Y:S02]  /*1780*/  FSETP.GEU.AND P3, PT, R18, R5, PT ;  /* 0x000000051200720b */ /* 0x000fe40003f6e000 */
[----:B------:R-:W-:Y:S02]  /*1790*/  FSEL R8, R8, R21, !P0 ;  /* 0x0000001508087208 */ /* 0x000fe40004000000 */
[----:B------:R-:W-:Y:S02]  /*17a0*/  FSEL R13, R13, R10, !P1 ;  /* 0x0000000a0d0d7208 */ /* 0x000fe40004800000 */
[----:B------:R-:W-:Y:S02]  /*17b0*/  FSEL R14, R17, R14, !P2 ;  /* 0x0000000e110e7208 */ /* 0x000fe40005000000 */
[----:B------:R-:W-:Y:S02]  /*17c0*/  FSEL R5, R5, R18, !P3 ;  /* 0x0000001205057208 */ /* 0x000fe40005800000 */
[----:B------:R-:W-:-:S02]  /*17d0*/  FSETP.GEU.AND P0, PT, R8, R13, PT ;  /* 0x0000000d0800720b */ /* 0x000fc40003f0e000 */
[----:B------:R-:W-:Y:S02]  /*17e0*/  FSETP.GEU.AND P1, PT, R14, R5, PT ;  /* 0x000000050e00720b */ /* 0x000fe40003f2e000 */
[----:B------:R-:W-:Y:S02]  /*17f0*/  FSEL R8, R13, R8, !P0 ;  /* 0x000000080d087208 */ /* 0x000fe40004000000 */
[----:B------:R-:W-:Y:S02]  /*1800*/  FSEL R5, R5, R14, !P1 ;  /* 0x0000000e05057208 */ /* 0x000fe40004800000 */
[----:B------:R-:W-:Y:S02]  /*1810*/  ISETP.GE.AND P1, PT, R4, 0x1000, PT ;  /* 0x000010000400780c */ /* 0x000fe40003f26270 */
[----:B------:R-:W-:-:S04]  /*1820*/  FSETP.GEU.AND P0, PT, R8, R5, PT ;  /* 0x000000050800720b */ /* 0x000fc80003f0e000 */
[----:B------:R-:W-:-:S04]  /*1830*/  FSEL R5, R5, R8, !P0 ;  /* 0x0000000805057208 */ /* 0x000fc80004000000 */
[----:B------:R-:W-:-:S04]  /*1840*/  FSETP.GEU.AND P0, PT, R5, R7, PT ;  /* 0x000000070500720b */ /* 0x000fc80003f0e000 */
[----:B------:R-:W-:Y:S01]  /*1850*/  FSEL R21, R7, R5, !P0 ;  /* 0x0000000507157208 */ /* 0x000fe20004000000 */
[----:B------:R-:W-:Y:S08]  /*1860*/  @!P1 BRA `(.L_x_254) ;  /* 0x00000008009c9947 */ /* 0x000ff00003800000 */
[----:B------:R-:W-:-:S05]  /*1870*/  VIADD R23, R23, 0x1000 ;  /* 0x0000100017177836 */ /* 0x000fca0000000000 */
[----:B------:R-:W-:-:S13]  /*1880*/  ISETP.GT.AND P0, PT, R23, R22, PT ;  /* 0x000000161700720c */ /* 0x000fda0003f04270 */
[----:B------:R-:W-:Y:S05]  /*1890*/  @!P0 BRA `(.L_x_255) ;  /* 0xfffffffc00508947 */ /* 0x000fea000383ffff */
.L_x_253:
[----:B------:R-:W-:-:S13]  /*18a0*/  ISETP.GE.AND P0, PT, R23, R20, PT ;  /* 0x000000141700720c */ /* 0x000fda0003f06270 */
[----:B------:R-:W-:Y:S05]  /*18b0*/  @P0 BRA `(.L_x_254) ;  /* 0x0000000800880947 */ /* 0x000fea0003800000 */
[----:B------:R-:W-:Y:S01]  /*18c0*/  IMAD.IADD R9, R20, 0x1, -R23 ;  /* 0x0000000114097824 */ /* 0x000fe200078e0a17 */
[----:B------:R-:W-:Y:S04]  /*18d0*/  BSSY.RECONVERGENT B1, `(.L_x_254) ;  /* 0x00000a0000017945 */ /* 0x000fe80003800200 */
[----:B------:R-:W-:-:S13]  /*18e0*/  ISETP.GE.AND P0, PT, R0, R9, PT ;  /* 0x000000090000720c */ /* 0x000fda0003f06270 */
[----:B------:R-:W-:Y:S05]  /*18f0*/  @P0 BRA `(.L_x_256) ;  /* 0x0000000800740947 */ /* 0x000fea0003800000 */
[----:B------:R-:W-:Y:S01]  /*1900*/  LOP3.LUT R2, RZ, R0, RZ, 0x33, !PT ;  /* 0x00000000ff027212 */ /* 0x000fe200078e33ff */
[----:B------:R-:W-:Y:S01]  /*1910*/  BSSY.RECONVERGENT B2, `(.L_x_257) ;  /* 0x0000016000027945 */ /* 0x000fe20003800200 */
[----:B------:R-:W-:Y:S02]  /*1920*/  IMAD.MOV.U32 R8, RZ, RZ, R0 ;  /* 0x000000ffff087224 */ /* 0x000fe400078e0000 */
[----:B------:R-:W-:-:S04]  /*1930*/  IADD3 R2, PT, PT, -R23, R20, R2 ;  /* 0x0000001417027210 */ /* 0x000fc80007ffe102 */
[C---:B------:R-:W-:Y:S02]  /*1940*/  LOP3.LUT R3, R2.reuse, 0x300, RZ, 0xc0, !PT ;  /* 0x0000030002037812 */ /* 0x040fe400078ec0ff */
[----:B------:R-:W-:Y:S02]  /*1950*/  ISETP.GE.U32.AND P2, PT, R2, 0x300, PT ;  /* 0x000003000200780c */ /* 0x000fe40003f46070 */
[----:B------:R-:W-:-:S13]  /*1960*/  ISETP.NE.AND P0, PT, R3, 0x300, PT ;  /* 0x000003000300780c */ /* 0x000fda0003f05270 */
[----:B------:R-:W-:Y:S05]  /*1970*/  @!P0 BRA `(.L_x_258) ;  /* 0x00000000003c8947 */ /* 0x000fea0003800000 */
[----:B------:R-:W0:Y:S01]  /*1980*/  LDC.64 R4, c[0x0][0x380] ;  /* 0x0000e000ff047b82 */ /* 0x000e220000000a00 */
[----:B------:R-:W-:Y:S01]  /*1990*/  LEA.HI R2, R2, 0x1, RZ, 0x18 ;  /* 0x0000000102027811 */ /* 0x000fe200078fc0ff */
[----:B------:R-:W-:Y:S02]  /*19a0*/  IMAD.IADD R7, R0, 0x1, R23 ;  /* 0x0000000100077824 */ /* 0x000fe400078e0217 */
[----:B------:R-:W-:Y:S01]  /*19b0*/  IMAD.MOV.U32 R8, RZ, RZ, R0 ;  /* 0x000000ffff087224 */ /* 0x000fe200078e0000 */
[----:B------:R-:W-:-:S05]  /*19c0*/  LOP3.LUT R2, R2, 0x3, RZ, 0xc0, !PT ;  /* 0x0000000302027812 */ /* 0x000fca00078ec0ff */
[----:B------:R-:W-:-:S07]  /*19d0*/  IMAD.MOV R6, RZ, RZ, -R2 ;  /* 0x000000ffff067224 */ /* 0x000fce00078e0a02 */
.L_x_259:
[----:B0-----:R-:W-:-:S06]  /*19e0*/  IMAD.WIDE.U32 R2, R7, 0x4, R4 ;  /* 0x0000000407027825 */ /* 0x001fcc00078e0004 */
[----:B------:R-:W2:Y:S01]  /*19f0*/  LDG.E.CONSTANT R2, desc[UR6][R2.64] ;  /* 0x0000000602027981 */ /* 0x000ea2000c1e9900 */
[----:B------:R-:W-:Y:S02]  /*1a00*/  VIADD R6, R6, 0x1 ;  /* 0x0000000106067836 */ /* 0x000fe40000000000 */
[----:B------:R-:W-:Y:S02]  /*1a10*/  VIADD R8, R8, 0x100 ;  /* 0x0000010008087836 */ /* 0x000fe40000000000 */
[----:B------:R-:W-:Y:S01]  /*1a20*/  VIADD R7, R7, 0x100 ;  /* 0x0000010007077836 */ /* 0x000fe20000000000 */
[----:B------:R-:W-:Y:S02]  /*1a30*/  ISETP.NE.AND P1, PT, R6, RZ, PT ;  /* 0x000000ff0600720c */ /* 0x000fe40003f25270 */
[----:B--2---:R-:W-:-:S04]  /*1a40*/  FSETP.GEU.AND P0, PT, R21, R2, PT ;  /* 0x000000021500720b */ /* 0x004fc80003f0e000 */
[----:B------:R-:W-:-:S07]  /*1a50*/  FSEL R21, R2, R21, !P0 ;  /* 0x0000001502157208 */ /* 0x000fce0004000000 */
[----:B------:R-:W-:Y:S05]  /*1a60*/  @P1 BRA `(.L_x_259) ;  /* 0xfffffffc00dc1947 */ /* 0x000fea000383ffff */
.L_x_258:
[----:B------:R-:W-:Y:S05]  /*1a70*/  BSYNC.RECONVERGENT B2 ;  /* 0x0000000000027941 */ /* 0x000fea0003800200 */
.L_x_257:
[----:B------:R-:W-:Y:S05]  /*1a80*/  @!P2 BRA `(.L_x_256) ;  /* 0x000000080010a947 */ /* 0x000fea0003800000 */
[----:B------:R-:W0:Y:S01]  /*1a90*/  LDCU.64 UR4, c[0x0][0x380] ;  /* 0x00007000ff0477ac */ /* 0x000e220008000a00 */
[----:B------:R-:W-:Y:S01]  /*1aa0*/  IMAD.IADD R5, R9, 0x1, -R8 ;  /* 0x0000000109057824 */ /* 0x000fe200078e0a08 */
[C---:B------:R-:W-:Y:S01]  /*1ab0*/  IADD3 R3, P0, PT, R8.reuse, R23, RZ ;  /* 0x0000001708037210 */ /* 0x040fe20007f1e0ff */
[----:B------:R-:W-:Y:S01]  /*1ac0*/  BSSY.RECONVERGENT B2, `(.L_x_260) ;  /* 0x000004a000027945 */ /* 0x000fe20003800200 */
[----:B------:R-:W-:Y:S02]  /*1ad0*/  IMAD.IADD R11, R8, 0x1, R23 ;  /* 0x00000001080b7824 */ /* 0x000fe400078e0217 */
[----:B------:R-:W-:Y:S01]  /*1ae0*/  ISETP.GT.AND P1, PT, R5, 0xc00, PT ;  /* 0x00000c000500780c */ /* 0x000fe20003f24270 */
[----:B------:R-:W-:Y:S01]  /*1af0*/  IMAD.X R4, RZ, RZ, RZ, P0 ;  /* 0x000000ffff047224 */ /* 0x000fe200000e06ff */
[----:B0-----:R-:W-:-:S04]  /*1b00*/  LEA R2, P0, R3, UR4, 0x2 ;  /* 0x0000000403027c11 */ /* 0x001fc8000f8010ff */
[----:B------:R-:W-:Y:S02]  /*1b10*/  LEA.HI.X R3, R3, UR5, R4, 0x2, P0 ;  /* 0x0000000503037c11 */ /* 0x000fe400080f1404 */
[----:B------:R-:W-:-:S05]  /*1b20*/  IADD3 R2, P0, PT, R2, 0x800, RZ ;  /* 0x0000080002027810 */ /* 0x000fca0007f1e0ff */
[----:B------:R-:W-:Y:S01]  /*1b30*/  IMAD.X R3, RZ, RZ, R3, P0 ;  /* 0x000000ffff037224 */ /* 0x000fe200000e0603 */
[----:B------:R-:W-:Y:S01]  /*1b40*/  PLOP3.LUT P0, PT, PT, PT, PT, 0x80, 0x8 ;  /* 0x000000000008781c */ /* 0x000fe20003f0f070 */
[----:B------:R-:W-:-:S12]  /*1b50*/  @!P1 BRA `(.L_x_261) ;  /* 0x0000000400009947 */ /* 0x000fd80003800000 */
[----:B------:R-:W-:Y:S01]  /*1b60*/  PLOP3.LUT P0, PT, PT, PT, PT, 0x8, 0x80 ;  /* 0x000000000080781c */ /* 0x000fe20003f0e170 */
[----:B------:R-:W-:-:S12]  /*1b70*/  VIADD R13, R9, 0xfffff400 ;  /* 0xfffff400090d7836 */ /* 0x000fd80000000000 */
.L_x_262:
[----:B------:R-:W0:Y:S01]  /*1b80*/  LDC.64 R4, c[0x0][0x380] ;  /* 0x0000e000ff047b82 */ /* 0x000e220000000a00 */
[----:B------:R-:W2:Y:S04]  /*1b90*/  LDG.E.CONSTANT R12, desc[UR6][R2.64+-0x400] ;  /* 0xfffc0006020c7981 */ /* 0x000ea8000c1e9900 */
[----:B------:R-:W3:Y:S01]  /*1ba0*/  LDG.E.CONSTANT R19, desc[UR6][R2.64] ;  /* 0x0000000602137981 */ /* 0x000ee2000c1e9900 */
[----:B------:R-:W-:-:S03]  /*1bb0*/  VIADD R25, R11, 0x400 ;  /* 0x000004000b197836 */ /* 0x000fc60000000000 */
[----:B------:R-:W4:Y:S04]  /*1bc0*/  LDG.E.CONSTANT R18, desc[UR6][R2.64+0x400] ;  /* 0x0004000602127981 */ /* 0x000f28000c1e9900 */
[----:B------:R-:W5:Y:S04]  /*1bd0*/  LDG.E.CONSTANT R16, desc[UR6][R2.64+0xc00] ;  /* 0x000c000602107981 */ /* 0x000f68000c1e9900 */
[----:B------:R-:W5:Y:S01]  /*1be0*/  LDG.E.CONSTANT R15, desc[UR6][R2.64+0x1000] ;  /* 0x00100006020f7981 */ /* 0x000f62000c1e9900 */
[----:B------:R-:W-:-:S03]  /*1bf0*/  VIADD R23, R11, 0x800 ;  /* 0x000008000b177836 */ /* 0x000fc60000000000 */
[----:B------:R-:W5:Y:S01]  /*1c00*/  LDG.E.CONSTANT R14, desc[UR6][R2.64+0x1400] ;  /* 0x00140006020e7981 */ /* 0x000f62000c1e9900 */
[----:B0-----:R-:W-:-:S03]  /*1c10*/  IMAD.WIDE.U32 R6, R11, 0x4, R4 ;  /* 0x000000040b067825 */ /* 0x001fc600078e0004 */
[----:B------:R-:W5:Y:S04]  /*1c20*/  LDG.E.CONSTANT R22, desc[UR6][R2.64+0x2000] ;  /* 0x0020000602167981 */ /* 0x000f68000c1e9900 */
[----:B------:R0:W2:Y:S01]  /*1c30*/  LDG.E.CONSTANT R10, desc[UR6][R6.64] ;  /* 0x00000006060a7981 */ /* 0x0000a2000c1e9900 */
[----:B------:R-:W-:-:S03]  /*1c40*/  IMAD.WIDE.U32 R24, R25, 0x4, R4 ;  /* 0x0000000419187825 */ /* 0x000fc600078e0004 */
[----:B------:R-:W5:Y:S04]  /*1c50*/  LDG.E.CONSTANT R20, desc[UR6][R2.64+0x2400] ;  /* 0x0024000602147981 */ /* 0x000f68000c1e9900 */
[----:B------:R-:W5:Y:S01]  /*1c60*/  LDG.E.CONSTANT R17, desc[UR6][R24.64] ;  /* 0x0000000618117981 */ /* 0x000f62000c1e9900 */
[----:B0-----:R-:W-:-:S03]  /*1c70*/  IMAD.WIDE.U32 R6, R23, 0x4, R4 ;  /* 0x0000000417067825 */ /* 0x001fc600078e0004 */
[----:B------:R-:W5:Y:S04]  /*1c80*/  LDG.E.CONSTANT R23, desc[UR6][R2.64+0x1c00] ;  /* 0x001c000602177981 */ /* 0x000f68000c1e9900 */
[----:B------:R-:W5:Y:S01]  /*1c90*/  LDG.E.CONSTANT R6, desc[UR6][R6.64] ;  /* 0x0000000606067981 */ /* 0x000f62000c1e9900 */
[----:B------:R-:W-:-:S03]  /*1ca0*/  VIADD R27, R11, 0xc00 ;  /* 0x00000c000b1b7836 */ /* 0x000fc60000000000 */
[----:B------:R-:W5:Y:S01]  /*1cb0*/  LDG.E.CONSTANT R26, desc[UR6][R2.64+0x2c00] ;  /* 0x002c0006021a7981 */ /* 0x000f62000c1e9900 */
[----:B------:R-:W-:-:S03]  /*1cc0*/  IMAD.WIDE.U32 R4, R27, 0x4, R4 ;  /* 0x000000041b047825 */ /* 0x000fc600078e0004 */
[----:B------:R-:W5:Y:S04]  /*1cd0*/  LDG.E.CONSTANT R25, desc[UR6][R2.64+0x3000] ;  /* 0x0030000602197981 */ /* 0x000f68000c1e9900 */
[----:B------:R-:W5:Y:S04]  /*1ce0*/  LDG.E.CONSTANT R4, desc[UR6][R4.64] ;  /* 0x0000000604047981 */ /* 0x000f68000c1e9900 */
[----:B------:R0:W5:Y:S01]  /*1cf0*/  LDG.E.CONSTANT R24, desc[UR6][R2.64+0x3400] ;  /* 0x0034000602187981 */ /* 0x000162000c1e9900 */
[----:B------:R-:W-:-:S05]  /*1d00*/  VIADD R8, R8, 0x1000 ;  /* 0x0000100008087836 */ /* 0x000fca0000000000 */
[----:B------:R-:W-:Y:S02]  /*1d10*/  ISETP.GE.AND P2, PT, R8, R13, PT ;  /* 0x0000000d0800720c */ /* 0x000fe40003f46270 */
[----:B0-----:R-:W-:Y:S01]  /*1d20*/  IADD3 R2, P3, PT, R2, 0x4000, RZ ;  /* 0x0000400002027810 */ /* 0x001fe20007f7e0ff */
[----:B------:R-:W-:-:S04]  /*1d30*/  VIADD R11, R11, 0x1000 ;  /* 0x000010000b0b7836 */ /* 0x000fc80000000000 */
[----:B------:R-:W-:Y:S01]  /*1d40*/  IMAD.X R3, RZ, RZ, R3, P3 ;  /* 0x000000ffff037224 */ /* 0x000fe200018e0603 */
[----:B--2---:R-:W-:-:S04]  /*1d50*/  FSETP.GEU.AND P1, PT, R21, R10, PT ;  /* 0x0000000a1500720b */ /* 0x004fc80003f2e000 */
[----:B------:R-:W-:-:S04]  /*1d60*/  FSEL R21, R10, R21, !P1 ;  /* 0x000000150a157208 */ /* 0x000fc80004800000 */
[----:B------:R-:W-:-:S04]  /*1d70*/  FSETP.GEU.AND P1, PT, R21, R12, PT ;  /* 0x0000000c1500720b */ /* 0x000fc80003f2e000 */
[----:B------:R-:W-:-:S04]  /*1d80*/  FSEL R12, R12, R21, !P1 ;  /* 0x000000150c0c7208 */ /* 0x000fc80004800000 */
[----:B---3--:R-:W-:-:S04]  /*1d90*/  FSETP.GEU.AND P1, PT, R12, R19, PT ;  /* 0x000000130c00720b */ /* 0x008fc80003f2e000 */
[----:B------:R-:W-:-:S04]  /*1da0*/  FSEL R19, R19, R12, !P1 ;  /* 0x0000000c13137208 */ /* 0x000fc80004800000 */
[----:B----4-:R-:W-:-:S04]  /*1db0*/  FSETP.GEU.AND P1, PT, R19, R18, PT ;  /* 0x000000121300720b */ /* 0x010fc80003f2e000 */
[----:B------:R-:W-:-:S04]  /*1dc0*/  FSEL R18, R18, R19, !P1 ;  /* 0x0000001312127208 */ /* 0x000fc80004800000 */
[----:B-----5:R-:W-:-:S04]  /*1dd0*/  FSETP.GEU.AND P1, PT, R18, R17, PT ;  /* 0x000000111200720b */ /* 0x020fc80003f2e000 */
        /* <DEDUP_REMOVED lines=24> */
.L_x_261:
[----:B------:R-:W-:Y:S05]  /*1f60*/  BSYNC.RECONVERGENT B2 ;  /* 0x0000000000027941 */ /* 0x000fea0003800200 */
.L_x_260:
[----:B------:R-:W-:Y:S01]  /*1f70*/  IMAD.IADD R4, R9, 0x1, -R8 ;  /* 0x0000000109047824 */ /* 0x000fe200078e0a08 */
[----:B------:R-:W-:Y:S04]  /*1f80*/  BSSY.RECONVERGENT B2, `(.L_x_263) ;  /* 0x0000024000027945 */ /* 0x000fe80003800200 */
[----:B------:R-:W-:-:S13]  /*1f90*/  ISETP.GT.AND P1, PT, R4, 0x400, PT ;  /* 0x000004000400780c */ /* 0x000fda0003f24270 */
[----:B------:R-:W-:Y:S05]  /*1fa0*/  @!P1 BRA `(.L_x_264) ;  /* 0x0000000000849947 */ /* 0x000fea0003800000 */
[----:B------:R-:W0:Y:S01]  /*1fb0*/  LDC.64 R6, c[0x0][0x380] ;  /* 0x0000e000ff067b82 */ /* 0x000e220000000a00 */
[----:B------:R-:W2:Y:S04]  /*1fc0*/  LDG.E.CONSTANT R13, desc[UR6][R2.64+-0x400] ;  /* 0xfffc0006020d7981 */ /* 0x000ea8000c1e9900 */
[----:B------:R-:W3:Y:S01]  /*1fd0*/  LDG.E.CONSTANT R15, desc[UR6][R2.64] ;  /* 0x00000006020f7981 */ /* 0x000ee2000c1e9900 */
[----:B------:R-:W-:-:S03]  /*1fe0*/  VIADD R19, R11, 0x400 ;  /* 0x000004000b137836 */ /* 0x000fc60000000000 */
[----:B------:R-:W4:Y:S04]  /*1ff0*/  LDG.E.CONSTANT R17, desc[UR6][R2.64+0x400] ;  /* 0x0004000602117981 */ /* 0x000f28000c1e9900 */
[----:B------:R-:W5:Y:S04]  /*2000*/  LDG.E.CONSTANT R23, desc[UR6][R2.64+0x1000] ;  /* 0x0010000602177981 */ /* 0x000f68000c1e9900 */
[----:B------:R-:W5:Y:S01]  /*2010*/  LDG.E.CONSTANT R25, desc[UR6][R2.64+0x1400] ;  /* 0x0014000602197981 */ /* 0x000f62000c1e9900 */
[----:B0-----:R-:W-:-:S06]  /*2020*/  IMAD.WIDE.U32 R4, R11, 0x4, R6 ;  /* 0x000000040b047825 */ /* 0x001fcc00078e0006 */
[----:B------:R-:W2:Y:S01]  /*2030*/  LDG.E.CONSTANT R4, desc[UR6][R4.64] ;  /* 0x0000000604047981 */ /* 0x000ea2000c1e9900 */
[----:B------:R-:W-:-:S03]  /*2040*/  IMAD.WIDE.U32 R6, R19, 0x4, R6 ;  /* 0x0000000413067825 */ /* 0x000fc600078e0006 */
[----:B------:R0:W5:Y:S04]  /*2050*/  LDG.E.CONSTANT R19, desc[UR6][R2.64+0xc00] ;  /* 0x000c000602137981 */ /* 0x000168000c1e9900 */
[----:B------:R-:W5:Y:S01]  /*2060*/  LDG.E.CONSTANT R7, desc[UR6][R6.64] ;  /* 0x0000000606077981 */ /* 0x000f62000c1e9900 */
[----:B------:R-:W-:Y:S01]  /*2070*/  VIADD R8, R8, 0x800 ;  /* 0x0000080008087836 */ /* 0x000fe20000000000 */
        /* <DEDUP_REMOVED lines=17> */
[----:B------:R-:W-:Y:S02]  /*2190*/  FSETP.GEU.AND P1, PT, R4, R25, PT ;  /* 0x000000190400720b */ /* 0x000fe40003f2e000 */
[----:B------:R-:W-:Y:S02]  /*21a0*/  PLOP3.LUT P0, PT, PT, PT, PT, 0x8, 0x80 ;  /* 0x000000000080781c */ /* 0x000fe40003f0e170 */
[----:B------:R-:W-:-:S11]  /*21b0*/  FSEL R21, R25, R4, !P1 ;  /* 0x0000000419157208 */ /* 0x000fd60004800000 */
.L_x_264:
[----:B------:R-:W-:Y:S05]  /*21c0*/  BSYNC.RECONVERGENT B2 ;  /* 0x0000000000027941 */ /* 0x000fea0003800200 */
.L_x_263:
        /* <DEDUP_REMOVED lines=8> */
[----:B-----5:R-:W-:-:S04]  /*2250*/  FSETP.GEU.AND P0, PT, R21, R4, PT ;  /* 0x000000041500720b */ /* 0x020fc80003f0e000 */
[----:B------:R-:W-:-:S04]  /*2260*/  FSEL R21, R4, R21, !P0 ;  /* 0x0000001504157208 */ /* 0x000fc80004000000 */
[----:B--2---:R-:W-:-:S04]  /*2270*/  FSETP.GEU.AND P0, PT, R21, R6, PT ;  /* 0x000000061500720b */ /* 0x004fc80003f0e000 */
[----:B------:R-:W-:-:S04]  /*2280*/  FSEL R6, R6, R21, !P0 ;  /* 0x0000001506067208 */ /* 0x000fc80004000000 */
[----:B---3--:R-:W-:-:S04]  /*2290*/  FSETP.GEU.AND P0, PT, R6, R7, PT ;  /* 0x000000070600720b */ /* 0x008fc80003f0e000 */
[----:B------:R-:W-:-:S04]  /*22a0*/  FSEL R6, R7, R6, !P0 ;  /* 0x0000000607067208 */ /* 0x000fc80004000000 */
[----:B----4-:R-:W-:-:S04]  /*22b0*/  FSETP.GEU.AND P0, PT, R6, R9, PT ;  /* 0x000000090600720b */ /* 0x010fc80003f0e000 */
[----:B------:R-:W-:-:S09]  /*22c0*/  FSEL R21, R9, R6, !P0 ;  /* 0x0000000609157208 */ /* 0x000fd20004000000 */
.L_x_256:
[----:B------:R-:W-:Y:S05]  /*22d0*/  BSYNC.RECONVERGENT B1 ;  /* 0x0000000000017941 */ /* 0x000fea0003800200 */
.L_x_254:
[----:B------:R-:W0:Y:S01]  /*22e0*/  S2R R6, SR_LANEID ;  /* 0x0000000000067919 */ /* 0x000e220000000000 */
[----:B------:R-:W1:Y:S02]  /*22f0*/  SHFL.DOWN PT, R2, R21, 0x1, 0x1f ;  /* 0x08201f0015027f89 */ /* 0x000e6400000e0000 */
[----:B-1----:R-:W-:Y:S02]  /*2300*/  FSETP.GEU.AND P0, PT, R21, R2, PT ;  /* 0x000000021500720b */ /* 0x002fe40003f0e000 */
[C---:B0-----:R-:W-:Y:S02]  /*2310*/  ISETP.GT.AND P1, PT, R6.reuse, 0x1e, PT ;  /* 0x0000001e0600780c */ /* 0x041fe40003f24270 */
[----:B------:R-:W-:-:S11]  /*2320*/  ISETP.NE.AND P2, PT, R6, RZ, PT ;  /* 0x000000ff0600720c */ /* 0x000fd60003f45270 */
[----:B------:R-:W-:Y:S02]  /*2330*/  @!P1 FSEL R21, R2, R21, !P0 ;  /* 0x0000001502159208 */ /* 0x000fe40004000000 */
[----:B------:R-:W-:Y:S01]  /*2340*/  ISETP.GT.AND P1, PT, R6, 0x1d, PT ;  /* 0x0000001d0600780c */ /* 0x000fe20003f24270 */
[----:B------:R-:W0:Y:S01]  /*2350*/  @!P2 S2R R5, SR_CgaCtaId ;  /* 0x000000000005a919 */ /* 0x000e220000008800 */
[----:B------:R-:W-:Y:S02]  /*2360*/  @!P2 MOV R4, 0x400 ;  /* 0x000004000004a802 */ /* 0x000fe40000000f00 */
[----:B------:R-:W-:Y:S01]  /*2370*/  @!P2 SHF.R.U32.HI R3, RZ, 0x3, R0 ;  /* 0x00000003ff03a819 */ /* 0x000fe20000011600 */
[----:B------:R-:W1:Y:S03]  /*2380*/  SHFL.DOWN PT, R2, R21, 0x2, 0x1f ;  /* 0x08401f0015027f89 */ /* 0x000e6600000e0000 */
[----:B------:R-:W-:-:S02]  /*2390*/  @!P2 LOP3.LUT R3, R3, 0x7c, RZ, 0xc0, !PT ;  /* 0x0000007c0303a812 */ /* 0x000fc400078ec0ff */
[----:B-1----:R-:W-:-:S04]  /*23a0*/  FSETP.GEU.AND P0, PT, R21, R2, PT ;  /* 0x000000021500720b */ /* 0x002fc80003f0e000 */
[----:B------:R-:W-:Y:S02]  /*23b0*/  @!P1 FSEL R21, R2, R21, !P0 ;  /* 0x0000001502159208 */ /* 0x000fe40004000000 */
[----:B------:R-:W-:Y:S02]  /*23c0*/  ISETP.GT.AND P1, PT, R6, 0x1b, PT ;  /* 0x0000001b0600780c */ /* 0x000fe40003f24270 */
[----:B0-----:R-:W-:Y:S01]  /*23d0*/  @!P2 LEA R4, R5, R4, 0x18 ;  /* 0x000000040504a211 */ /* 0x001fe200078ec0ff */
[----:B------:R-:W0:Y:S04]  /*23e0*/  SHFL.DOWN PT, R2, R21, 0x4, 0x1f ;  /* 0x08801f0015027f89 */ /* 0x000e2800000e0000 */
[----:B------:R-:W-:Y:S01]  /*23f0*/  @!P2 IMAD.IADD R3, R3, 0x1, R4 ;  /* 0x000000010303a824 */ /* 0x000fe200078e0204 */
[----:B0-----:R-:W-:-:S05]  /*2400*/  FSETP.GEU.AND P0, PT, R21, R2, PT ;  /* 0x000000021500720b */ /* 0x001fca0003f0e000 */
        /* <DEDUP_REMOVED lines=35> */
.L_x_237:
        /* <DEDUP_REMOVED lines=12> */
.L_x_267:
[----:B------:R-:W-:Y:S05]  /*2700*/  BSYNC.RECONVERGENT B1 ;  /* 0x0000000000017941 */ /* 0x000fea0003800200 */
.L_x_266:
        /* <DEDUP_REMOVED lines=16> */
.L_x_272:
        /* <DEDUP_REMOVED lines=10> */
.L_x_271:
[----:B------:R-:W-:Y:S05]  /*28b0*/  BSYNC.RECONVERGENT B2 ;  /* 0x0000000000027941 */ /* 0x000fea0003800200 */
.L_x_270:
        /* <DEDUP_REMOVED lines=8> */
.L_x_275:
        /* <DEDUP_REMOVED lines=59> */
.L_x_274:
[----:B------:R-:W-:Y:S05]  /*2cf0*/  BSYNC.RECONVERGENT B2 ;  /* 0x0000000000027941 */ /* 0x000fea0003800200 */
.L_x_273:
        /* <DEDUP_REMOVED lines=34> */
.L_x_277:
[----:B------:R-:W-:Y:S05]  /*2f20*/  BSYNC.RECONVERGENT B2 ;  /* 0x0000000000027941 */ /* 0x000fea0003800200 */
.L_x_276:
        /* <DEDUP_REMOVED lines=16> */
.L_x_269:
[----:B------:R-:W-:Y:S05]  /*3030*/  BSYNC.RECONVERGENT B1 ;  /* 0x0000000000017941 */ /* 0x000fea0003800200 */
.L_x_268:
        /* <DEDUP_REMOVED lines=58> */
.L_x_278:
[----:B------:R-:W-:Y:S01]  /*33e0*/  LOP3.LUT R0, R7, 0x3e0, RZ, 0xc0, !PT ;  /* 0x000003e007007812 */ /* 0x000fe200078ec0ff */
[----:B0-----:R-:W0:Y:S03]  /*33f0*/  S2R R2, SR_LANEID ;  /* 0x0000000000027919 */ /* 0x001e260000000000 */
[----:B------:R-:W-:Y:S01]  /*3400*/  LOP3.LUT R9, RZ, R0, RZ, 0x33, !PT ;  /* 0x00000000ff097212 */ /* 0x000fe200078e33ff */
[----:B------:R-:W-:-:S04]  /*3410*/  VIADD R3, R0, 0x20 ;  /* 0x0000002000037836 */ /* 0x000fc80000000000 */
[----:B------:R-:W-:Y:S01]  /*3420*/  IMAD.IADD R9, R9, 0x1, R20 ;  /* 0x0000000109097824 */ /* 0x000fe200078e0214 */
[----:B------:R-:W-:-:S04]  /*3430*/  ISETP.GT.AND P0, PT, R3, R20, PT ;  /* 0x000000140300720c */ /* 0x000fc80003f04270 */
[----:B------:R-:W-:-:S05]  /*3440*/  SEL R4, R9, 0x1f, P0 ;  /* 0x0000001f09047807 */ /* 0x000fca0000000000 */
[----:B------:R-:W1:Y:S01]  /*3450*/  SHFL.DOWN PT, R0, R5, 0x1, R4 ;  /* 0x0820000005007989 */ /* 0x000e6200000e0004 */
[C---:B0-----:R-:W-:Y:S01]  /*3460*/  ISETP.GE.AND P1, PT, R2.reuse, R4, PT ;  /* 0x000000040200720c */ /* 0x041fe20003f26270 */
[----:B------:R-:W-:Y:S01]  /*3470*/  VIADD R3, R2, 0x2 ;  /* 0x0000000202037836 */ /* 0x000fe20000000000 */
[----:B-1----:R-:W-:-:S11]  /*3480*/  FSETP.GEU.AND P0, PT, R5, R0, PT ;  /* 0x000000000500720b */ /* 0x002fd60003f0e000 */
[----:B------:R-:W-:Y:S02]  /*3490*/  @!P1 FSEL R5, R0, R5, !P0 ;  /* 0x0000000500059208 */ /* 0x000fe40004000000 */
[----:B------:R-:W-:Y:S01]  /*34a0*/  ISETP.GT.AND P1, PT, R3, R4, PT ;  /* 0x000000040300720c */ /* 0x000fe20003f24270 */
[----:B------:R-:W-:Y:S02]  /*34b0*/  VIADD R3, R2, 0x4 ;  /* 0x0000000402037836 */ /* 0x000fe40000000000 */
[----:B------:R-:W0:Y:S02]  /*34c0*/  SHFL.DOWN PT, R0, R5, 0x2, R4 ;  /* 0x0840000005007989 */ /* 0x000e2400000e0004 */
[----:B0-----:R-:W-:-:S08]  /*34d0*/  FSETP.GEU.AND P0, PT, R5, R0, PT ;  /* 0x000000000500720b */ /* 0x001fd00003f0e000 */
[----:B------:R-:W-:Y:S02]  /*34e0*/  @!P1 FSEL R5, R0, R5, !P0 ;  /* 0x0000000500059208 */ /* 0x000fe40004000000 */
[-C--:B------:R-:W-:Y:S01]  /*34f0*/  ISETP.GT.AND P1, PT, R3, R4.reuse, PT ;  /* 0x000000040300720c */ /* 0x080fe20003f24270 */
[C---:B------:R-:W-:Y:S02]  /*3500*/  VIADD R3, R2.reuse, 0x8 ;  /* 0x0000000802037836 */ /* 0x040fe40000000000 */
[----:B------:R-:W0:Y:S03]  /*3510*/  SHFL.DOWN PT, R0, R5, 0x4, R4 ;  /* 0x0880000005007989 */ /* 0x000e2600000e0004 */
[----:B------:R-:W-:Y:S01]  /*3520*/  ISETP.GT.AND P2, PT, R3, R4, PT ;  /* 0x000000040300720c */ /* 0x000fe20003f44270 */
[----:B------:R-:W-:Y:S01]  /*3530*/  VIADD R3, R2, 0x10 ;  /* 0x0000001002037836 */ /* 0x000fe20000000000 */
[----:B0-----:R-:W-:-:S05]  /*3540*/  FSETP.GEU.AND P0, PT, R5, R0, PT ;  /* 0x000000000500720b */ /* 0x001fca0003f0e000 */
[----:B------:R-:W-:Y:S02]  /*3550*/  @!P1 FSEL R5, R0, R5, !P0 ;  /* 0x0000000500059208 */ /* 0x000fe40004000000 */
[----:B------:R-:W-:-:S03]  /*3560*/  ISETP.NE.AND P0, PT, R2, RZ, PT ;  /* 0x000000ff0200720c */ /* 0x000fc60003f05270 */
[----:B------:R-:W0:Y:S10]  /*3570*/  SHFL.DOWN PT, R0, R5, 0x8, R4 ;  /* 0x0900000005007989 */ /* 0x000e3400000e0004 */
[----:B------:R-:W1:Y:S01]  /*3580*/  @!P0 S2R R6, SR_CgaCtaId ;  /* 0x0000000000068919 */ /* 0x000e620000008800 */
[----:B------:R-:W-:-:S04]  /*3590*/  @!P0 SHF.R.U32.HI R2, RZ, 0x3, R7 ;  /* 0x00000003ff028819 */ /* 0x000fc80000011607 */
[----:B------:R-:W-:Y:S02]  /*35a0*/  @!P0 LOP3.LUT R2, R2, 0x7c, RZ, 0xc0, !PT ;  /* 0x0000007c02028812 */ /* 0x000fe400078ec0ff */
[----:B0-----:R-:W-:-:S04]  /*35b0*/  FSETP.GEU.AND P1, PT, R5, R0, PT ;  /* 0x000000000500720b */ /* 0x001fc80003f2e000 */
[----:B------:R-:W-:Y:S02]  /*35c0*/  @!P2 FSEL R5, R0, R5, !P1 ;  /* 0x000000050005a208 */ /* 0x000fe40004800000 */
[----:B------:R-:W-:Y:S02]  /*35d0*/  ISETP.GT.AND P2, PT, R3, R4, PT ;  /* 0x000000040300720c */ /* 0x000fe40003f44270 */
[----:B------:R-:W-:Y:S01]  /*35e0*/  @!P0 MOV R3, 0x400 ;  /* 0x0000040000038802 */ /* 0x000fe20000000f00 */
[----:B------:R-:W0:Y:S03]  /*35f0*/  SHFL.DOWN PT, R0, R5, 0x10, R4 ;  /* 0x0a00000005007989 */ /* 0x000e2600000e0004 */
        /* <DEDUP_REMOVED lines=37> */
.L_x_265:
        /* <DEDUP_REMOVED lines=19> */
[----:B--2---:R-:W-:-:S04]  /*3980*/  FSETP.GEU.AND P0, PT, R19, R0, PT ;  /* 0x000000001300720b */ /* 0x004fc80003f0e000 */
[----:B------:R-:W-:Y:S02]  /*3990*/  FSEL R0, R0, R19, !P0 ;  /* 0x0000001300007208 */ /* 0x000fe40004000000 */
[----:B---3--:R-:W-:-:S04]  /*39a0*/  FSETP.GEU.AND P1, PT, R4, R5, PT ;  /* 0x000000050400720b */ /* 0x008fc80003f2e000 */
[----:B------:R-:W-:Y:S02]  /*39b0*/  FSEL R5, R5, R4, !P1 ;  /* 0x0000000405057208 */ /* 0x000fe40004800000 */
[----:B----4-:R-:W-:-:S04]  /*39c0*/  FSETP.GEU.AND P2, PT, R6, R7, PT ;  /* 0x000000070600720b */ /* 0x010fc80003f4e000 */
[----:B------:R-:W-:Y:S02]  /*39d0*/  FSEL R6, R7, R6, !P2 ;  /* 0x0000000607067208 */ /* 0x000fe40005000000 */
[----:B-----5:R-:W-:-:S04]  /*39e0*/  FSETP.GEU.AND P3, PT, R9, R10, PT ;  /* 0x0000000a0900720b */ /* 0x020fc80003f6e000 */
[----:B------:R-:W-:Y:S02]  /*39f0*/  FSEL R9, R10, R9, !P3 ;  /* 0x000000090a097208 */ /* 0x000fe40005800000 */
[----:B------:R-:W-:-:S04]  /*3a00*/  FSETP.GEU.AND P0, PT, R11, R12, PT ;  /* 0x0000000c0b00720b */ /* 0x000fc80003f0e000 */
[----:B------:R-:W-:Y:S02]  /*3a10*/  FSEL R11, R12, R11, !P0 ;  /* 0x0000000b0c0b7208 */ /* 0x000fe40004000000 */
[----:B------:R-:W-:Y:S02]  /*3a20*/  FSETP.GEU.AND P0, PT, R0, R5, PT ;  /* 0x000000050000720b */ /* 0x000fe40003f0e000 */
[----:B------:R-:W-:Y:S02]  /*3a30*/  FSETP.GEU.AND P1, PT, R13, R14, PT ;  /* 0x0000000e0d00720b */ /* 0x000fe40003f2e000 */
[----:B------:R-:W-:Y:S02]  /*3a40*/  FSEL R0, R5, R0, !P0 ;  /* 0x0000000005007208 */ /* 0x000fe40004000000 */
[----:B------:R-:W-:Y:S02]  /*3a50*/  FSEL R14, R14, R13, !P1 ;  /* 0x0000000d0e0e7208 */ /* 0x000fe40004800000 */
[----:B------:R-:W-:-:S02]  /*3a60*/  FSETP.GEU.AND P1, PT, R6, R9, PT ;  /* 0x000000090600720b */ /* 0x000fc40003f2e000 */
[----:B------:R-:W-:Y:S02]  /*3a70*/  FSETP.GEU.AND P2, PT, R15, R16, PT ;  /* 0x000000100f00720b */ /* 0x000fe40003f4e000 */
[----:B------:R-:W-:Y:S02]  /*3a80*/  FSEL R9, R9, R6, !P1 ;  /* 0x0000000609097208 */ /* 0x000fe40004800000 */
[----:B------:R-:W-:Y:S02]  /*3a90*/  FSEL R15, R16, R15, !P2 ;  /* 0x0000000f100f7208 */ /* 0x000fe40005000000 */
[----:B------:R-:W-:Y:S02]  /*3aa0*/  FSETP.GEU.AND P2, PT, R11, R14, PT ;  /* 0x0000000e0b00720b */ /* 0x000fe40003f4e000 */
[----:B------:R-:W-:Y:S02]  /*3ab0*/  FSETP.GEU.AND P3, PT, R17, R18, PT ;  /* 0x000000121100720b */ /* 0x000fe40003f6e000 */
[----:B------:R-:W-:-:S02]  /*3ac0*/  FSEL R11, R14, R11, !P2 ;  /* 0x0000000b0e0b7208 */ /* 0x000fc40005000000 */
[----:B------:R-:W-:Y:S02]  /*3ad0*/  FSEL R18, R18, R17, !P3 ;  /* 0x0000001112127208 */ /* 0x000fe40005800000 */
[----:B------:R-:W-:Y:S02]  /*3ae0*/  FSETP.GEU.AND P0, PT, R0, R9, PT ;  /* 0x000000090000720b */ /* 0x000fe40003f0e000 */
[----:B------:R-:W-:Y:S02]  /*3af0*/  FSETP.GEU.AND P3, PT, R15, R18, PT ;  /* 0x000000120f00720b */ /* 0x000fe40003f6e000 */
[----:B------:R-:W-:Y:S02]  /*3b00*/  FSEL R0, R9, R0, !P0 ;  /* 0x0000000009007208 */ /* 0x000fe40004000000 */
[----:B------:R-:W-:-:S04]  /*3b10*/  FSEL R18, R18, R15, !P3 ;  /* 0x0000000f12127208 */ /* 0x000fc80005800000 */
[----:B------:R-:W-:-:S04]  /*3b20*/  FSETP.GEU.AND P1, PT, R11, R18, PT ;  /* 0x000000120b00720b */ /* 0x000fc80003f2e000 */
[----:B------:R-:W-:Y:S01]  /*3b30*/  FSEL R5, R18, R11, !P1 ;  /* 0x0000000b12057208 */ /* 0x000fe20004800000 */
[----:B------:R-:W-:Y:S01]  /*3b40*/  IMAD.MOV.U32 R11, RZ, RZ, 0x1000 ;  /* 0x00001000ff0b7424 */ /* 0x000fe200078e00ff */
[----:B------:R-:W-:Y:S02]  /*3b50*/  ISETP.GE.U32.AND P1, PT, R20, 0x2000, PT ;  /* 0x000020001400780c */ /* 0x000fe40003f26070 */
[----:B------:R-:W-:-:S04]  /*3b60*/  FSETP.GEU.AND P0, PT, R0, R5, PT ;  /* 0x000000050000720b */ /* 0x000fc80003f0e000 */
[----:B------:R-:W-:-:S07]  /*3b70*/  FSEL R0, R5, R0, !P0 ;  /* 0x0000000005007208 */ /* 0x000fce0004000000 */
[----:B------:R-:W-:Y:S05]  /*3b80*/  @!P1 BRA `(.L_x_279) ;  /* 0x0000000000ec9947 */ /* 0x000fea0003800000 */
[----:B------:R-:W0:Y:S01]  /*3b90*/  LDC R7, c[0x0][0x390] ;  /* 0x0000e400ff077b82 */ /* 0x000e220000000800 */
[----:B------:R-:W-:Y:S02]  /*3ba0*/  VIADD R6, R20, 0xfffff000 ;  /* 0xfffff00014067836 */ /* 0x000fe40000000000 */
[----:B------:R-:W-:-:S07]  /*3bb0*/  IMAD.MOV.U32 R11, RZ, RZ, 0x1000 ;  /* 0x00001000ff0b7424 */ /* 0x000fce00078e00ff */
.L_x_281:
        /* <DEDUP_REMOVED lines=33> */
[----:B------:R-:W-:Y:S01]  /*3dd0*/  FSEL R23, R23, R20, !P1 ;  /* 0x0000001417177208 */ /* 0x000fe20004800000 */
[----:B0-----:R-:W-:Y:S01]  /*3de0*/  IMAD.MOV.U32 R20, RZ, RZ, R7 ;  /* 0x000000ffff147224 */ /* 0x001fe200078e0007 */
[----:B------:R-:W-:Y:S02]  /*3df0*/  FSEL R10, R13, R10, !P2 ;  /* 0x0000000a0d0a7208 */ /* 0x000fe40005000000 */
[----:B------:R-:W-:Y:S01]  /*3e00*/  FSETP.GEU.AND P2, PT, R24, R15, PT ;  /* 0x0000000f1800720b */ /* 0x000fe20003f4e000 */
[----:B-1----:R-:W-:Y:S01]  /*3e10*/  IMAD.IADD R4, R20, 0x1, -R11 ;  /* 0x0000000114047824 */ /* 0x002fe200078e0a0b */
        /* <DEDUP_REMOVED lines=18> */
.L_x_279:
        /* <DEDUP_REMOVED lines=20> */
.L_x_285:
        /* <DEDUP_REMOVED lines=9> */
.L_x_284:
[----:B------:R-:W-:Y:S05]  /*4110*/  BSYNC.RECONVERGENT B2 ;  /* 0x0000000000027941 */ /* 0x000fea0003800200 */
.L_x_283:
        /* <DEDUP_REMOVED lines=16> */
.L_x_288:
        /* <DEDUP_REMOVED lines=62> */
.L_x_287:
[----:B------:R-:W-:Y:S05]  /*4600*/  BSYNC.RECONVERGENT B2 ;  /* 0x0000000000027941 */ /* 0x000fea0003800200 */
.L_x_286:
        /* <DEDUP_REMOVED lines=37> */
.L_x_290:
[----:B------:R-:W-:Y:S05]  /*4860*/  BSYNC.RECONVERGENT B2 ;  /* 0x0000000000027941 */ /* 0x000fea0003800200 */
.L_x_289:
        /* <DEDUP_REMOVED lines=16> */
.L_x_282:
[----:B------:R-:W-:Y:S05]  /*4970*/  BSYNC.RECONVERGENT B1 ;  /* 0x0000000000017941 */ /* 0x000fea0003800200 */
.L_x_280:
[----:B------:R-:W0:Y:S01]  /*4980*/  S2R R6, SR_LANEID ;  /* 0x0000000000067919 */ /* 0x000e220000000000 */
[----:B------:R-:W-:-:S05]  /*4990*/  IMAD.MOV.U32 R3, RZ, RZ, R0 ;  /* 0x000000ffff037224 */ /* 0x000fca00078e0000 */
        /* <DEDUP_REMOVED lines=51> */
[----:B------:R-:W-:-:S09]  /*4cd0*/  FSEL R0, R9, R0, !P1 ;  /* 0x0000000009007208 */ /* 0x000fd20004800000 */
.L_x_252:
[----:B------:R-:W-:Y:S05]  /*4ce0*/  BSYNC.RECONVERGENT B0 ;  /* 0x0000000000007941 */ /* 0x000fea0003800200 */
.L_x_236:
[----:B------:R-:W-:Y:S05]  /*4cf0*/  @P0 EXIT ;  /* 0x000000000000094d */ /* 0x000fea0003800000 */
[----:B------:R-:W0:Y:S01]  /*4d00*/  LDCU UR4, c[0x0][0x398] ;  /* 0x00007300ff0477ac */ /* 0x000e220008000800 */
[----:B------:R-:W1:Y:S01]  /*4d10*/  LDC.64 R2, c[0x0][0x388] ;  /* 0x0000e200ff027b82 */ /* 0x000e620000000a00 */
[----:B0-----:R-:W-:-:S04]  /*4d20*/  FSETP.GT.AND P0, PT, R0, UR4, PT ;  /* 0x0000000400007c0b */ /* 0x001fc8000bf04000 */
[----:B------:R-:W-:-:S05]  /*4d30*/  FSEL R5, R0, UR4, P0 ;  /* 0x0000000400057c08 */ /* 0x000fca0008000000 */
[----:B-1----:R-:W-:Y:S01]  /*4d40*/  STG.E desc[UR6][R2.64], R5 ;  /* 0x0000000502007986 */ /* 0x002fe2000c101906 */
[----:B------:R-:W-:Y:S05]  /*4d50*/  EXIT ;  /* 0x000000000000794d */ /* 0x000fea0003800000 */
.L_x_291:
        /* <DEDUP_REMOVED lines=10> */
.L_x_493:


//--------------------- .text._ZN3cub18CUB_300001_SM_10006detail6reduce18DeviceReduceKernelINS2_10policy_hubIfyN4cuda3__47maximumIfEEE10Policy1000EN6thrust24THRUST_300001_SM_1000_NS10device_ptrIKfEEyS8_fNS5_3std3__410__identityEEEvT0_PT3_T1_NS0_13GridEvenShareISM_EET2_T4_ --------------------------
	.section	.text._ZN3cub18CUB_300001_SM_10006detail6reduce18DeviceReduceKernelINS2_10policy_hubIfyN4cuda3__47maximumIfEEE10Policy1000EN6thrust24THRUST_300001_SM_1000_NS10device_ptrIKfEEyS8_fNS5_3std3__410__identityEEEvT0_PT3_T1_NS0_13GridEvenShareISM_EET2_T4_,"ax",@progbits
	.align	128
        .global         _ZN3cub18CUB_300001_SM_10006detail6reduce18DeviceReduceKernelINS2_10policy_hubIfyN4cuda3__47maximumIfEEE10Policy1000EN6thrust24THRUST_300001_SM_1000_NS10device_ptrIKfEEyS8_fNS5_3std3__410__identityEEEvT0_PT3_T1_NS0_13GridEvenShareISM_EET2_T4_
        .type           _ZN3cub18CUB_300001_SM_10006detail6reduce18DeviceReduceKernelINS2_10policy_hubIfyN4cuda3__47maximumIfEEE10Policy1000EN6thrust24THRUST_300001_SM_1000_NS10device_ptrIKfEEyS8_fNS5_3std3__410__identityEEEvT0_PT3_T1_NS0_13GridEvenShareISM_EET2_T4_,@function
        .size           _ZN3cub18CUB_300001_SM_10006detail6reduce18DeviceReduceKernelINS2_10policy_hubIfyN4cuda3__47maximumIfEEE10Policy1000EN6thrust24THRUST_300001_SM_1000_NS10device_ptrIKfEEyS8_fNS5_3std3__410__identityEEEvT0_PT3_T1_NS0_13GridEvenShareISM_EET2_T4_,(.L_x_494 - _ZN3cub18CUB_300001_SM_10006detail6reduce18DeviceReduceKernelINS2_10policy_hubIfyN4cuda3__47maximumIfEEE10Policy1000EN6thrust24THRUST_300001_SM_1000_NS10device_ptrIKfEEyS8_fNS5_3std3__410__identityEEEvT0_PT3_T1_NS0_13GridEvenShareISM_EET2_T4_)
        .other          _ZN3cub18CUB_300001_SM_10006detail6reduce18DeviceReduceKernelINS2_10policy_hubIfyN4cuda3__47maximumIfEEE10Policy1000EN6thrust24THRUST_300001_SM_1000_NS10device_ptrIKfEEyS8_fNS5_3std3__410__identityEEEvT0_PT3_T1_NS0_13GridEvenShareISM_EET2_T4_,@"STO_CUDA_ENTRY STV_DEFAULT"
_ZN3cub18CUB_300001_SM_10006detail6reduce18DeviceReduceKernelINS2_10policy_hubIfyN4cuda3__47maximumIfEEE10Policy1000EN6thrust24THRUST_300001_SM_1000_NS10device_ptrIKfEEyS8_fNS5_3std3__410__identityEEEvT0_PT3_T1_NS0_13GridEvenShareISM_EET2_T4_:
.text._ZN3cub18CUB_300001_SM_10006detail6reduce18DeviceReduceKernelINS2_10policy_hubIfyN4cuda3__47maximumIfEEE10Policy1000EN6thrust24THRUST_300001_SM_1000_NS10device_ptrIKfEEyS8_fNS5_3std3__410__identityEEEvT0_PT3_T1_NS0_13GridEvenShareISM_EET2_T4_:
        /* <DEDUP_REMOVED lines=17> */
[----:B------:R-:W-:Y:S01]  /*0110*/  VIADD R5, R2, -UR9 ;  /* 0x8000000902057c36 */ /* 0x000fe20008000000 */
[----:B------:R-:W-:Y:S01]  /*0120*/  BSSY.RECONVERGENT B1, `(.L_x_294) ;  /* 0x000000a000017945 */ /* 0x000fe20003800200 */
[----:B------:R-:W-:-:S03]  /*0130*/  IMAD.MOV.U32 R6, RZ, RZ, RZ ;  /* 0x000000ffff067224 */ /* 0x000fc600078e00ff */
[----:B0-----:R-:W-:Y:S01]  /*0140*/  ISETP.GE.AND P0, PT, R0, R5, PT ;  /* 0x000000050000720c */ /* 0x001fe20003f06270 */
[----:B------:R-:W-:-:S12]  /*0150*/  IMAD.MOV.U32 R4, RZ, RZ, R0 ;  /* 0x000000ffff047224 */ /* 0x000fd800078e0000 */
[----:B------:R-:W-:Y:S05]  /*0160*/  @P0 BRA `(.L_x_295) ;  /* 0x0000000000140947 */ /* 0x000fea0003800000 */
[----:B------:R-:W0:Y:S01]  /*0170*/  LDC.64 R6, c[0x0][0x380] ;  /* 0x0000e000ff067b82 */ /* 0x000e220000000a00 */
[----:B------:R-:W-:-:S04]  /*0180*/  VIADD R3, R0, UR9 ;  /* 0x0000000900037c36 */ /* 0x000fc80008000000 */
[----:B0-----:R-:W-:-:S06]  /*0190*/  IMAD.WIDE.U32 R6, R3, 0x4, R6 ;  /* 0x0000000403067825 */ /* 0x001fcc00078e0006 */
[----:B------:R0:W5:Y:S01]  /*01a0*/  LDG.E R6, desc[UR16][R6.64] ;  /* 0x0000001006067981 */ /* 0x000162000c1e1900 */
[----:B------:R-:W-:-:S07]  /*01b0*/  VIADD R4, R0, 0x100 ;  /* 0x0000010000047836 */ /* 0x000fce0000000000 */
.L_x_295:
[----:B------:R-:W-:Y:S05]  /*01c0*/  BSYNC.RECONVERGENT B1 ;  /* 0x0000000000017941 */ /* 0x000fea0003800200 */
.L_x_294:
[----:B------:R-:W-:Y:S01]  /*01d0*/  ISETP.GE.AND P0, PT, R4, R5, PT ;  /* 0x000000050400720c */ /* 0x000fe20003f06270 */
[----:B------:R-:W-:-:S12]  /*01e0*/  BSSY.RECONVERGENT B1, `(.L_x_296) ;  /* 0x0000096000017945 */ /* 0x000fd80003800200 */
[----:B------:R-:W-:Y:S05]  /*01f0*/  @P0 BRA `(.L_x_297) ;  /* 0x0000000800500947 */ /* 0x000fea0003800000 */
[----:B------:R-:W-:Y:S01]  /*0200*/  LOP3.LUT R3, RZ, R4, RZ, 0x33, !PT ;  /* 0x00000004ff037212 */ /* 0x000fe200078e33ff */
[----:B------:R-:W-:Y:S03]  /*0210*/  BSSY.RECONVERGENT B2, `(.L_x_298) ;  /* 0x0000047000027945 */ /* 0x000fe60003800200 */
[----:B------:R-:W-:-:S04]  /*0220*/  IADD3 R3, PT, PT, R2, -UR9, R3 ;  /* 0x8000000902037c10 */ /* 0x000fc8000fffe003 */
[C---:B------:R-:W-:Y:S02]  /*0230*/  ISETP.GE.U32.AND P1, PT, R3.reuse, 0xf00, PT ;  /* 0x00000f000300780c */ /* 0x040fe40003f26070 */
[----:B0-----:R-:W-:-:S04]  /*0240*/  LEA.HI R7, R3, 0x1, RZ, 0x18 ;  /* 0x0000000103077811 */ /* 0x001fc800078fc0ff */
[----:B------:R-:W-:-:S04]  /*0250*/  LOP3.LUT R20, R7, 0xf, RZ, 0xc0, !PT ;  /* 0x0000000f07147812 */ /* 0x000fc800078ec0ff */
[----:B------:R-:W-:-:S03]  /*0260*/  ISETP.NE.AND P0, PT, R20, RZ, PT ;  /* 0x000000ff1400720c */ /* 0x000fc60003f05270 */
[----:B------:R-:W-:Y:S10]  /*0270*/  @!P1 BRA `(.L_x_299) ;  /* 0x0000000400009947 */ /* 0x000ff40003800000 */
[----:B------:R-:W0:Y:S01]  /*0280*/  LDCU.64 UR6, c[0x0][0x380] ;  /* 0x00007000ff0677ac */ /* 0x000e220008000a00 */
[----:B------:R-:W-:Y:S01]  /*0290*/  IMAD.WIDE.U32 R2, R4, 0x4, RZ ;  /* 0x0000000404027825 */ /* 0x000fe200078e00ff */
[----:B------:R-:W-:Y:S01]  /*02a0*/  LOP3.LUT R9, R7, 0x1fffff0, RZ, 0xc0, !PT ;  /* 0x01fffff007097812 */ /* 0x000fe200078ec0ff */
[----:B------:R-:W-:-:S04]  /*02b0*/  UIMAD.WIDE.U32 UR4, UR18, 0x4000, URZ ;  /* 0x00004000120478a5 */ /* 0x000fc8000f8e00ff */
[----:B------:R-:W-:Y:S02]  /*02c0*/  IMAD.MOV R9, RZ, RZ, -R9 ;  /* 0x000000ffff097224 */ /* 0x000fe400078e0a09 */
[----:B------:R-:W-:Y:S02]  /*02d0*/  LOP3.LUT R2, R2, UR4, RZ, 0xfc, !PT ;  /* 0x0000000402027c12 */ /* 0x000fe4000f8efcff */
[----:B------:R-:W-:Y:S02]  /*02e0*/  LOP3.LUT R3, R3, UR5, RZ, 0xfc, !PT ;  /* 0x0000000503037c12 */ /* 0x000fe4000f8efcff */
[----:B0-----:R-:W-:-:S04]  /*02f0*/  IADD3 R2, P1, PT, R2, UR6, RZ ;  /* 0x0000000602027c10 */ /* 0x001fc8000ff3e0ff */
[----:B------:R-:W-:-:S04]  /*0300*/  IADD3 R2, P2, PT, R2, 0x2000, RZ ;  /* 0x0000200002027810 */ /* 0x000fc80007f5e0ff */
[----:B------:R-:W-:-:S09]  /*0310*/  IADD3.X R3, PT, PT, RZ, UR7, R3, P2, P1 ;  /* 0x00000007ff037c10 */ /* 0x000fd200097e2403 */
.L_x_300:
        /* <DEDUP_REMOVED lines=16> */
[----:B------:R-:W-:-:S02]  /*0420*/  VIADD R9, R9, 0x10 ;  /* 0x0000001009097836 */ /* 0x000fc40000000000 */
[----:B------:R-:W-:-:S03]  /*0430*/  VIADD R4, R4, 0x1000 ;  /* 0x0000100004047836 */ /* 0x000fc60000000000 */
[----:B------:R-:W-:Y:S02]  /*0440*/  ISETP.NE.AND P2, PT, R9, RZ, PT ;  /* 0x000000ff0900720c */ /* 0x000fe40003f45270 */
[----:B0-----:R-:W-:-:S05]  /*0450*/  IADD3 R2, P3, PT, R2, 0x4000, RZ ;  /* 0x0000400002027810 */ /* 0x001fca0007f7e0ff */
[----:B------:R-:W-:Y:S01]  /*0460*/  IMAD.X R3, RZ, RZ, R3, P3 ;  /* 0x000000ffff037224 */ /* 0x000fe200018e0603 */
        /* <DEDUP_REMOVED lines=32> */
[----:B------:R-:W-:Y:S08]  /*0670*/  @P2 BRA `(.L_x_300) ;  /* 0xfffffffc00282947 */ /* 0x000ff0000383ffff */
.L_x_299:
[----:B------:R-:W-:Y:S05]  /*0680*/  BSYNC.RECONVERGENT B2 ;  /* 0x0000000000027941 */ /* 0x000fea0003800200 */
.L_x_298:
[----:B------:R-:W-:Y:S05]  /*0690*/  @!P0 BRA `(.L_x_297) ;  /* 0x0000000400288947 */ /* 0x000fea0003800000 */
[----:B------:R-:W-:Y:S01]  /*06a0*/  ISETP.GE.U32.AND P1, PT, R20, 0x8, PT ;  /* 0x000000081400780c */ /* 0x000fe20003f26070 */
[----:B------:R-:W-:Y:S01]  /*06b0*/  BSSY.RECONVERGENT B2, `(.L_x_301) ;  /* 0x0000022000027945 */ /* 0x000fe20003800200 */
[----:B------:R-:W-:-:S04]  /*06c0*/  LOP3.LUT R10, R7, 0x7, RZ, 0xc0, !PT ;  /* 0x00000007070a7812 */ /* 0x000fc800078ec0ff */
[----:B------:R-:W-:-:S07]  /*06d0*/  ISETP.NE.AND P0, PT, R10, RZ, PT ;  /* 0x000000ff0a00720c */ /* 0x000fce0003f05270 */
[----:B------:R-:W-:Y:S06]  /*06e0*/  @!P1 BRA `(.L_x_302) ;  /* 0x0000000000789947 */ /* 0x000fec0003800000 */
[----:B------:R-:W0:Y:S01]  /*06f0*/  LDCU.64 UR4, c[0x0][0x380] ;  /* 0x00007000ff0477ac */ /* 0x000e220008000a00 */
[----:B------:R-:W-:-:S04]  /*0700*/  IADD3 R3, P1, PT, R4, UR9, RZ ;  /* 0x0000000904037c10 */ /* 0x000fc8000ff3e0ff */
[----:B------:R-:W-:Y:S02]  /*0710*/  LEA.HI.X.SX32 R8, R4, RZ, 0x1, P1 ;  /* 0x000000ff04087211 */ /* 0x000fe400008f0eff */
[----:B0-----:R-:W-:-:S04]  /*0720*/  LEA R2, P1, R3, UR4, 0x2 ;  /* 0x0000000403027c11 */ /* 0x001fc8000f8210ff */
        /* <DEDUP_REMOVED lines=25> */
[----:B------:R-:W-:-:S09]  /*08c0*/  FSEL R6, R23, R6, !P1 ;  /* 0x0000000617067208 */ /* 0x000fd20004800000 */
.L_x_302:
[----:B------:R-:W-:Y:S05]  /*08d0*/  BSYNC.RECONVERGENT B2 ;  /* 0x0000000000027941 */ /* 0x000fea0003800200 */
.L_x_301:
        /* <DEDUP_REMOVED lines=24> */
.L_x_304:
[----:B------:R-:W-:Y:S05]  /*0a60*/  BSYNC.RECONVERGENT B2 ;  /* 0x0000000000027941 */ /* 0x000fea0003800200 */
.L_x_303:
[----:B------:R-:W-:Y:S05]  /*0a70*/  @!P0 BRA `(.L_x_297) ;  /* 0x0000000000308947 */ /* 0x000fea0003800000 */
[----:B------:R-:W0:Y:S01]  /*0a80*/  LDC.64 R2, c[0x0][0x380] ;  /* 0x0000e000ff027b82 */ /* 0x000e220000000a00 */
[----:B------:R-:W-:Y:S02]  /*0a90*/  IMAD.U32 R9, RZ, RZ, UR18 ;  /* 0x00000012ff097e24 */ /* 0x000fe4000f8e00ff */
[----:B------:R-:W-:Y:S02]  /*0aa0*/  IMAD.MOV R7, RZ, RZ, -R7 ;  /* 0x000000ffff077224 */ /* 0x000fe400078e0a07 */
[----:B0-----:R-:W-:-:S07]  /*0ab0*/  IMAD.WIDE.U32 R2, R9, 0x4000, R2 ;  /* 0x0000400009027825 */ /* 0x001fce00078e0002 */
.L_x_305:
[----:B------:R-:W-:-:S06]  /*0ac0*/  IMAD.WIDE R8, R4, 0x4, R2 ;  /* 0x0000000404087825 */ /* 0x000fcc00078e0202 */
[----:B------:R-:W2:Y:S01]  /*0ad0*/  LDG.E R9, desc[UR16][R8.64] ;  /* 0x0000001008097981 */ /* 0x000ea2000c1e1900 */
[----:B------:R-:W-:Y:S02]  /*0ae0*/  VIADD R7, R7, 0x1 ;  /* 0x0000000107077836 */ /* 0x000fe40000000000 */
[----:B------:R-:W-:-:S03]  /*0af0*/  VIADD R4, R4, 0x100 ;  /* 0x0000010004047836 */ /* 0x000fc60000000000 */
[----:B------:R-:W-:Y:S02]  /*0b00*/  ISETP.NE.AND P1, PT, R7, RZ, PT ;  /* 0x000000ff0700720c */ /* 0x000fe40003f25270 */
[----:B--2--5:R-:W-:-:S04]  /*0b10*/  FSETP.GEU.AND P0, PT, R6, R9, PT ;  /* 0x000000090600720b */ /* 0x024fc80003f0e000 */
[----:B------:R-:W-:-:S07]  /*0b20*/  FSEL R6, R9, R6, !P0 ;  /* 0x0000000609067208 */ /* 0x000fce0004000000 */
[----:B------:R-:W-:Y:S05]  /*0b30*/  @P1 BRA `(.L_x_305) ;  /* 0xfffffffc00e01947 */ /* 0x000fea000383ffff */
.L_x_297:
[----:B------:R-:W-:Y:S05]  /*0b40*/  BSYNC.RECONVERGENT B1 ;  /* 0x0000000000017941 */ /* 0x000fea0003800200 */
.L_x_296:
[----:B------:R-:W-:-:S13]  /*0b50*/  ISETP.GE.AND P0, PT, R5, 0x100, PT ;  /* 0x000001000500780c */ /* 0x000fda0003f06270 */
[----:B------:R-:W-:Y:S05]  /*0b60*/  @!P0 BRA `(.L_x_306) ;  /* 0x0000000000dc8947 */ /* 0x000fea0003800000 */
[----:B0-----:R-:W0:Y:S01]  /*0b70*/  S2R R7, SR_LANEID ;  /* 0x0000000000077919 */ /* 0x001e220000000000 */
[----:B-----5:R-:W1:Y:S02]  /*0b80*/  SHFL.DOWN PT, R2, R6, 0x1, 0x1f ;  /* 0x08201f0006027f89 */ /* 0x020e6400000e0000 */
[----:B-1----:R-:W-:Y:S02]  /*0b90*/  FSETP.GEU.AND P1, PT, R6, R2, PT ;  /* 0x000000020600720b */ /* 0x002fe40003f2e000 */
[C---:B0-----:R-:W-:Y:S02]  /*0ba0*/  ISETP.GT.AND P0, PT, R7.reuse, 0x1e, PT ;  /* 0x0000001e0700780c */ /* 0x041fe40003f04270 */
[----:B------:R-:W-:Y:S02]  /*0bb0*/  FSEL R2, R2, R6, !P1 ;  /* 0x0000000602027208 */ /* 0x000fe40004800000 */
[----:B------:R-:W-:Y:S02]  /*0bc0*/  ISETP.NE.AND P2, PT, R7, RZ, PT ;  /* 0x000000ff0700720c */ /* 0x000fe40003f45270 */
[----:B------:R-:W-:-:S02]  /*0bd0*/  FSEL R2, R6, R2, P0 ;  /* 0x0000000206027208 */ /* 0x000fc40000000000 */
[----:B------:R-:W-:-:S03]  /*0be0*/  ISETP.GT.AND P0, PT, R7, 0x1d, PT ;  /* 0x0000001d0700780c */ /* 0x000fc60003f04270 */
[----:B------:R-:W0:Y:S06]  /*0bf0*/  SHFL.DOWN PT, R3, R2, 0x2, 0x1f ;  /* 0x08401f0002037f89 */ /* 0x000e2c00000e0000 */
        /* <DEDUP_REMOVED lines=46> */
.L_x_306:
[----:B------:R-:W-:Y:S01]  /*0ee0*/  LOP3.LUT R2, R0, 0x3e0, RZ, 0xc0, !PT ;  /* 0x000003e000027812 */ /* 0x000fe200078ec0ff */
[----:B------:R-:W1:Y:S04]  /*0ef0*/  S2R R9, SR_LANEID ;  /* 0x0000000000097919 */ /* 0x000e680000000000 */
[----:B------:R-:W-:Y:S01]  /*0f00*/  VIADD R4, R2, 0x20 ;  /* 0x0000002002047836 */ /* 0x000fe20000000000 */
[----:B------:R-:W-:-:S04]  /*0f10*/  LOP3.LUT R2, RZ, R2, RZ, 0x33, !PT ;  /* 0x00000002ff027212 */ /* 0x000fc800078e33ff */
[----:B------:R-:W-:Y:S01]  /*0f20*/  ISETP.GT.AND P0, PT, R4, R5, PT ;  /* 0x000000050400720c */ /* 0x000fe20003f04270 */
[----:B------:R-:W-:-:S05]  /*0f30*/  IMAD.IADD R2, R5, 0x1, R2 ;  /* 0x0000000105027824 */ /* 0x000fca00078e0202 */
[----:B------:R-:W-:-:S05]  /*0f40*/  SEL R2, R2, 0x1f, P0 ;  /* 0x0000001f02027807 */ /* 0x000fca0000000000 */
[----:B-----5:R-:W2:Y:S01]  /*0f50*/  SHFL.DOWN PT, R3, R6, 0x1, R2 ;  /* 0x0820000006037989 */ /* 0x020ea200000e0002 */
[C---:B-1----:R-:W-:Y:S01]  /*0f60*/  ISETP.GE.AND P0, PT, R9.reuse, R2, PT ;  /* 0x000000020900720c */ /* 0x042fe20003f06270 */
[----:B0-----:R-:W-:Y:S01]  /*0f70*/  VIADD R7, R9, 0x2 ;  /* 0x0000000209077836 */ /* 0x001fe20000000000 */
[----:B--2---:R-:W-:-:S11]  /*0f80*/  FSETP.GEU.AND P1, PT, R6, R3, PT ;  /* 0x000000030600720b */ /* 0x004fd60003f2e000 */
        /* <DEDUP_REMOVED lines=60> */
.L_x_293:
        /* <DEDUP_REMOVED lines=36> */
[----:B------:R-:W-:Y:S02]  /*1590*/  ISETP.GE.U32.AND P0, PT, R23, UR5, PT ;  /* 0x0000000517007c0c */ /* 0x000fe4000bf06070 */
[----:B------:R-:W-:Y:S02]  /*15a0*/  FSEL R19, R20, R19, !P2 ;  /* 0x0000001314137208 */ /* 0x000fe40005000000 */
[----:B------:R-:W-:Y:S02]  /*15b0*/  FSETP.GEU.AND P2, PT, R15, R18, PT ;  /* 0x000000120f00720b */ /* 0x000fe40003f4e000 */
[----:B------:R-:W-:Y:S02]  /*15c0*/  FSETP.GEU.AND P3, PT, R6, R21, PT ;  /* 0x000000150600720b */ /* 0x000fe40003f6e000 */
[----:B------:R-:W-:-:S02]  /*15d0*/  FSEL R14, R14, R11, !P1 ;  /* 0x0000000b0e0e7208 */ /* 0x000fc40004800000 */
[----:B------:R-:W-:Y:S02]  /*15e0*/  FSEL R6, R21, R6, !P3 ;  /* 0x0000000615067208 */ /* 0x000fe40005800000 */
[----:B------:R-:W-:Y:S02]  /*15f0*/  FSEL R15, R18, R15, !P2 ;  /* 0x0000000f120f7208 */ /* 0x000fe40005000000 */
[----:B------:R-:W-:Y:S02]  /*1600*/  FSETP.GEU.AND P3, PT, R19, R6, PT ;  /* 0x000000061300720b */ /* 0x000fe40003f6e000 */
[----:B------:R-:W-:Y:S02]  /*1610*/  ISETP.GE.U32.AND.EX P0, PT, R22, UR4, PT, P0 ;  /* 0x0000000416007c0c */ /* 0x000fe4000bf06100 */
[----:B------:R-:W-:Y:S02]  /*1620*/  FSEL R6, R6, R19, !P3 ;  /* 0x0000001306067208 */ /* 0x000fe40005800000 */
[----:B------:R-:W-:-:S02]  /*1630*/  FSETP.GEU.AND P1, PT, R7, R14, PT ;  /* 0x0000000e0700720b */ /* 0x000fc40003f2e000 */
[----:B------:R-:W-:Y:S02]  /*1640*/  FSETP.GEU.AND P2, PT, R15, R6, PT ;  /* 0x000000060f00720b */ /* 0x000fe40003f4e000 */
[----:B------:R-:W-:Y:S02]  /*1650*/  FSEL R7, R14, R7, !P1 ;  /* 0x000000070e077208 */ /* 0x000fe40004800000 */
[----:B------:R-:W-:-:S04]  /*1660*/  FSEL R6, R6, R15, !P2 ;  /* 0x0000000f06067208 */ /* 0x000fc80005000000 */
[----:B------:R-:W-:-:S04]  /*1670*/  FSETP.GEU.AND P1, PT, R7, R6, PT ;  /* 0x000000060700720b */ /* 0x000fc80003f2e000 */
[----:B------:R-:W-:Y:S01]  /*1680*/  FSEL R6, R6, R7, !P1 ;  /* 0x0000000706067208 */ /* 0x000fe20004800000 */
[----:B------:R-:W-:Y:S08]  /*1690*/  @!P0 BRA `(.L_x_308) ;  /* 0x0000001000188947 */ /* 0x000ff00003800000 */
        /* <DEDUP_REMOVED lines=11> */
[----:B------:R-:W-:Y:S01]  /*1750*/  IMAD.U32 R4, RZ, RZ, UR8 ;  /* 0x00000008ff047e24 */ /* 0x000fe2000f8e00ff */
[----:B------:R-:W-:Y:S01]  /*1760*/  UMOV UR10, UR8 ;  /* 0x00000008000a7c82 */ /* 0x000fe20008000000 */
[----:B------:R-:W-:-:S03]  /*1770*/  IMAD.X R0, RZ, RZ, UR8, P2 ;  /* 0x00000008ff007e24 */ /* 0x000fc600090e06ff */
[----:B------:R-:W-:Y:S02]  /*1780*/  ISETP.GT.U32.AND.EX P0, PT, R4, R7, PT, P0 ;  /* 0x000000070400720c */ /* 0x000fe40003f04100 */
[----:B0-----:R-:W-:-:S04]  /*1790*/  LEA R8, P1, R9, UR12, 0x2 ;  /* 0x0000000c09087c11 */ /* 0x001fc8000f8210ff */
[----:B------:R-:W-:Y:S02]  /*17a0*/  IADD3 R8, P2, PT, R8, 0x2000, RZ ;  /* 0x0000200008087810 */ /* 0x000fe40007f5e0ff */
[----:B------:R-:W-:Y:S01]  /*17b0*/  LEA.HI.X R9, R9, UR13, R0, 0x2, P1 ;  /* 0x0000000d09097c11 */ /* 0x000fe200088f1400 */
[----:B------:R-:W-:Y:S01]  /*17c0*/  VIADD R0, R5, -UR9 ;  /* 0x8000000905007c36 */ /* 0x000fe20008000000 */
[----:B------:R-:W-:-:S03]  /*17d0*/  UMOV UR9, UR7 ;  /* 0x0000000700097c82 */ /* 0x000fc60008000000 */
[----:B------:R-:W-:Y:S01]  /*17e0*/  IMAD.X R9, RZ, RZ, R9, P2 ;  /* 0x000000ffff097224 */ /* 0x000fe200010e0609 */
[----:B------:R-:W-:Y:S06]  /*17f0*/  @P0 BRA `(.L_x_309) ;  /* 0x00000004003c0947 */ /* 0x000fec0003800000 */
[----:B------:R-:W0:Y:S01]  /*1800*/  LDC.64 R2, c[0x0][0x3b8] ;  /* 0x0000ee00ff027b82 */ /* 0x000e220000000a00 */
[----:B------:R-:W1:Y:S01]  /*1810*/  LDCU UR11, c[0x0][0x3c0] ;  /* 0x00007800ff0b77ac */ /* 0x000e620008000800 */
[----:B------:R-:W2:Y:S01]  /*1820*/  LDCU.64 UR12, c[0x0][0x380] ;  /* 0x00007000ff0c77ac */ /* 0x000ea20008000a00 */
[----:B------:R-:W-:Y:S01]  /*1830*/  NOP ;  /* 0x0000000000007918 */ /* 0x000fe20000000000 */
.L_x_310:
[----:B------:R-:W3:Y:S02]  /*1840*/  S2R R5, SR_TID.X ;  /* 0x0000000000057919 */ /* 0x000ee40000002100 */
[----:B---3--:R-:W-:-:S05]  /*1850*/  IADD3 R5, P0, PT, R5, UR7, RZ ;  /* 0x0000000705057c10 */ /* 0x008fca000ff1e0ff */
[----:B------:R-:W-:Y:S01]  /*1860*/  IMAD.X R10, RZ, RZ, UR8, P0 ;  /* 0x00000008ff0a7e24 */ /* 0x000fe200080e06ff */
[----:B--2---:R-:W-:-:S04]  /*1870*/  LEA R4, P0, R5, UR12, 0x2 ;  /* 0x0000000c05047c11 */ /* 0x004fc8000f8010ff */
        /* <DEDUP_REMOVED lines=17> */
[----:B-1----:R-:W-:-:S04]  /*1990*/  USHF.L.U32 UR14, UR11, 0xc, URZ ;  /* 0x0000000c0b0e7899 */ /* 0x002fc800080006ff */
[----:B------:R-:W-:Y:S02]  /*19a0*/  USHF.R.S32.HI UR15, URZ, 0x1f, UR14 ;  /* 0x0000001fff0f7899 */ /* 0x000fe4000801140e */
[----:B------:R-:W-:-:S04]  /*19b0*/  UIADD3 UR5, UP0, UPT, UR14, UR9, URZ ;  /* 0x000000090e057290 */ /* 0x000fc8000ff1e0ff */
[----:B------:R-:W-:Y:S01]  /*19c0*/  UIADD3.X UR6, UPT, UPT, UR15, UR10, URZ, UP0, !UPT ;  /* 0x0000000a0f067290 */ /* 0x000fe200087fe4ff */
        /* <DEDUP_REMOVED lines=10> */
[----:B------:R-:W-:-:S04]  /*1a70*/  FSETP.GEU.AND P0, PT, R12, R17, PT ;  /* 0x000000110c00720b */ /* 0x000fc80003f0e000 */
[----:B------:R-:W-:Y:S02]  /*1a80*/  FSEL R17, R17, R12, !P0 ;  /* 0x0000000c11117208 */ /* 0x000fe40004000000 */
[----:B------:R-:W-:Y:S02]  /*1a90*/  FSETP.GEU.AND P1, PT, R13, R14, PT ;  /* 0x0000000e0d00720b */ /* 0x000fe40003f2e000 */
[----:B------:R-:W-:Y:S02]  /*1aa0*/  FSETP.GEU.AND P0, PT, R6, R23, PT ;  /* 0x000000170600720b */ /* 0x000fe40003f0e000 */
[----:B------:R-:W-:Y:S02]  /*1ab0*/  FSEL R13, R14, R13, !P1 ;  /* 0x0000000d0e0d7208 */ /* 0x000fe40004800000 */
[----:B------:R-:W-:Y:S02]  /*1ac0*/  FSETP.GEU.AND P2, PT, R10, R15, PT ;  /* 0x0000000f0a00720b */ /* 0x000fe40003f4e000 */
[----:B------:R-:W-:-:S02]  /*1ad0*/  FSETP.GEU.AND P1, PT, R22, R27, PT ;  /* 0x0000001b1600720b */ /* 0x000fc40003f2e000 */
[----:B------:R-:W-:Y:S02]  /*1ae0*/  FSEL R10, R15, R10, !P2 ;  /* 0x0000000a0f0a7208 */ /* 0x000fe40005000000 */
[----:B------:R-:W-:Y:S02]  /*1af0*/  FSEL R6, R23, R6, !P0 ;  /* 0x0000000617067208 */ /* 0x000fe40004000000 */
[----:B------:R-:W-:Y:S02]  /*1b00*/  FSETP.GEU.AND P0, PT, R16, R17, PT ;  /* 0x000000111000720b */ /* 0x000fe40003f0e000 */
[----:B------:R-:W-:Y:S02]  /*1b10*/  FSETP.GEU.AND P2, PT, R13, R10, PT ;  /* 0x0000000a0d00720b */ /* 0x000fe40003f4e000 */
[----:B------:R-:W-:Y:S02]  /*1b20*/  FSEL R27, R27, R22, !P1 ;  /* 0x000000161b1b7208 */ /* 0x000fe40004800000 */
[----:B------:R-:W-:-:S02]  /*1b30*/  FSEL R16, R17, R16, !P0 ;  /* 0x0000001011107208 */ /* 0x000fc40004000000 */
[----:B------:R-:W-:Y:S02]  /*1b40*/  FSEL R13, R10, R13, !P2 ;  /* 0x0000000d0a0d7208 */ /* 0x000fe40005000000 */
[----:B------:R-:W-:Y:S02]  /*1b50*/  FSETP.GEU.AND P0, PT, R6, R27, PT ;  /* 0x0000001b0600720b */ /* 0x000fe40003f0e000 */
[----:B0-----:R-:W-:Y:S02]  /*1b60*/  IADD3 R4, P2, PT, R2, -UR7, RZ ;  /* 0x8000000702047c10 */ /* 0x001fe4000ff5e0ff */
[----:B------:R-:W-:Y:S02]  /*1b70*/  FSEL R6, R27, R6, !P0 ;  /* 0x000000061b067208 */ /* 0x000fe40004000000 */
[----:B------:R-:W-:Y:S02]  /*1b80*/  FSETP.GEU.AND P1, PT, R16, R13, PT ;  /* 0x0000000d1000720b */ /* 0x000fe40003f2e000 */
[----:B------:R-:W-:-:S02]  /*1b90*/  ISETP.GE.U32.AND P0, PT, R4, UR14, PT ;  /* 0x0000000e04007c0c */ /* 0x000fc4000bf06070 */
[----:B------:R-:W-:Y:S02]  /*1ba0*/  IADD3.X R4, PT, PT, R3, ~UR8, RZ, P2, !PT ;  /* 0x8000000803047c10 */ /* 0x000fe400097fe4ff */
[----:B------:R-:W-:Y:S02]  /*1bb0*/  FSEL R13, R13, R16, !P1 ;  /* 0x000000100d0d7208 */ /* 0x000fe40004800000 */
[----:B------:R-:W-:Y:S02]  /*1bc0*/  ISETP.GE.U32.AND.EX P0, PT, R4, UR15, PT, P0 ;  /* 0x0000000f04007c0c */ /* 0x000fe4000bf06100 */
[----:B------:R-:W-:-:S04]  /*1bd0*/  FSETP.GEU.AND P1, PT, R6, R13, PT ;  /* 0x0000000d0600720b */ /* 0x000fc80003f2e000 */
[----:B------:R-:W-:-:S04]  /*1be0*/  FSEL R6, R13, R6, !P1 ;  /* 0x000000060d067208 */ /* 0x000fc80004800000 */
[----:B------:R-:W-:-:S04]  /*1bf0*/  FSETP.GEU.AND P1, PT, R6, R11, PT ;  /* 0x0000000b0600720b */ /* 0x000fc80003f2e000 */
[----:B------:R-:W-:Y:S01]  /*1c00*/  FSEL R6, R11, R6, !P1 ;  /* 0x000000060b067208 */ /* 0x000fe20004800000 */
[----:B------:R-:W-:Y:S08]  /*1c10*/  @!P0 BRA `(.L_x_308) ;  /* 0x0000000800b88947 */ /* 0x000ff00003800000 */
[----:B------:R-:W-:Y:S02]  /*1c20*/  UIADD3 UR7, UP0, UPT, UR14, UR7, URZ ;  /* 0x000000070e077290 */ /* 0x000fe4000ff1e0ff */
[----:B------:R-:W-:Y:S01]  /*1c30*/  IMAD.U32 R5, RZ, RZ, UR14 ;  /* 0x0000000eff057e24 */ /* 0x000fe2000f8e00ff */
[----:B------:R-:W-:Y:S01]  /*1c40*/  UIADD3 UR4, UPT, UPT, UR4, 0x1, URZ ;  /* 0x0000000104047890 */ /* 0x000fe2000fffe0ff */
[----:B------:R-:W-:Y:S01]  /*1c50*/  VIADD R0, R0, -UR14 ;  /* 0x8000000e00007c36 */ /* 0x000fe20008000000 */
[----:B------:R-:W-:Y:S01]  /*1c60*/  UIADD3.X UR8, UPT, UPT, UR15, UR8, URZ, UP0, !UPT ;  /* 0x000000080f087290 */ /* 0x000fe200087fe4ff */
[----:B------:R-:W-:Y:S01]  /*1c70*/  IMAD.WIDE R8, R5, 0x4, R8 ;  /* 0x0000000405087825 */ /* 0x000fe200078e0208 */
[----:B------:R-:W-:Y:S01]  /*1c80*/  ISETP.LT.U32.AND P0, PT, R18, UR7, PT ;  /* 0x0000000712007c0c */ /* 0x000fe2000bf01070 */
[----:B------:R-:W-:Y:S01]  /*1c90*/  UMOV UR9, UR5 ;  /* 0x0000000500097c82 */ /* 0x000fe20008000000 */
[----:B------:R-:W-:Y:S02]  /*1ca0*/  UMOV UR10, UR6 ;  /* 0x00000006000a7c82 */ /* 0x000fe40008000000 */
[----:B------:R-:W-:-:S05]  /*1cb0*/  IMAD.U32 R4, RZ, RZ, UR8 ;  /* 0x00000008ff047e24 */ /* 0x000fca000f8e00ff */
[----:B------:R-:W-:-:S13]  /*1cc0*/  ISETP.GT.U32.AND.EX P0, PT, R4, R7, PT, P0 ;  /* 0x000000070400720c */ /* 0x000fda0003f04100 */
[----:B------:R-:W-:Y:S05]  /*1cd0*/  @!P0 BRA `(.L_x_310) ;  /* 0xfffffff800d88947 */ /* 0x000fea000383ffff */
[----:B------:R-:W-:-:S05]  /*1ce0*/  UMOV UR6, UR14 ;  /* 0x0000000e00067c82 */ /* 0x000fca0008000000 */
.L_x_309:
[----:B------:R-:W0:Y:S01]  /*1cf0*/  S2R R5, SR_TID.X ;  /* 0x0000000000057919 */ /* 0x000e220000002100 */
[C---:B------:R-:W-:Y:S01]  /*1d00*/  VIADD R4, R2.reuse, -UR7 ;  /* 0x8000000702047c36 */ /* 0x040fe20008000000 */
[----:B------:R-:W-:Y:S01]  /*1d10*/  ISETP.LE.U32.AND P1, PT, R2, UR7, PT ;  /* 0x0000000702007c0c */ /* 0x000fe2000bf23070 */
[----:B------:R-:W-:Y:S01]  /*1d20*/  IMAD.U32 R10, RZ, RZ, UR8 ;  /* 0x00000008ff0a7e24 */ /* 0x000fe2000f8e00ff */
[----:B------:R-:W-:Y:S02]  /*1d30*/  BSSY.RECONVERGENT B1, `(.L_x_308) ;  /* 0x000009c000017945 */ /* 0x000fe40003800200 */
[----:B0-----:R-:W-:-:S04]  /*1d40*/  ISETP.GE.AND P0, PT, R5, R4, PT ;  /* 0x000000040500720c */ /* 0x001fc80003f06270 */
[----:B------:R-:W-:-:S13]  /*1d50*/  ISETP.GE.U32.OR.EX P0, PT, R10, R3, P0, P1 ;  /* 0x000000030a00720c */ /* 0x000fda0000706510 */
[----:B------:R-:W-:Y:S05]  /*1d60*/  @P0 BRA `(.L_x_311) ;  /* 0x0000000800600947 */ /* 0x000fea0003800000 */
[----:B------:R-:W-:Y:S01]  /*1d70*/  USHF.L.U32 UR5, UR18, 0xc, URZ ;  /* 0x0000000c12057899 */ /* 0x000fe200080006ff */
[----:B------:R-:W-:Y:S01]  /*1d80*/  LOP3.LUT R3, RZ, R5, RZ, 0x33, !PT ;  /* 0x00000005ff037212 */ /* 0x000fe200078e33ff */
[----:B------:R-:W-:Y:S01]  /*1d90*/  UIMAD UR14, UR4, UR11, URZ ;  /* 0x0000000b040e72a4 */ /* 0x000fe2000f8e02ff */
[----:B------:R-:W-:Y:S01]  /*1da0*/  BSSY.RECONVERGENT B2, `(.L_x_312) ;  /* 0x0000047000027945 */ /* 0x000fe20003800200 */
[----:B------:R-:W-:Y:S01]  /*1db0*/  UIADD3 UR5, UPT, UPT, UR5, UR6, URZ ;  /* 0x0000000605057290 */ /* 0x000fe2000fffe0ff */
[----:B------:R-:W-:-:S03]  /*1dc0*/  IMAD.MOV.U32 R4, RZ, RZ, R5 ;  /* 0x000000ffff047224 */ /* 0x000fc600078e0005 */
[----:B------:R-:W-:Y:S02]  /*1dd0*/  IMAD.U32 R7, RZ, RZ, UR14 ;  /* 0x0000000eff077e24 */ /* 0x000fe4000f8e00ff */
[----:B------:R-:W-:-:S05]  /*1de0*/  IADD3 R2, PT, PT, R2, -UR5, R3 ;  /* 0x8000000502027c10 */ /* 0x000fca000fffe003 */
        /* <DEDUP_REMOVED lines=8> */
[----:B------:R-:W-:-:S05]  /*1e70*/  LOP3.LUT R2, R2, 0x1fffff0, RZ, 0xc0, !PT ;  /* 0x01fffff002027812 */ /* 0x000fca00078ec0ff */
[----:B------:R-:W-:-:S07]  /*1e80*/  IMAD.MOV R7, RZ, RZ, -R2 ;  /* 0x000000ffff077224 */ /* 0x000fce00078e0a02 */
.L_x_314:
[----:B------:R-:W-:Y:S02]  /*1e90*/  IMAD.MOV.U32 R2, RZ, RZ, R8 ;  /* 0x000000ffff027224 */ /* 0x000fe400078e0008 */
[----:B------:R-:W-:-:S05]  /*1ea0*/  IMAD.MOV.U32 R3, RZ, RZ, R9 ;  /* 0x000000ffff037224 */ /* 0x000fca00078e0009 */
        /* <DEDUP_REMOVED lines=18> */
[----:B------:R-:W-:Y:S02]  /*1fd0*/  ISETP.NE.AND P2, PT, R7, RZ, PT ;  /* 0x000000ff0700720c */ /* 0x000fe40003f45270 */
[----:B--2---:R-:W-:-:S04]  /*1fe0*/  FSETP.GEU.AND P1, PT, R6, R17, PT ;  /* 0x000000110600720b */ /* 0x004fc80003f2e000 */
        /* <DEDUP_REMOVED lines=29> */
[----:B------:R-:W-:Y:S02]  /*21c0*/  IADD3 R8, P3, PT, R2, 0x4000, RZ ;  /* 0x0000400002087810 */ /* 0x000fe40007f7e0ff */
[----:B------:R-:W-:-:S03]  /*21d0*/  FSETP.GEU.AND P1, PT, R6, R5, PT ;  /* 0x000000050600720b */ /* 0x000fc60003f2e000 */
[----:B------:R-:W-:Y:S01]  /*21e0*/  IMAD.X R9, RZ, RZ, R3, P3 ;  /* 0x000000ffff097224 */ /* 0x000fe200018e0603 */
[----:B------:R-:W-:Y:S01]  /*21f0*/  FSEL R6, R5, R6, !P1 ;  /* 0x0000000605067208 */ /* 0x000fe20004800000 */
[----:B------:R-:W-:Y:S08]  /*2200*/  @P2 BRA `(.L_x_314) ;  /* 0xfffffffc00202947 */ /* 0x000ff0000383ffff */
.L_x_313:
[----:B------:R-:W-:Y:S05]  /*2210*/  BSYNC.RECONVERGENT B2 ;  /* 0x0000000000027941 */ /* 0x000fea0003800200 */
.L_x_312:
[----:B------:R-:W-:Y:S05]  /*2220*/  @!P0 BRA `(.L_x_311) ;  /* 0x0000000400308947 */ /* 0x000fea0003800000 */
[----:B------:R-:W-:Y:S01]  /*2230*/  ISETP.GE.U32.AND P1, PT, R20, 0x8, PT ;  /* 0x000000081400780c */ /* 0x000fe20003f26070 */
[----:B------:R-:W-:Y:S01]  /*2240*/  BSSY.RECONVERGENT B2, `(.L_x_315) ;  /* 0x0000021000027945 */ /* 0x000fe20003800200 */
[----:B------:R-:W-:-:S04]  /*2250*/  LOP3.LUT R7, R18, 0x7, RZ, 0xc0, !PT ;  /* 0x0000000712077812 */ /* 0x000fc800078ec0ff */
[----:B------:R-:W-:-:S07]  /*2260*/  ISETP.NE.AND P0, PT, R7, RZ, PT ;  /* 0x000000ff0700720c */ /* 0x000fce0003f05270 */
[----:B------:R-:W-:Y:S06]  /*2270*/  @!P1 BRA `(.L_x_316) ;  /* 0x0000000000749947 */ /* 0x000fec0003800000 */
[----:B------:R-:W-:-:S05]  /*2280*/  IADD3 R3, P1, PT, R4, UR7, RZ ;  /* 0x0000000704037c10 */ /* 0x000fca000ff3e0ff */
[----:B------:R-:W-:Y:S01]  /*2290*/  IMAD.X R8, RZ, RZ, UR8, P1 ;  /* 0x00000008ff087e24 */ /* 0x000fe200088e06ff */
        /* <DEDUP_REMOVED lines=10> */
[----:B------:R-:W-:Y:S01]  /*2340*/  VIADD R4, R4, 0x800 ;  /* 0x0000080004047836 */ /* 0x000fe20000000000 */
        /* <DEDUP_REMOVED lines=16> */
.L_x_316:
[----:B------:R-:W-:Y:S05]  /*2450*/  BSYNC.RECONVERGENT B2 ;  /* 0x0000000000027941 */ /* 0x000fea0003800200 */
.L_x_315:
[----:B------:R-:W-:Y:S05]  /*2460*/  @!P0 BRA `(.L_x_311) ;  /* 0x0000000000a08947 */ /* 0x000fea0003800000 */
[----:B------:R-:W-:Y:S01]  /*2470*/  ISETP.GE.U32.AND P1, PT, R7, 0x4, PT ;  /* 0x000000040700780c */ /* 0x000fe20003f26070 */
[----:B------:R-:W-:Y:S01]  /*2480*/  BSSY.RECONVERGENT B2, `(.L_x_317) ;  /* 0x0000014000027945 */ /* 0x000fe20003800200 */
[----:B------:R-:W-:-:S11]  /*2490*/  LOP3.LUT P0, RZ, R18, 0x3, RZ, 0xc0, !PT ;  /* 0x0000000312ff7812 */ /* 0x000fd6000780c0ff */
[----:B------:R-:W-:Y:S05]  /*24a0*/  @!P1 BRA `(.L_x_318) ;  /* 0x0000000000449947 */ /* 0x000fea0003800000 */
[----:B------:R-:W-:-:S05]  /*24b0*/  IADD3 R3, P1, PT, R4, UR7, RZ ;  /* 0x0000000704037c10 */ /* 0x000fca000ff3e0ff */
[----:B------:R-:W-:Y:S01]  /*24c0*/  IMAD.X R8, RZ, RZ, UR8, P1 ;  /* 0x00000008ff087e24 */ /* 0x000fe200088e06ff */
[----:B------:R-:W-:-:S04]  /*24d0*/  LEA R2, P1, R3, UR12, 0x2 ;  /* 0x0000000c03027c11 */ /* 0x000fc8000f8210ff */
[----:B------:R-:W-:-:S05]  /*24e0*/  LEA.HI.X R3, R3, UR13, R8, 0x2, P1 ;  /* 0x0000000d03037c11 */ /* 0x000fca00088f1408 */
[----:B------:R-:W2:Y:S04]  /*24f0*/  LDG.E R5, desc[UR16][R2.64] ;  /* 0x0000001002057981 */ /* 0x000ea8000c1e1900 */
[----:B------:R-:W3:Y:S04]  /*2500*/  LDG.E R8, desc[UR16][R2.64+0x400] ;  /* 0x0004001002087981 */ /* 0x000ee8000c1e1900 */
[----:B------:R-:W4:Y:S04]  /*2510*/  LDG.E R10, desc[UR16][R2.64+0x800] ;  /* 0x00080010020a7981 */ /* 0x000f28000c1e1900 */
        /* <DEDUP_REMOVED lines=9> */
[----:B------:R-:W-:-:S09]  /*25b0*/  FSEL R6, R12, R5, !P1 ;  /* 0x000000050c067208 */ /* 0x000fd20004800000 */
.L_x_318:
[----:B------:R-:W-:Y:S05]  /*25c0*/  BSYNC.RECONVERGENT B2 ;  /* 0x0000000000027941 */ /* 0x000fea0003800200 */
.L_x_317:
[----:B------:R-:W-:Y:S05]  /*25d0*/  @!P0 BRA `(.L_x_311) ;  /* 0x0000000000448947 */ /* 0x000fea0003800000 */
[----:B------:R-:W-:Y:S02]  /*25e0*/  LOP3.LUT R0, R0, 0xffff, RZ, 0xc0, !PT ;  /* 0x0000ffff00007812 */ /* 0x000fe400078ec0ff */
[----:B------:R-:W-:Y:S02]  /*25f0*/  IADD3 R4, P0, PT, R4, UR9, RZ ;  /* 0x0000000904047c10 */ /* 0x000fe4000ff1e0ff */
[----:B------:R-:W-:Y:S02]  /*2600*/  LEA.HI R0, R0, 0x1, RZ, 0x18 ;  /* 0x0000000100007811 */ /* 0x000fe400078fc0ff */
[----:B------:R-:W-:Y:S01]  /*2610*/  LEA R2, P1, R4, UR12, 0x2 ;  /* 0x0000000c04027c11 */ /* 0x000fe2000f8210ff */
[----:B------:R-:W-:Y:S01]  /*2620*/  IMAD.X R5, RZ, RZ, UR10, P0 ;  /* 0x0000000aff057e24 */ /* 0x000fe200080e06ff */
[----:B------:R-:W-:-:S04]  /*2630*/  LOP3.LUT R0, R0, 0x3, RZ, 0xc0, !PT ;  /* 0x0000000300007812 */ /* 0x000fc800078ec0ff */
[----:B------:R-:W-:Y:S01]  /*2640*/  LEA.HI.X R5, R4, UR13, R5, 0x2, P1 ;  /* 0x0000000d04057c11 */ /* 0x000fe200088f1405 */
[----:B------:R-:W-:-:S07]  /*2650*/  IMAD.MOV R0, RZ, RZ, -R0 ;  /* 0x000000ffff007224 */ /* 0x000fce00078e0a00 */
.L_x_319:
[----:B------:R-:W-:-:S06]  /*2660*/  IMAD.MOV.U32 R3, RZ, RZ, R5 ;  /* 0x000000ffff037224 */ /* 0x000fcc00078e0005 */
[----:B------:R0:W2:Y:S01]  /*2670*/  LDG.E R3, desc[UR16][R2.64] ;  /* 0x0000001002037981 */ /* 0x0000a2000c1e1900 */
[----:B------:R-:W-:-:S05]  /*2680*/  VIADD R0, R0, 0x1 ;  /* 0x0000000100007836 */ /* 0x000fca0000000000 */
[----:B------:R-:W-:Y:S02]  /*2690*/  ISETP.NE.AND P1, PT, R0, RZ, PT ;  /* 0x000000ff0000720c */ /* 0x000fe40003f25270 */
[----:B0-----:R-:W-:-:S05]  /*26a0*/  IADD3 R2, P2, PT, R2, 0x400, RZ ;  /* 0x0000040002027810 */ /* 0x001fca0007f5e0ff */
[----:B------:R-:W-:Y:S01]  /*26b0*/  IMAD.X R5, RZ, RZ, R5, P2 ;  /* 0x000000ffff057224 */ /* 0x000fe200010e0605 */
[----:B--2---:R-:W-:-:S04]  /*26c0*/  FSETP.GEU.AND P0, PT, R6, R3, PT ;  /* 0x000000030600720b */ /* 0x004fc80003f0e000 */
[----:B------:R-:W-:Y:S01]  /*26d0*/  FSEL R6, R3, R6, !P0 ;  /* 0x0000000603067208 */ /* 0x000fe20004000000 */
[----:B------:R-:W-:Y:S08]  /*26e0*/  @P1 BRA `(.L_x_319) ;  /* 0xfffffffc00dc1947 */ /* 0x000ff0000383ffff */
.L_x_311:
[----:B------:R-:W-:Y:S05]  /*26f0*/  BSYNC.RECONVERGENT B1 ;  /* 0x0000000000017941 */ /* 0x000fea0003800200 */
.L_x_308:
[----:B------:R-:W0:Y:S01]  /*2700*/  S2R R7, SR_LANEID ;  /* 0x0000000000077919 */ /* 0x000e220000000000 */
[----:B------:R-:W-:Y:S01]  /*2710*/  IMAD.MOV.U32 R9, RZ, RZ, R6 ;  /* 0x000000ffff097224 */ /* 0x000fe200078e0006 */
[----:B------:R-:W1:Y:S04]  /*2720*/  S2R R5, SR_TID.X ;  /* 0x0000000000057919 */ /* 0x000e680000002100 */
[----:B------:R-:W2:Y:S01]  /*2730*/  SHFL.DOWN PT, R0, R9, 0x1, 0x1f ;  /* 0x08201f0009007f89 */ /* 0x000ea200000e0000 */
[----:B0-----:R-:W-:Y:S02]  /*2740*/  ISETP.GT.AND P1, PT, R7, 0x1e, PT ;  /* 0x0000001e0700780c */ /* 0x001fe40003f24270 */
[----:B--2---:R-:W-:Y:S02]  /*2750*/  FSETP.GEU.AND P0, PT, R9, R0, PT ;  /* 0x000000000900720b */ /* 0x004fe40003f0e000 */
[----:B------:R-:W-:-:S09]  /*2760*/  ISETP.NE.AND P2, PT, R7, RZ, PT ;  /* 0x000000ff0700720c */ /* 0x000fd20003f45270 */
[----:B------:R-:W-:Y:S02]  /*2770*/  @!P1 FSEL R9, R0, R9, !P0 ;  /* 0x0000000900099208 */ /* 0x000fe40004000000 */
[----:B------:R-:W-:Y:S02]  /*2780*/  ISETP.GT.AND P1, PT, R7, 0x1d, PT ;  /* 0x0000001d0700780c */ /* 0x000fe40003f24270 */
[----:B------:R-:W0:Y:S01]  /*2790*/  @!P2 S2R R4, SR_CgaCtaId ;  /* 0x000000000004a919 */ /* 0x000e220000008800 */
[----:B------:R-:W-:Y:S02]  /*27a0*/  @!P2 MOV R3, 0x400 ;  /* 0x000004000003a802 */ /* 0x000fe40000000f00 */
[----:B-1----:R-:W-:Y:S01]  /*27b0*/  @!P2 SHF.R.U32.HI R2, RZ, 0x3, R5 ;  /* 0x00000003ff02a819 */ /* 0x002fe20000011605 */
        /* <DEDUP_REMOVED lines=43> */
.L_x_307:
[----:B------:R-:W-:Y:S05]  /*2a70*/  BSYNC.RECONVERGENT B0 ;  /* 0x0000000000007941 */ /* 0x000fea0003800200 */
.L_x_292:
[----:B------:R-:W-:Y:S05]  /*2a80*/  @P0 EXIT ;  /* 0x000000000000094d */ /* 0x000fea0003800000 */
[----:B------:R-:W0:Y:S02]  /*2a90*/  LDCU.64 UR4, c[0x0][0x388] ;  /* 0x00007100ff0477ac */ /* 0x000e240008000a00 */
[----:B0-----:R-:W-:-:S06]  /*2aa0*/  UIMAD.WIDE.U32 UR4, UR18, 0x4, UR4 ;  /* 0x00000004120478a5 */ /* 0x001fcc000f8e0004 */
[----:B------:R-:W-:Y:S02]  /*2ab0*/  IMAD.U32 R2, RZ, RZ, UR4 ;  /* 0x00000004ff027e24 */ /* 0x000fe4000f8e00ff */
[----:B------:R-:W-:-:S05]  /*2ac0*/  IMAD.U32 R3, RZ, RZ, UR5 ;  /* 0x00000005ff037e24 */ /* 0x000fca000f8e00ff */
[----:B------:R-:W-:Y:S01]  /*2ad0*/  STG.E desc[UR16][R2.64], R9 ;  /* 0x0000000902007986 */ /* 0x000fe2000c101910 */
[----:B------:R-:W-:Y:S05]  /*2ae0*/  EXIT ;  /* 0x000000000000794d */ /* 0x000fea0003800000 */
.L_x_320:
        /* <DEDUP_REMOVED lines=9> */
.L_x_494:


//--------------------- .text._ZN3cub18CUB_300001_SM_10006detail6reduce28DeviceReduceSingleTileKernelINS2_10policy_hubIfyN4cuda3__47maximumIfEEE10Policy1000EN6thrust24THRUST_300001_SM_1000_NS10device_ptrIKfEEPfyS8_ffNS5_3std3__410__identityEEEvT0_T1_T2_T3_T4_T6_ --------------------------
	.section	.text._ZN3cub18CUB_300001_SM_10006detail6reduce28DeviceReduceSingleTileKernelINS2_10policy_hubIfyN4cuda3__47maximumIfEEE10Policy1000EN6thrust24THRUST_300001_SM_1000_NS10device_ptrIKfEEPfyS8_ffNS5_3std3__410__identityEEEvT0_T1_T2_T3_T4_T6_,"ax",@progbits
	.align	128
        .global         _ZN3cub18CUB_300001_SM_10006detail6reduce28DeviceReduceSingleTileKernelINS2_10policy_hubIfyN4cuda3__47maximumIfEEE10Policy1000EN6thrust24THRUST_300001_SM_1000_NS10device_ptrIKfEEPfyS8_ffNS5_3std3__410__identityEEEvT0_T1_T2_T3_T4_T6_
        .type           _ZN3cub18CUB_300001_SM_10006detail6reduce28DeviceReduceSingleTileKernelINS2_10policy_hubIfyN4cuda3__47maximumIfEEE10Policy1000EN6thrust24THRUST_300001_SM_1000_NS10device_ptrIKfEEPfyS8_ffNS5_3std3__410__identityEEEvT0_T1_T2_T3_T4_T6_,@function
        .size           _ZN3cub18CUB_300001_SM_10006detail6reduce28DeviceReduceSingleTileKernelINS2_10policy_hubIfyN4cuda3__47maximumIfEEE10Policy1000EN6thrust24THRUST_300001_SM_1000_NS10device_ptrIKfEEPfyS8_ffNS5_3std3__410__identityEEEvT0_T1_T2_T3_T4_T6_,(.L_x_495 - _ZN3cub18CUB_300001_SM_10006detail6reduce28DeviceReduceSingleTileKernelINS2_10policy_hubIfyN4cuda3__47maximumIfEEE10Policy1000EN6thrust24THRUST_300001_SM_1000_NS10device_ptrIKfEEPfyS8_ffNS5_3std3__410__identityEEEvT0_T1_T2_T3_T4_T6_)
        .other          _ZN3cub18CUB_300001_SM_10006detail6reduce28DeviceReduceSingleTileKernelINS2_10policy_hubIfyN4cuda3__47maximumIfEEE10Policy1000EN6thrust24THRUST_300001_SM_1000_NS10device_ptrIKfEEPfyS8_ffNS5_3std3__410__identityEEEvT0_T1_T2_T3_T4_T6_,@"STO_CUDA_ENTRY STV_DEFAULT"
_ZN3cub18CUB_300001_SM_10006detail6reduce28DeviceReduceSingleTileKernelINS2_10policy_hubIfyN4cuda3__47maximumIfEEE10Policy1000EN6thrust24THRUST_300001_SM_1000_NS10device_ptrIKfEEPfyS8_ffNS5_3std3__410__identityEEEvT0_T1_T2_T3_T4_T6_:
.text._ZN3cub18CUB_300001_SM_10006detail6reduce28DeviceReduceSingleTileKernelINS2_10policy_hubIfyN4cuda3__47maximumIfEEE10Policy1000EN6thrust24THRUST_300001_SM_1000_NS10device_ptrIKfEEPfyS8_ffNS5_3std3__410__identityEEEvT0_T1_T2_T3_T4_T6_:
[----:B------:R-:W-:Y:S01]  /*0000*/  LDC R1, c[0x0][0x37c] ;  /* 0x0000df00ff017b82 */ /* 0x000fe20000000800 */
[----:B------:R-:W0:Y:S01]  /*0010*/  LDCU.64 UR4, c[0x0][0x390] ;  /* 0x00007200ff0477ac */ /* 0x000e220008000a00 */
[----:B------:R-:W1:Y:S01]  /*0020*/  LDCU.64 UR6, c[0x0][0x358] ;  /* 0x00006b00ff0677ac */ /* 0x000e620008000a00 */
[----:B0-----:R-:W-:Y:S02]  /*0030*/  IMAD.U32 R4, RZ, RZ, UR4 ;  /* 0x00000004ff047e24 */ /* 0x001fe4000f8e00ff */
        /* <DEDUP_REMOVED lines=11> */
.L_x_321:
[----:B------:R-:W-:Y:S01]  /*00f0*/  ISETP.GT.U32.AND P0, PT, R4, 0xfff, PT ;  /* 0x00000fff0400780c */ /* 0x000fe20003f04070 */
[----:B------:R-:W-:Y:S03]  /*0100*/  BSSY.RECONVERGENT B0, `(.L_x_322) ;  /* 0x0000270000007945 */ /* 0x000fe60003800200 */
[----:B------:R-:W-:-:S13]  /*0110*/  ISETP.GT.U32.AND.EX P0, PT, R0, RZ, PT, P0 ;  /* 0x000000ff0000720c */ /* 0x000fda0003f04100 */
[----:B------:R-:W-:Y:S05]  /*0120*/  @P0 BRA `(.L_x_323) ;  /* 0x0000001000800947 */ /* 0x000fea0003800000 */
[----:B------:R-:W0:Y:S01]  /*0130*/  S2R R5, SR_TID.X ;  /* 0x0000000000057919 */ /* 0x000e220000002100 */
[----:B------:R-:W-:Y:S01]  /*0140*/  BSSY.RECONVERGENT B1, `(.L_x_324) ;  /* 0x0000009000017945 */ /* 0x000fe20003800200 */
[----:B------:R-:W-:Y:S01]  /*0150*/  IMAD.MOV.U32 R6, RZ, RZ, RZ ;  /* 0x000000ffff067224 */ /* 0x000fe200078e00ff */
[----:B0-----:R-:W-:Y:S01]  /*0160*/  ISETP.GE.U32.AND P0, PT, R5, R4, PT ;  /* 0x000000040500720c */ /* 0x001fe20003f06070 */
[----:B------:R-:W-:-:S12]  /*0170*/  IMAD.MOV.U32 R7, RZ, RZ, R5 ;  /* 0x000000ffff077224 */ /* 0x000fd800078e0005 */
[----:B------:R-:W-:Y:S05]  /*0180*/  @P0 BRA `(.L_x_325) ;  /* 0x0000000000100947 */ /* 0x000fea0003800000 */
[----:B------:R-:W0:Y:S02]  /*0190*/  LDC.64 R2, c[0x0][0x380] ;  /* 0x0000e000ff027b82 */ /* 0x000e240000000a00 */
[----:B0-----:R-:W-:-:S05]  /*01a0*/  IMAD.WIDE.U32 R2, R5, 0x4, R2 ;  /* 0x0000000405027825 */ /* 0x001fca00078e0002 */
[----:B------:R0:W5:Y:S01]  /*01b0*/  LDG.E R6, desc[UR6][R2.64] ;  /* 0x0000000602067981 */ /* 0x000162000c1e1900 */
[----:B------:R-:W-:-:S07]  /*01c0*/  VIADD R7, R5, 0x100 ;  /* 0x0000010005077836 */ /* 0x000fce0000000000 */
.L_x_325:
[----:B------:R-:W-:Y:S05]  /*01d0*/  BSYNC.RECONVERGENT B1 ;  /* 0x0000000000017941 */ /* 0x000fea0003800200 */
.L_x_324:
        /* <DEDUP_REMOVED lines=12> */
[----:B------:R-:W-:-:S05]  /*02a0*/  LOP3.LUT R9, R8, 0x1fffff0, RZ, 0xc0, !PT ;  /* 0x01fffff008097812 */ /* 0x000fca00078ec0ff */
[----:B------:R-:W-:Y:S02]  /*02b0*/  IMAD.MOV R9, RZ, RZ, -R9 ;  /* 0x000000ffff097224 */ /* 0x000fe400078e0a09 */
[----:B0-----:R-:W-:-:S03]  /*02c0*/  IMAD.WIDE.U32 R2, R7, 0x4, R2 ;  /* 0x0000000407027825 */ /* 0x001fc600078e0002 */
[----:B------:R-:W-:-:S05]  /*02d0*/  IADD3 R2, P1, PT, R2, 0x2000, RZ ;  /* 0x0000200002027810 */ /* 0x000fca0007f3e0ff */
[----:B------:R-:W-:-:S08]  /*02e0*/  IMAD.X R3, RZ, RZ, R3, P1 ;  /* 0x000000ffff037224 */ /* 0x000fd000008e0603 */
.L_x_330:
        /* <DEDUP_REMOVED lines=54> */
.L_x_329:
[----:B------:R-:W-:Y:S05]  /*0650*/  BSYNC.RECONVERGENT B2 ;  /* 0x0000000000027941 */ /* 0x000fea0003800200 */
.L_x_328:
        /* <DEDUP_REMOVED lines=33> */
.L_x_332:
[----:B------:R-:W-:Y:S05]  /*0870*/  BSYNC.RECONVERGENT B2 ;  /* 0x0000000000027941 */ /* 0x000fea0003800200 */
.L_x_331:
        /* <DEDUP_REMOVED lines=21> */
.L_x_334:
[----:B------:R-:W-:Y:S05]  /*09d0*/  BSYNC.RECONVERGENT B2 ;  /* 0x0000000000027941 */ /* 0x000fea0003800200 */
.L_x_333:
[----:B------:R-:W-:Y:S05]  /*09e0*/  @!P0 BRA `(.L_x_327) ;  /* 0x0000000000288947 */ /* 0x000fea0003800000 */
[----:B------:R-:W0:Y:S01]  /*09f0*/  LDC.64 R8, c[0x0][0x380] ;  /* 0x0000e000ff087b82 */ /* 0x000e220000000a00 */
[----:B------:R-:W-:-:S07]  /*0a00*/  IMAD.MOV R10, RZ, RZ, -R10 ;  /* 0x000000ffff0a7224 */ /* 0x000fce00078e0a0a */
.L_x_335:
[----:B0-----:R-:W-:-:S06]  /*0a10*/  IMAD.WIDE R2, R7, 0x4, R8 ;  /* 0x0000000407027825 */ /* 0x001fcc00078e0208 */
[----:B------:R-:W2:Y:S01]  /*0a20*/  LDG.E R3, desc[UR6][R2.64] ;  /* 0x0000000602037981 */ /* 0x000ea2000c1e1900 */
[----:B------:R-:W-:Y:S02]  /*0a30*/  VIADD R10, R10, 0x1 ;  /* 0x000000010a0a7836 */ /* 0x000fe40000000000 */
[----:B------:R-:W-:-:S03]  /*0a40*/  VIADD R7, R7, 0x100 ;  /* 0x0000010007077836 */ /* 0x000fc60000000000 */
[----:B------:R-:W-:Y:S02]  /*0a50*/  ISETP.NE.AND P1, PT, R10, RZ, PT ;  /* 0x000000ff0a00720c */ /* 0x000fe40003f25270 */
[----:B--2--5:R-:W-:-:S04]  /*0a60*/  FSETP.GEU.AND P0, PT, R6, R3, PT ;  /* 0x000000030600720b */ /* 0x024fc80003f0e000 */
[----:B------:R-:W-:-:S07]  /*0a70*/  FSEL R6, R3, R6, !P0 ;  /* 0x0000000603067208 */ /* 0x000fce0004000000 */
[----:B------:R-:W-:Y:S05]  /*0a80*/  @P1 BRA `(.L_x_335) ;  /* 0xfffffffc00e01947 */ /* 0x000fea000383ffff */
.L_x_327:
[----:B------:R-:W-:Y:S05]  /*0a90*/  BSYNC.RECONVERGENT B1 ;  /* 0x0000000000017941 */ /* 0x000fea0003800200 */
.L_x_326:
[----:B------:R-:W-:Y:S01]  /*0aa0*/  ISETP.GE.U32.AND P0, PT, R4, 0x100, PT ;  /* 0x000001000400780c */ /* 0x000fe20003f06070 */
[----:B-----5:R-:W-:-:S03]  /*0ab0*/  IMAD.MOV.U32 R9, RZ, RZ, R6 ;  /* 0x000000ffff097224 */ /* 0x020fc600078e0006 */
[----:B------:R-:W-:-:S13]  /*0ac0*/  ISETP.GE.U32.AND.EX P0, PT, R0, RZ, PT, P0 ;  /* 0x000000ff0000720c */ /* 0x000fda0003f06100 */
        /* <DEDUP_REMOVED lines=25> */
[----:B------:R-:W-:-:S05]  /*0c60*/  @!P0 FSEL R0, R3, R0, !P1 ;  /* 0x0000000003008208 */ /* 0x000fca0004800000 */
[----:B------:R-:W0:Y:S02]  /*0c70*/  SHFL.DOWN PT, R3, R0, 0x10, 0x1f ;  /* 0x0a001f0000037f89 */ /* 0x000e2400000e0000 */
[----:B0-----:R-:W-:-:S04]  /*0c80*/  FSETP.GEU.AND P0, PT, R0, R3, PT ;  /* 0x000000030000720b */ /* 0x001fc80003f0e000 */
[----:B------:R-:W-:Y:S02]  /*0c90*/  FSEL R3, R3, R0, !P0 ;  /* 0x0000000003037208 */ /* 0x000fe40004000000 */
[----:B------:R-:W-:-:S03]  /*0ca0*/  ISETP.GT.AND P0, PT, R6, 0xf, PT ;  /* 0x0000000f0600780c */ /* 0x000fc60003f04270 */
[----:B------:R0:W-:Y:S01]  /*0cb0*/  @!P2 STS [R2+0x8], R3 ;  /* 0x000008030200a388 */ /* 0x0001e20000000800 */
[----:B------:R-:W-:Y:S01]  /*0cc0*/  BAR.SYNC.DEFER_BLOCKING 0x0 ;  /* 0x0000000000007b1d */ /* 0x000fe20000010000 */
[----:B------:R-:W-:Y:S02]  /*0cd0*/  ISETP.NE.AND P2, PT, R5, RZ, PT ;  /* 0x000000ff0500720c */ /* 0x000fe40003f45270 */
[----:B------:R-:W-:-:S11]  /*0ce0*/  FSEL R8, R0, R3, P0 ;  /* 0x0000000300087208 */ /* 0x000fd60000000000 */
        /* <DEDUP_REMOVED lines=22> */
.L_x_336:
[----:B0-----:R-:W-:Y:S01]  /*0e50*/  LOP3.LUT R2, R5, 0x3e0, RZ, 0xc0, !PT ;  /* 0x000003e005027812 */ /* 0x001fe200078ec0ff */
[----:B------:R-:W0:Y:S03]  /*0e60*/  S2R R8, SR_LANEID ;  /* 0x0000000000087919 */ /* 0x000e260000000000 */
[----:B------:R-:W-:Y:S01]  /*0e70*/  LOP3.LUT R7, RZ, R2, RZ, 0x33, !PT ;  /* 0x00000002ff077212 */ /* 0x000fe200078e33ff */
[----:B------:R-:W-:-:S04]  /*0e80*/  VIADD R3, R2, 0x20 ;  /* 0x0000002002037836 */ /* 0x000fc80000000000 */
[----:B------:R-:W-:Y:S01]  /*0e90*/  IMAD.IADD R7, R7, 0x1, R4 ;  /* 0x0000000107077824 */ /* 0x000fe200078e0204 */
[----:B------:R-:W-:-:S04]  /*0ea0*/  ISETP.GT.U32.AND P0, PT, R3, R4, PT ;  /* 0x000000040300720c */ /* 0x000fc80003f04070 */
[----:B------:R-:W-:-:S05]  /*0eb0*/  SEL R7, R7, 0x1f, P0 ;  /* 0x0000001f07077807 */ /* 0x000fca0000000000 */
[----:B------:R-:W1:Y:S01]  /*0ec0*/  SHFL.DOWN PT, R2, R9, 0x1, R7 ;  /* 0x0820000009027989 */ /* 0x000e6200000e0007 */
[C---:B0-----:R-:W-:Y:S01]  /*0ed0*/  ISETP.GE.AND P0, PT, R8.reuse, R7, PT ;  /* 0x000000070800720c */ /* 0x041fe20003f06270 */
[C---:B------:R-:W-:Y:S01]  /*0ee0*/  VIADD R6, R8.reuse, 0x2 ;  /* 0x0000000208067836 */ /* 0x040fe20000000000 */
[----:B------:R-:W-:Y:S02]  /*0ef0*/  ISETP.NE.AND P2, PT, R8, RZ, PT ;  /* 0x000000ff0800720c */ /* 0x000fe40003f45270 */
[----:B-1----:R-:W-:-:S09]  /*0f00*/  FSETP.GEU.AND P1, PT, R9, R2, PT ;  /* 0x000000020900720b */ /* 0x002fd20003f2e000 */
[----:B------:R-:W-:Y:S02]  /*0f10*/  @!P0 FSEL R9, R2, R9, !P1 ;  /* 0x0000000902098208 */ /* 0x000fe40004800000 */
[----:B------:R-:W0:Y:S01]  /*0f20*/  @!P2 S2R R11, SR_CgaCtaId ;  /* 0x00000000000ba919 */ /* 0x000e220000008800 */
[----:B------:R-:W-:Y:S01]  /*0f30*/  ISETP.GT.AND P0, PT, R6, R7, PT ;  /* 0x000000070600720c */ /* 0x000fe20003f04270 */
[----:B------:R-:W-:Y:S01]  /*0f40*/  VIADD R6, R8, 0x4 ;  /* 0x0000000408067836 */ /* 0x000fe20000000000 */
[----:B------:R-:W-:Y:S01]  /*0f50*/  @!P2 SHF.R.U32.HI R3, RZ, 0x3, R5 ;  /* 0x00000003ff03a819 */ /* 0x000fe20000011605 */
[----:B------:R-:W1:Y:S03]  /*0f60*/  SHFL.DOWN PT, R2, R9, 0x2, R7 ;  /* 0x0840000009027989 */ /* 0x000e6600000e0007 */
[----:B------:R-:W-:Y:S02]  /*0f70*/  @!P2 LOP3.LUT R3, R3, 0x7c, RZ, 0xc0, !PT ;  /* 0x0000007c0303a812 */ /* 0x000fe400078ec0ff */
[----:B-1----:R-:W-:-:S05]  /*0f80*/  FSETP.GEU.AND P1, PT, R9, R2, PT ;  /* 0x000000020900720b */ /* 0x002fca0003f2e000 */
[----:B------:R-:W-:Y:S02]  /*0f90*/  @!P0 FSEL R9, R2, R9, !P1 ;  /* 0x0000000902098208 */ /* 0x000fe40004800000 */
[----:B------:R-:W-:Y:S01]  /*0fa0*/  ISETP.GT.AND P0, PT, R6, R7, PT ;  /* 0x000000070600720c */ /* 0x000fe20003f04270 */
[----:B------:R-:W-:Y:S02]  /*0fb0*/  VIADD R6, R8, 0x8 ;  /* 0x0000000808067836 */ /* 0x000fe40000000000 */
[----:B------:R-:W1:Y:S02]  /*0fc0*/  SHFL.DOWN PT, R2, R9, 0x4, R7 ;  /* 0x0880000009027989 */ /* 0x000e6400000e0007 */
[----:B-1----:R-:W-:-:S08]  /*0fd0*/  FSETP.GEU.AND P1, PT, R9, R2, PT ;  /* 0x000000020900720b */ /* 0x002fd00003f2e000 */
[----:B------:R-:W-:Y:S02]  /*0fe0*/  @!P0 FSEL R9, R2, R9, !P1 ;  /* 0x0000000902098208 */ /* 0x000fe40004800000 */
[----:B------:R-:W-:Y:S01]  /*0ff0*/  ISETP.GT.AND P0, PT, R6, R7, PT ;  /* 0x000000070600720c */ /* 0x000fe20003f04270 */
[----:B------:R-:W-:Y:S02]  /*1000*/  VIADD R6, R8, 0x10 ;  /* 0x0000001008067836 */ /* 0x000fe40000000000 */
[----:B------:R-:W1:Y:S02]  /*1010*/  SHFL.DOWN PT, R2, R9, 0x8, R7 ;  /* 0x0900000009027989 */ /* 0x000e6400000e0007 */
[----:B-1----:R-:W-:-:S08]  /*1020*/  FSETP.GEU.AND P1, PT, R9, R2, PT ;  /* 0x000000020900720b */ /* 0x002fd00003f2e000 */
[----:B------:R-:W-:Y:S02]  /*1030*/  @!P0 FSEL R9, R2, R9, !P1 ;  /* 0x0000000902098208 */ /* 0x000fe40004800000 */
[----:B------:R-:W-:Y:S02]  /*1040*/  ISETP.GT.AND P0, PT, R6, R7, PT ;  /* 0x000000070600720c */ /* 0x000fe40003f04270 */
[----:B------:R-:W-:Y:S01]  /*1050*/  @!P2 MOV R6, 0x400 ;  /* 0x000004000006a802 */ /* 0x000fe20000000f00 */
[----:B------:R-:W1:Y:S03]  /*1060*/  SHFL.DOWN PT, R2, R9, 0x10, R7 ;  /* 0x0a00000009027989 */ /* 0x000e6600000e0007 */
[----:B0-----:R-:W-:-:S05]  /*1070*/  @!P2 LEA R6, R11, R6, 0x18 ;  /* 0x000000060b06a211 */ /* 0x001fca00078ec0ff */
[----:B------:R-:W-:Y:S01]  /*1080*/  @!P2 IMAD.IADD R3, R3, 0x1, R6 ;  /* 0x000000010303a824 */ /* 0x000fe200078e0206 */
[----:B-1----:R-:W-:-:S04]  /*1090*/  FSETP.GEU.AND P1, PT, R9, R2, PT ;  /* 0x000000020900720b */ /* 0x002fc80003f2e000 */
        /* <DEDUP_REMOVED lines=8> */
[C---:B------:R-:W-:Y:S02]  /*1120*/  ISETP.GT.U32.AND P1, PT, R4.reuse, 0x20, PT ;  /* 0x000000200400780c */ /* 0x040fe40003f24070 */
[----:B------:R-:W-:Y:S02]  /*1130*/  ISETP.GT.U32.AND P0, PT, R4, 0x40, PT ;  /* 0x000000400400780c */ /* 0x000fe40003f04070 */
[C---:B------:R-:W-:Y:S02]  /*1140*/  ISETP.GT.U32.AND.EX P1, PT, R0.reuse, RZ, PT, P1 ;  /* 0x000000ff0000720c */ /* 0x040fe40003f24110 */
[----:B------:R-:W-:Y:S02]  /*1150*/  ISETP.GT.U32.AND.EX P0, PT, R0, RZ, PT, P0 ;  /* 0x000000ff0000720c */ /* 0x000fe40003f04100 */
[----:B------:R-:W-:Y:S01]  /*1160*/  ISETP.GT.U32.AND P3, PT, R4, 0x60, PT ;  /* 0x000000600400780c */ /* 0x000fe20003f64070 */
[----:B0-----:R-:W-:-:S09]  /*1170*/  ULEA UR4, UR5, UR4, 0x18 ;  /* 0x0000000405047291 */ /* 0x001fd2000f8ec0ff */
[----:B------:R-:W0:Y:S04]  /*1180*/  LDS R3, [UR4+0xc] ;  /* 0x00000c04ff037984 */ /* 0x000e280008000800 */
[----:B------:R-:W1:Y:S04]  /*1190*/  LDS.128 R12, [UR4+0x10] ;  /* 0x00001004ff0c7984 */ /* 0x000e680008000c00 */
[----:B------:R-:W2:Y:S01]  /*11a0*/  LDS.64 R6, [UR4+0x20] ;  /* 0x00002004ff067984 */ /* 0x000ea20008000a00 */
[----:B0-----:R-:W-:-:S04]  /*11b0*/  FSETP.GEU.AND P4, PT, R8, R3, PT ;  /* 0x000000030800720b */ /* 0x001fc80003f8e000 */
[----:B------:R-:W-:Y:S02]  /*11c0*/  @P1 FSEL R8, R3, R8, !P4 ;  /* 0x0000000803081208 */ /* 0x000fe40006000000 */
[----:B------:R-:W-:Y:S02]  /*11d0*/  ISETP.GT.U32.AND.EX P1, PT, R0, RZ, PT, P3 ;  /* 0x000000ff0000720c */ /* 0x000fe40003f24130 */
[----:B-1----:R-:W-:Y:S02]  /*11e0*/  FSETP.GEU.AND P4, PT, R8, R12, PT ;  /* 0x0000000c0800720b */ /* 0x002fe40003f8e000 */
[----:B------:R-:W-:Y:S02]  /*11f0*/  ISETP.GT.U32.AND P3, PT, R4, 0x80, PT ;  /* 0x000000800400780c */ /* 0x000fe40003f64070 */
[----:B------:R-:W-:Y:S02]  /*1200*/  @P0 FSEL R8, R12, R8, !P4 ;  /* 0x000000080c080208 */ /* 0x000fe40006000000 */
[----:B------:R-:W-:-:S02]  /*1210*/  ISETP.GT.U32.AND.EX P0, PT, R0, RZ, PT, P3 ;  /* 0x000000ff0000720c */ /* 0x000fc40003f04130 */
[----:B------:R-:W-:Y:S02]  /*1220*/  FSETP.GEU.AND P4, PT, R8, R13, PT ;  /* 0x0000000d0800720b */ /* 0x000fe40003f8e000 */
[----:B------:R-:W-:Y:S02]  /*1230*/  ISETP.GT.U32.AND P3, PT, R4, 0xa0, PT ;  /* 0x000000a00400780c */ /* 0x000fe40003f64070 */
[----:B------:R-:W-:Y:S02]  /*1240*/  @P1 FSEL R8, R13, R8, !P4 ;  /* 0x000000080d081208 */ /* 0x000fe40006000000 */
[----:B------:R-:W-:Y:S02]  /*1250*/  ISETP.GT.U32.AND.EX P1, PT, R0, RZ, PT, P3 ;  /* 0x000000ff0000720c */ /* 0x000fe40003f24130 */
[----:B------:R-:W-:Y:S02]  /*1260*/  FSETP.GEU.AND P4, PT, R8, R14, PT ;  /* 0x0000000e0800720b */ /* 0x000fe40003f8e000 */
[----:B------:R-:W-:-:S02]  /*1270*/  ISETP.GT.U32.AND P3, PT, R4, 0xc0, PT ;  /* 0x000000c00400780c */ /* 0x000fc40003f64070 */
[----:B------:R-:W-:Y:S02]  /*1280*/  @P0 FSEL R8, R14, R8, !P4 ;  /* 0x000000080e080208 */ /* 0x000fe40006000000 */
[----:B------:R-:W-:Y:S02]  /*1290*/  ISETP.GT.U32.AND.EX P0, PT, R0, RZ, PT, P3 ;  /* 0x000000ff0000720c */ /* 0x000fe40003f04130 */
[----:B------:R-:W-:-:S04]  /*12a0*/  FSETP.GEU.AND P3, PT, R8, R15, PT ;  /* 0x0000000f0800720b */ /* 0x000fc80003f6e000 */
[----:B------:R-:W-:Y:S02]  /*12b0*/  @P1 FSEL R8, R15, R8, !P3 ;  /* 0x000000080f081208 */ /* 0x000fe40005800000 */
[----:B------:R-:W-:Y:S02]  /*12c0*/  ISETP.GT.U32.AND P1, PT, R4, 0xe0, PT ;  /* 0x000000e00400780c */ /* 0x000fe40003f24070 */
[----:B--2---:R-:W-:Y:S02]  /*12d0*/  FSETP.GEU.AND P3, PT, R8, R6, PT ;  /* 0x000000060800720b */ /* 0x004fe40003f6e000 */
[----:B------:R-:W-:Y:S02]  /*12e0*/  ISETP.GT.U32.AND.EX P1, PT, R0, RZ, PT, P1 ;  /* 0x000000ff0000720c */ /* 0x000fe40003f24110 */
[----:B------:R-:W-:-:S04]  /*12f0*/  @P0 FSEL R8, R6, R8, !P3 ;  /* 0x0000000806080208 */ /* 0x000fc80005800000 */
[----:B------:R-:W-:-:S07]  /*1300*/  FSETP.GEU.AND P0, PT, R8, R7, PT ;  /* 0x000000070800720b */ /* 0x000fce0003f0e000 */
[----:B------:R-:W-:Y:S01]  /*1310*/  @P1 FSEL R8, R7, R8, !P0 ;  /* 0x0000000807081208 */ /* 0x000fe20004000000 */
[----:B------:R-:W-:Y:S06]  /*1320*/  BRA `(.L_x_337) ;  /* 0x0000001400347947 */ /* 0x000fec0003800000 */
.L_x_323:
        /* <DEDUP_REMOVED lines=26> */
[----:B------:R-:W-:Y:S01]  /*14d0*/  FSEL R14, R14, R11, !P3 ;  /* 0x0000000b0e0e7208 */ /* 0x000fe20005800000 */
[----:B------:R-:W-:Y:S01]  /*14e0*/  IMAD.MOV.U32 R11, RZ, RZ, RZ ;  /* 0x000000ffff0b7224 */ /* 0x000fe200078e00ff */
        /* <DEDUP_REMOVED lines=9> */
[----:B------:R-:W-:Y:S01]  /*1580*/  IMAD.MOV.U32 R9, RZ, RZ, 0x1000 ;  /* 0x00001000ff097424 */ /* 0x000fe200078e00ff */
[----:B------:R-:W-:Y:S02]  /*1590*/  FSEL R17, R20, R17, !P2 ;  /* 0x0000001114117208 */ /* 0x000fe40005000000 */
[----:B------:R-:W-:Y:S02]  /*15a0*/  FSETP.GEU.AND P1, PT, R5, R14, PT ;  /* 0x0000000e0500720b */ /* 0x000fe40003f2e000 */
[----:B------:R-:W-:Y:S02]  /*15b0*/  FSETP.GEU.AND P3, PT, R19, R22, PT ;  /* 0x000000161300720b */ /* 0x000fe40003f6e000 */
[----:B------:R-:W-:-:S02]  /*15c0*/  FSETP.GEU.AND P2, PT, R13, R18, PT ;  /* 0x000000120d00720b */ /* 0x000fc40003f4e000 */
[----:B------:R-:W-:Y:S02]  /*15d0*/  FSEL R22, R22, R19, !P3 ;  /* 0x0000001316167208 */ /* 0x000fe40005800000 */
[----:B------:R-:W-:Y:S02]  /*15e0*/  FSEL R5, R14, R5, !P1 ;  /* 0x000000050e057208 */ /* 0x000fe40004800000 */
[----:B------:R-:W-:Y:S02]  /*15f0*/  FSETP.GEU.AND P3, PT, R17, R22, PT ;  /* 0x000000161100720b */ /* 0x000fe40003f6e000 */
[----:B------:R-:W-:Y:S02]  /*1600*/  FSEL R13, R18, R13, !P2 ;  /* 0x0000000d120d7208 */ /* 0x000fe40005000000 */
[----:B------:R-:W-:Y:S02]  /*1610*/  FSEL R22, R22, R17, !P3 ;  /* 0x0000001116167208 */ /* 0x000fe40005800000 */
[----:B------:R-:W-:-:S02]  /*1620*/  IADD3 R12, P3, PT, R4, -0x1000, RZ ;  /* 0xfffff000040c7810 */ /* 0x000fc40007f7e0ff */
[----:B------:R-:W-:Y:S02]  /*1630*/  FSETP.GEU.AND P2, PT, R13, R22, PT ;  /* 0x000000160d00720b */ /* 0x000fe40003f4e000 */
[----:B------:R-:W-:Y:S02]  /*1640*/  ISETP.GE.U32.AND P0, PT, R12, 0x1000, PT ;  /* 0x000010000c00780c */ /* 0x000fe40003f06070 */
[----:B------:R-:W-:Y:S02]  /*1650*/  IADD3.X R14, PT, PT, R0, -0x1, RZ, P3, !PT ;  /* 0xffffffff000e7810 */ /* 0x000fe40001ffe4ff */
[----:B------:R-:W-:Y:S02]  /*1660*/  FSEL R10, R22, R13, !P2 ;  /* 0x0000000d160a7208 */ /* 0x000fe40005000000 */
[----:B------:R-:W-:Y:S02]  /*1670*/  ISETP.GE.U32.AND.EX P0, PT, R14, RZ, PT, P0 ;  /* 0x000000ff0e00720c */ /* 0x000fe40003f06100 */
[----:B------:R-:W-:-:S04]  /*1680*/  FSETP.GEU.AND P1, PT, R5, R10, PT ;  /* 0x0000000a0500720b */ /* 0x000fc80003f2e000 */
[----:B------:R-:W-:-:S07]  /*1690*/  FSEL R10, R10, R5, !P1 ;  /* 0x000000050a0a7208 */ /* 0x000fce0004800000 */
[----:B------:R-:W-:Y:S05]  /*16a0*/  @!P0 BRA `(.L_x_338) ;  /* 0x0000000400008947 */ /* 0x000fea0003800000 */
[----:B------:R-:W0:Y:S01]  /*16b0*/  LDC.64 R4, c[0x0][0x390] ;  /* 0x0000e400ff047b82 */ /* 0x000e220000000a00 */
[----:B------:R-:W-:Y:S02]  /*16c0*/  IMAD.MOV.U32 R9, RZ, RZ, 0x1000 ;  /* 0x00001000ff097424 */ /* 0x000fe400078e00ff */
[----:B------:R-:W-:-:S07]  /*16d0*/  IMAD.MOV.U32 R11, RZ, RZ, RZ ;  /* 0x000000ffff0b7224 */ /* 0x000fce00078e00ff */
.L_x_340:
[----:B------:R-:W-:-:S04]  /*16e0*/  LEA R6, P0, R9, R2, 0x2 ;  /* 0x0000000209067211 */ /* 0x000fc800078010ff */
[----:B------:R-:W-:-:S05]  /*16f0*/  LEA.HI.X R7, R9, R3, R11, 0x2, P0 ;  /* 0x0000000309077211 */ /* 0x000fca00000f140b */
        /* <DEDUP_REMOVED lines=35> */
[----:B------:R-:W-:Y:S02]  /*1930*/  FSETP.GEU.AND P2, PT, R17, R20, PT ;  /* 0x000000141100720b */ /* 0x000fe40003f4e000 */
[----:B------:R-:W-:Y:S02]  /*1940*/  FSETP.GEU.AND P3, PT, R23, R24, PT ;  /* 0x000000181700720b */ /* 0x000fe40003f6e000 */
[----:B------:R-:W-:-:S02]  /*1950*/  FSEL R17, R20, R17, !P2 ;  /* 0x0000001114117208 */ /* 0x000fc40005000000 */
[----:B------:R-:W-:Y:S02]  /*1960*/  FSEL R24, R24, R23, !P3 ;  /* 0x0000001718187208 */ /* 0x000fe40005800000 */
[----:B------:R-:W-:Y:S02]  /*1970*/  FSETP.GEU.AND P0, PT, R10, R15, PT ;  /* 0x0000000f0a00720b */ /* 0x000fe40003f0e000 */
[----:B------:R-:W-:Y:S02]  /*1980*/  FSETP.GEU.AND P3, PT, R21, R24, PT ;  /* 0x000000181500720b */ /* 0x000fe40003f6e000 */
[----:B-1----:R-:W-:Y:S02]  /*1990*/  IADD3 R6, P2, PT, -R9, R4, RZ ;  /* 0x0000000409067210 */ /* 0x002fe40007f5e1ff */
[----:B------:R-:W-:Y:S02]  /*19a0*/  FSEL R24, R24, R21, !P3 ;  /* 0x0000001518187208 */ /* 0x000fe40005800000 */
[----:B------:R-:W-:-:S02]  /*19b0*/  FSEL R10, R15, R10, !P0 ;  /* 0x0000000a0f0a7208 */ /* 0x000fc40004000000 */
[----:B------:R-:W-:Y:S01]  /*19c0*/  ISETP.GE.U32.AND P0, PT, R6, 0x1000, PT ;  /* 0x000010000600780c */ /* 0x000fe20003f06070 */
[----:B------:R-:W-:Y:S01]  /*19d0*/  IMAD.X R6, R0, 0x1, ~R11, P2 ;  /* 0x0000000100067824 */ /* 0x000fe200010e0e0b */
[----:B------:R-:W-:-:S04]  /*19e0*/  FSETP.GEU.AND P1, PT, R17, R24, PT ;  /* 0x000000181100720b */ /* 0x000fc80003f2e000 */
[----:B------:R-:W-:Y:S02]  /*19f0*/  FSEL R17, R24, R17, !P1 ;  /* 0x0000001118117208 */ /* 0x000fe40004800000 */
[----:B------:R-:W-:Y:S02]  /*1a00*/  ISETP.GE.U32.AND.EX P0, PT, R6, RZ, PT, P0 ;  /* 0x000000ff0600720c */ /* 0x000fe40003f06100 */
[----:B------:R-:W-:-:S04]  /*1a10*/  FSETP.GEU.AND P1, PT, R10, R17, PT ;  /* 0x000000110a00720b */ /* 0x000fc80003f2e000 */
[----:B------:R-:W-:-:S04]  /*1a20*/  FSEL R10, R17, R10, !P1 ;  /* 0x0000000a110a7208 */ /* 0x000fc80004800000 */
[----:B------:R-:W-:-:S04]  /*1a30*/  FSETP.GEU.AND P1, PT, R10, R25, PT ;  /* 0x000000190a00720b */ /* 0x000fc80003f2e000 */
[----:B------:R-:W-:Y:S01]  /*1a40*/  FSEL R10, R25, R10, !P1 ;  /* 0x0000000a190a7208 */ /* 0x000fe20004800000 */
[----:B------:R-:W-:Y:S08]  /*1a50*/  @!P0 BRA `(.L_x_339) ;  /* 0x0000000800908947 */ /* 0x000ff00003800000 */
[----:B------:R-:W-:-:S05]  /*1a60*/  IADD3 R9, P0, PT, R9, 0x1000, RZ ;  /* 0x0000100009097810 */ /* 0x000fca0007f1e0ff */
[----:B------:R-:W-:Y:S01]  /*1a70*/  IMAD.X R11, RZ, RZ, R11, P0 ;  /* 0x000000ffff0b7224 */ /* 0x000fe200000e060b */
[----:B------:R-:W-:-:S04]  /*1a80*/  ISETP.GT.U32.AND P0, PT, R9, R12, PT ;  /* 0x0000000c0900720c */ /* 0x000fc80003f04070 */
[----:B------:R-:W-:-:S13]  /*1a90*/  ISETP.GT.U32.AND.EX P0, PT, R11, R14, PT, P0 ;  /* 0x0000000e0b00720c */ /* 0x000fda0003f04100 */
[----:B------:R-:W-:Y:S05]  /*1aa0*/  @!P0 BRA `(.L_x_340) ;  /* 0xfffffffc000c8947 */ /* 0x000fea000383ffff */
.L_x_338:
[----:B------:R-:W-:Y:S01]  /*1ab0*/  IMAD.IADD R3, R4, 0x1, -R9 ;  /* 0x0000000104037824 */ /* 0x000fe200078e0a09 */
[----:B------:R-:W-:Y:S01]  /*1ac0*/  ISETP.GE.U32.AND P1, PT, R9, R4, PT ;  /* 0x000000040900720c */ /* 0x000fe20003f26070 */
[----:B------:R-:W-:Y:S03]  /*1ad0*/  BSSY.RECONVERGENT B1, `(.L_x_339) ;  /* 0x000009c000017945 */ /* 0x000fe60003800200 */
[----:B------:R-:W-:-:S04]  /*1ae0*/  ISETP.GE.AND P0, PT, R8, R3, PT ;  /* 0x000000030800720c */ /* 0x000fc80003f06270 */
[----:B------:R-:W-:-:S13]  /*1af0*/  ISETP.GE.U32.OR.EX P0, PT, R11, R0, P0, P1 ;  /* 0x000000000b00720c */ /* 0x000fda0000706510 */
[----:B------:R-:W-:Y:S05]  /*1b00*/  @P0 BRA `(.L_x_341) ;  /* 0x0000000800600947 */ /* 0x000fea0003800000 */
[----:B------:R-:W-:Y:S01]  /*1b10*/  LOP3.LUT R0, RZ, R8, RZ, 0x33, !PT ;  /* 0x00000008ff007212 */ /* 0x000fe200078e33ff */
[----:B------:R-:W-:Y:S03]  /*1b20*/  BSSY.RECONVERGENT B2, `(.L_x_342) ;  /* 0x0000048000027945 */ /* 0x000fe60003800200 */
[----:B------:R-:W-:-:S04]  /*1b30*/  IADD3 R0, PT, PT, -R9, R4, R0 ;  /* 0x0000000409007210 */ /* 0x000fc80007ffe100 */
[C---:B------:R-:W-:Y:S02]  /*1b40*/  ISETP.GE.U32.AND P1, PT, R0.reuse, 0xf00, PT ;  /* 0x00000f000000780c */ /* 0x040fe40003f26070 */
[----:B------:R-:W-:Y:S01]  /*1b50*/  LEA.HI R4, R0, 0x1, RZ, 0x18 ;  /* 0x0000000100047811 */ /* 0x000fe200078fc0ff */
[----:B------:R-:W-:-:S03]  /*1b60*/  IMAD.MOV.U32 R0, RZ, RZ, R8 ;  /* 0x000000ffff007224 */ /* 0x000fc600078e0008 */
[----:B------:R-:W-:-:S04]  /*1b70*/  LOP3.LUT R22, R4, 0xf, RZ, 0xc0, !PT ;  /* 0x0000000f04167812 */ /* 0x000fc800078ec0ff */
[----:B------:R-:W-:-:S03]  /*1b80*/  ISETP.NE.AND P0, PT, R22, RZ, PT ;  /* 0x000000ff1600720c */ /* 0x000fc60003f05270 */
[----:B------:R-:W-:Y:S10]  /*1b90*/  @!P1 BRA `(.L_x_343) ;  /* 0x0000000400009947 */ /* 0x000ff40003800000 */
[----:B------:R-:W0:Y:S01]  /*1ba0*/  LDCU.64 UR4, c[0x0][0x380] ;  /* 0x00007000ff0477ac */ /* 0x000e220008000a00 */
[----:B------:R-:W-:Y:S02]  /*1bb0*/  IADD3 R3, P1, PT, R8, R9, RZ ;  /* 0x0000000908037210 */ /* 0x000fe40007f3e0ff */
[----:B------:R-:W-:-:S03]  /*1bc0*/  LOP3.LUT R6, R4, 0x1fffff0, RZ, 0xc0, !PT ;  /* 0x01fffff004067812 */ /* 0x000fc600078ec0ff */
[----:B------:R-:W-:Y:S02]  /*1bd0*/  IMAD.X R0, RZ, RZ, R11, P1 ;  /* 0x000000ffff007224 */ /* 0x000fe400008e060b */
[----:B------:R-:W-:Y:S01]  /*1be0*/  IMAD.MOV R6, RZ, RZ, -R6 ;  /* 0x000000ffff067224 */ /* 0x000fe200078e0a06 */
[----:B0-----:R-:W-:-:S04]  /*1bf0*/  LEA R2, P2, R3, UR4, 0x2 ;  /* 0x0000000403027c11 */ /* 0x001fc8000f8410ff */
[----:B------:R-:W-:Y:S02]  /*1c00*/  IADD3 R2, P1, PT, R2, 0x2000, RZ ;  /* 0x0000200002027810 */ /* 0x000fe40007f3e0ff */
[----:B------:R-:W-:Y:S01]  /*1c10*/  LEA.HI.X R3, R3, UR5, R0, 0x2, P2 ;  /* 0x0000000503037c11 */ /* 0x000fe200090f1400 */
[----:B------:R-:W-:-:S04]  /*1c20*/  IMAD.MOV.U32 R0, RZ, RZ, R8 ;  /* 0x000000ffff007224 */ /* 0x000fc800078e0008 */
[----:B------:R-:W-:-:S07]  /*1c30*/  IMAD.X R3, RZ, RZ, R3, P1 ;  /* 0x000000ffff037224 */ /* 0x000fce00008e0603 */
.L_x_344:
        /* <DEDUP_REMOVED lines=16> */
[----:B------:R-:W-:-:S02]  /*1d40*/  VIADD R6, R6, 0x10 ;  /* 0x0000001006067836 */ /* 0x000fc40000000000 */
[----:B------:R-:W-:-:S03]  /*1d50*/  VIADD R0, R0, 0x1000 ;  /* 0x0000100000007836 */ /* 0x000fc60000000000 */
[----:B------:R-:W-:Y:S02]  /*1d60*/  ISETP.NE.AND P2, PT, R6, RZ, PT ;  /* 0x000000ff0600720c */ /* 0x000fe40003f45270 */
[----:B0-----:R-:W-:-:S05]  /*1d70*/  IADD3 R2, P3, PT, R2, 0x4000, RZ ;  /* 0x0000400002027810 */ /* 0x001fca0007f7e0ff */
[----:B------:R-:W-:Y:S01]  /*1d80*/  IMAD.X R3, RZ, RZ, R3, P3 ;  /* 0x000000ffff037224 */ /* 0x000fe200018e0603 */
        /* <DEDUP_REMOVED lines=33> */
.L_x_343:
[----:B------:R-:W-:Y:S05]  /*1fa0*/  BSYNC.RECONVERGENT B2 ;  /* 0x0000000000027941 */ /* 0x000fea0003800200 */
.L_x_342:
        /* <DEDUP_REMOVED lines=36> */
.L_x_346:
[----:B------:R-:W-:Y:S05]  /*21f0*/  BSYNC.RECONVERGENT B2 ;  /* 0x0000000000027941 */ /* 0x000fea0003800200 */
.L_x_345:
        /* <DEDUP_REMOVED lines=24> */
.L_x_348:
[----:B------:R-:W-:Y:S05]  /*2380*/  BSYNC.RECONVERGENT B2 ;  /* 0x0000000000027941 */ /* 0x000fea0003800200 */
.L_x_347:
[----:B------:R-:W-:Y:S05]  /*2390*/  @!P0 BRA `(.L_x_341) ;  /* 0x00000000003c8947 */ /* 0x000fea0003800000 */
[----:B------:R-:W0:Y:S01]  /*23a0*/  LDCU.64 UR4, c[0x0][0x380] ;  /* 0x00007000ff0477ac */ /* 0x000e220008000a00 */
[----:B------:R-:W-:Y:S01]  /*23b0*/  IADD3 R5, P0, PT, R0, R9, RZ ;  /* 0x0000000900057210 */ /* 0x000fe20007f1e0ff */
[----:B------:R-:W-:-:S04]  /*23c0*/  IMAD.MOV R0, RZ, RZ, -R6 ;  /* 0x000000ffff007224 */ /* 0x000fc800078e0a06 */
[----:B------:R-:W-:Y:S01]  /*23d0*/  IMAD.X R4, RZ, RZ, R11, P0 ;  /* 0x000000ffff047224 */ /* 0x000fe200000e060b */
[----:B0-----:R-:W-:-:S04]  /*23e0*/  LEA R2, P1, R5, UR4, 0x2 ;  /* 0x0000000405027c11 */ /* 0x001fc8000f8210ff */
[----:B------:R-:W-:-:S09]  /*23f0*/  LEA.HI.X R5, R5, UR5, R4, 0x2, P1 ;  /* 0x0000000505057c11 */ /* 0x000fd200088f1404 */
.L_x_349:
        /* <DEDUP_REMOVED lines=9> */
.L_x_341:
[----:B------:R-:W-:Y:S05]  /*2490*/  BSYNC.RECONVERGENT B1 ;  /* 0x0000000000017941 */ /* 0x000fea0003800200 */
.L_x_339:
        /* <DEDUP_REMOVED lines=54> */
.L_x_337:
[----:B------:R-:W-:Y:S05]  /*2800*/  BSYNC.RECONVERGENT B0 ;  /* 0x0000000000007941 */ /* 0x000fea0003800200 */
.L_x_322:
[----:B------:R-:W-:Y:S05]  /*2810*/  @P2 EXIT ;  /* 0x000000000000294d */ /* 0x000fea0003800000 */
[----:B------:R-:W0:Y:S01]  /*2820*/  LDCU UR4, c[0x0][0x39c] ;  /* 0x00007380ff0477ac */ /* 0x000e220008000800 */
[----:B------:R-:W1:Y:S01]  /*2830*/  LDC.64 R2, c[0x0][0x388] ;  /* 0x0000e200ff027b82 */ /* 0x000e620000000a00 */
[----:B0-----:R-:W-:-:S04]  /*2840*/  FSETP.GT.AND P0, PT, R8, UR4, PT ;  /* 0x0000000408007c0b */ /* 0x001fc8000bf04000 */
[----:B------:R-:W-:-:S05]  /*2850*/  FSEL R5, R8, UR4, P0 ;  /* 0x0000000408057c08 */ /* 0x000fca0008000000 */
[----:B-1----:R-:W-:Y:S01]  /*2860*/  STG.E desc[UR6][R2.64], R5 ;  /* 0x0000000502007986 */ /* 0x002fe2000c101906 */
[----:B------:R-:W-:Y:S05]  /*2870*/  EXIT ;  /* 0x000000000000794d */ /* 0x000fea0003800000 */
.L_x_350:
        /* <DEDUP_REMOVED lines=16> */
.L_x_495:


//--------------------- .text._ZN3cub18CUB_300001_SM_10006detail6reduce28DeviceReduceSingleTileKernelINS2_10policy_hubIfjN4cuda3__47maximumIfEEE10Policy1000EPfSB_iS8_ffNS5_3std3__410__identityEEEvT0_T1_T2_T3_T4_T6_ --------------------------
	.section	.text._ZN3cub18CUB_300001_SM_10006detail6reduce28DeviceReduceSingleTileKernelINS2_10policy_hubIfjN4cuda3__47maximumIfEEE10Policy1000EPfSB_iS8_ffNS5_3std3__410__identityEEEvT0_T1_T2_T3_T4_T6_,"ax",@progbits
	.align	128
        .global         _ZN3cub18CUB_300001_SM_10006detail6reduce28DeviceReduceSingleTileKernelINS2_10policy_hubIfjN4cuda3__47maximumIfEEE10Policy1000EPfSB_iS8_ffNS5_3std3__410__identityEEEvT0_T1_T2_T3_T4_T6_
        .type           _ZN3cub18CUB_300001_SM_10006detail6reduce28DeviceReduceSingleTileKernelINS2_10policy_hubIfjN4cuda3__47maximumIfEEE10Policy1000EPfSB_iS8_ffNS5_3std3__410__identityEEEvT0_T1_T2_T3_T4_T6_,@function
        .size           _ZN3cub18CUB_300001_SM_10006detail6reduce28DeviceReduceSingleTileKernelINS2_10policy_hubIfjN4cuda3__47maximumIfEEE10Policy1000EPfSB_iS8_ffNS5_3std3__410__identityEEEvT0_T1_T2_T3_T4_T6_,(.L_x_496 - _ZN3cub18CUB_300001_SM_10006detail6reduce28DeviceReduceSingleTileKernelINS2_10policy_hubIfjN4cuda3__47maximumIfEEE10Policy1000EPfSB_iS8_ffNS5_3std3__410__identityEEEvT0_T1_T2_T3_T4_T6_)
        .other          _ZN3cub18CUB_300001_SM_10006detail6reduce28DeviceReduceSingleTileKernelINS2_10policy_hubIfjN4cuda3__47maximumIfEEE10Policy1000EPfSB_iS8_ffNS5_3std3__410__identityEEEvT0_T1_T2_T3_T4_T6_,@"STO_CUDA_ENTRY STV_DEFAULT"
_ZN3cub18CUB_300001_SM_10006detail6reduce28DeviceReduceSingleTileKernelINS2_10policy_hubIfjN4cuda3__47maximumIfEEE10Policy1000EPfSB_iS8_ffNS5_3std3__410__identityEEEvT0_T1_T2_T3_T4_T6_:
.text._ZN3cub18CUB_300001_SM_10006detail6reduce28DeviceReduceSingleTileKernelINS2_10policy_hubIfjN4cuda3__47maximumIfEEE10Policy1000EPfSB_iS8_ffNS5_3std3__410__identityEEEvT0_T1_T2_T3_T4_T6_:
        /* <DEDUP_REMOVED lines=13> */
.L_x_351:
        /* <DEDUP_REMOVED lines=16> */
.L_x_356:
[----:B------:R-:W-:Y:S05]  /*01d0*/  BSYNC.RECONVERGENT B1 ;  /* 0x0000000000017941 */ /* 0x000fea0003800200 */
.L_x_355:
        /* <DEDUP_REMOVED lines=16> */
.L_x_361:
        /* <DEDUP_REMOVED lines=10> */
.L_x_360:
[----:B------:R-:W-:Y:S05]  /*0380*/  BSYNC.RECONVERGENT B2 ;  /* 0x0000000000027941 */ /* 0x000fea0003800200 */
.L_x_359:
        /* <DEDUP_REMOVED lines=8> */
.L_x_364:
        /* <DEDUP_REMOVED lines=59> */
.L_x_363:
[----:B------:R-:W-:Y:S05]  /*07c0*/  BSYNC.RECONVERGENT B2 ;  /* 0x0000000000027941 */ /* 0x000fea0003800200 */
.L_x_362:
        /* <DEDUP_REMOVED lines=34> */
.L_x_366:
[----:B------:R-:W-:Y:S05]  /*09f0*/  BSYNC.RECONVERGENT B2 ;  /* 0x0000000000027941 */ /* 0x000fea0003800200 */
.L_x_365:
        /* <DEDUP_REMOVED lines=16> */
.L_x_358:
[----:B------:R-:W-:Y:S05]  /*0b00*/  BSYNC.RECONVERGENT B1 ;  /* 0x0000000000017941 */ /* 0x000fea0003800200 */
.L_x_357:
        /* <DEDUP_REMOVED lines=58> */
.L_x_367:
        /* <DEDUP_REMOVED lines=71> */
.L_x_354:
        /* <DEDUP_REMOVED lines=44> */
.L_x_371:
        /* <DEDUP_REMOVED lines=44> */
.L_x_369:
        /* <DEDUP_REMOVED lines=20> */
.L_x_375:
        /* <DEDUP_REMOVED lines=9> */
.L_x_374:
[----:B------:R-:W-:Y:S05]  /*1a70*/  BSYNC.RECONVERGENT B2 ;  /* 0x0000000000027941 */ /* 0x000fea0003800200 */
.L_x_373:
        /* <DEDUP_REMOVED lines=16> */
.L_x_378:
        /* <DEDUP_REMOVED lines=62> */
.L_x_377:
[----:B------:R-:W-:Y:S05]  /*1f60*/  BSYNC.RECONVERGENT B2 ;  /* 0x0000000000027941 */ /* 0x000fea0003800200 */
.L_x_376:
        /* <DEDUP_REMOVED lines=37> */
.L_x_380:
[----:B------:R-:W-:Y:S05]  /*21c0*/  BSYNC.RECONVERGENT B2 ;  /* 0x0000000000027941 */ /* 0x000fea0003800200 */
.L_x_379:
        /* <DEDUP_REMOVED lines=16> */
.L_x_372:
[----:B------:R-:W-:Y:S05]  /*22d0*/  BSYNC.RECONVERGENT B1 ;  /* 0x0000000000017941 */ /* 0x000fea0003800200 */
.L_x_370:
        /* <DEDUP_REMOVED lines=54> */
.L_x_353:
        /* <DEDUP_REMOVED lines=12> */
.L_x_383:
[----:B------:R-:W-:Y:S05]  /*2700*/  BSYNC.RECONVERGENT B1 ;  /* 0x0000000000017941 */ /* 0x000fea0003800200 */
.L_x_382:
        /* <DEDUP_REMOVED lines=16> */
.L_x_388:
        /* <DEDUP_REMOVED lines=10> */
.L_x_387:
[----:B------:R-:W-:Y:S05]  /*28b0*/  BSYNC.RECONVERGENT B2 ;  /* 0x0000000000027941 */ /* 0x000fea0003800200 */
.L_x_386:
        /* <DEDUP_REMOVED lines=8> */
.L_x_391:
        /* <DEDUP_REMOVED lines=59> */
.L_x_390:
[----:B------:R-:W-:Y:S05]  /*2cf0*/  BSYNC.RECONVERGENT B2 ;  /* 0x0000000000027941 */ /* 0x000fea0003800200 */
.L_x_389:
        /* <DEDUP_REMOVED lines=34> */
.L_x_393:
[----:B------:R-:W-:Y:S05]  /*2f20*/  BSYNC.RECONVERGENT B2 ;  /* 0x0000000000027941 */ /* 0x000fea0003800200 */
.L_x_392:
        /* <DEDUP_REMOVED lines=16> */
.L_x_385:
[----:B------:R-:W-:Y:S05]  /*3030*/  BSYNC.RECONVERGENT B1 ;  /* 0x0000000000017941 */ /* 0x000fea0003800200 */
.L_x_384:
        /* <DEDUP_REMOVED lines=58> */
.L_x_394:
        /* <DEDUP_REMOVED lines=71> */
.L_x_381:
        /* <DEDUP_REMOVED lines=55> */
.L_x_397:
        /* <DEDUP_REMOVED lines=56> */
.L_x_395:
        /* <DEDUP_REMOVED lines=20> */
.L_x_401:
        /* <DEDUP_REMOVED lines=9> */
.L_x_400:
[----:B------:R-:W-:Y:S05]  /*4110*/  BSYNC.RECONVERGENT B2 ;  /* 0x0000000000027941 */ /* 0x000fea0003800200 */
.L_x_399:
        /* <DEDUP_REMOVED lines=16> */
.L_x_404:
        /* <DEDUP_REMOVED lines=62> */
.L_x_403:
[----:B------:R-:W-:Y:S05]  /*4600*/  BSYNC.RECONVERGENT B2 ;  /* 0x0000000000027941 */ /* 0x000fea0003800200 */
.L_x_402:
        /* <DEDUP_REMOVED lines=37> */
.L_x_406:
[----:B------:R-:W-:Y:S05]  /*4860*/  BSYNC.RECONVERGENT B2 ;  /* 0x0000000000027941 */ /* 0x000fea0003800200 */
.L_x_405:
        /* <DEDUP_REMOVED lines=16> */
.L_x_398:
[----:B------:R-:W-:Y:S05]  /*4970*/  BSYNC.RECONVERGENT B1 ;  /* 0x0000000000017941 */ /* 0x000fea0003800200 */
.L_x_396:
        /* <DEDUP_REMOVED lines=54> */
.L_x_368:
[----:B------:R-:W-:Y:S05]  /*4ce0*/  BSYNC.RECONVERGENT B0 ;  /* 0x0000000000007941 */ /* 0x000fea0003800200 */
.L_x_352:
[----:B------:R-:W-:Y:S05]  /*4cf0*/  @P0 EXIT ;  /* 0x000000000000094d */ /* 0x000fea0003800000 */
[----:B------:R-:W0:Y:S01]  /*4d00*/  LDCU UR4, c[0x0][0x398] ;  /* 0x00007300ff0477ac */ /* 0x000e220008000800 */
[----:B------:R-:W1:Y:S01]  /*4d10*/  LDC.64 R2, c[0x0][0x388] ;  /* 0x0000e200ff027b82 */ /* 0x000e620000000a00 */
[----:B0-----:R-:W-:-:S04]  /*4d20*/  FSETP.GT.AND P0, PT, R0, UR4, PT ;  /* 0x0000000400007c0b */ /* 0x001fc8000bf04000 */
[----:B------:R-:W-:-:S05]  /*4d30*/  FSEL R5, R0, UR4, P0 ;  /* 0x0000000400057c08 */ /* 0x000fca0008000000 */
[----:B-1----:R-:W-:Y:S01]  /*4d40*/  STG.E desc[UR6][R2.64], R5 ;  /* 0x0000000502007986 */ /* 0x002fe2000c101906 */
[----:B------:R-:W-:Y:S05]  /*4d50*/  EXIT ;  /* 0x000000000000794d */ /* 0x000fea0003800000 */
.L_x_407:
        /* <DEDUP_REMOVED lines=10> */
.L_x_496:


//--------------------- .text._ZN3cub18CUB_300001_SM_10006detail6reduce18DeviceReduceKernelINS2_10policy_hubIfjN4cuda3__47maximumIfEEE10Policy1000EN6thrust24THRUST_300001_SM_1000_NS10device_ptrIKfEEjS8_fNS5_3std3__410__identityEEEvT0_PT3_T1_NS0_13GridEvenShareISM_EET2_T4_ --------------------------
	.section	.text._ZN3cub18CUB_300001_SM_10006detail6reduce18DeviceReduceKernelINS2_10policy_hubIfjN4cuda3__47maximumIfEEE10Policy1000EN6thrust24THRUST_300001_SM_1000_NS10device_ptrIKfEEjS8_fNS5_3std3__410__identityEEEvT0_PT3_T1_NS0_13GridEvenShareISM_EET2_T4_,"ax",@progbits
	.align	128
        .global         _ZN3cub18CUB_300001_SM_10006detail6reduce18DeviceReduceKernelINS2_10policy_hubIfjN4cuda3__47maximumIfEEE10Policy1000EN6thrust24THRUST_300001_SM_1000_NS10device_ptrIKfEEjS8_fNS5_3std3__410__identityEEEvT0_PT3_T1_NS0_13GridEvenShareISM_EET2_T4_
        .type           _ZN3cub18CUB_300001_SM_10006detail6reduce18DeviceReduceKernelINS2_10policy_hubIfjN4cuda3__47maximumIfEEE10Policy1000EN6thrust24THRUST_300001_SM_1000_NS10device_ptrIKfEEjS8_fNS5_3std3__410__identityEEEvT0_PT3_T1_NS0_13GridEvenShareISM_EET2_T4_,@function
        .size           _ZN3cub18CUB_300001_SM_10006detail6reduce18DeviceReduceKernelINS2_10policy_hubIfjN4cuda3__47maximumIfEEE10Policy1000EN6thrust24THRUST_300001_SM_1000_NS10device_ptrIKfEEjS8_fNS5_3std3__410__identityEEEvT0_PT3_T1_NS0_13GridEvenShareISM_EET2_T4_,(.L_x_497 - _ZN3cub18CUB_300001_SM_10006detail6reduce18DeviceReduceKernelINS2_10policy_hubIfjN4cuda3__47maximumIfEEE10Policy1000EN6thrust24THRUST_300001_SM_1000_NS10device_ptrIKfEEjS8_fNS5_3std3__410__identityEEEvT0_PT3_T1_NS0_13GridEvenShareISM_EET2_T4_)
        .other          _ZN3cub18CUB_300001_SM_10006detail6reduce18DeviceReduceKernelINS2_10policy_hubIfjN4cuda3__47maximumIfEEE10Policy1000EN6thrust24THRUST_300001_SM_1000_NS10device_ptrIKfEEjS8_fNS5_3std3__410__identityEEEvT0_PT3_T1_NS0_13GridEvenShareISM_EET2_T4_,@"STO_CUDA_ENTRY STV_DEFAULT"
_ZN3cub18CUB_300001_SM_10006detail6reduce18DeviceReduceKernelINS2_10policy_hubIfjN4cuda3__47maximumIfEEE10Policy1000EN6thrust24THRUST_300001_SM_1000_NS10device_ptrIKfEEjS8_fNS5_3std3__410__identityEEEvT0_PT3_T1_NS0_13GridEvenShareISM_EET2_T4_:
.text._ZN3cub18CUB_300001_SM_10006detail6reduce18DeviceReduceKernelINS2_10policy_hubIfjN4cuda3__47maximumIfEEE10Policy1000EN6thrust24THRUST_300001_SM_1000_NS10device_ptrIKfEEjS8_fNS5_3std3__410__identityEEEvT0_PT3_T1_NS0_13GridEvenShareISM_EET2_T4_:
[----:B------:R-:W-:Y:S01]  /*0000*/  LDC R1, c[0x0][0x37c] ;  /* 0x0000df00ff017b82 */ /* 0x000fe20000000800 */
[----:B------:R-:W0:Y:S07]  /*0010*/  S2R R3, SR_CTAID.X ;  /* 0x0000000000037919 */ /* 0x000e2e0000002500 */
[----:B------:R-:W1:Y:S01]  /*0020*/  LDC.64 R8, c[0x0][0x3a8] ;  /* 0x0000ea00ff087b82 */ /* 0x000e620000000a00 */
[----:B------:R-:W2:Y:S01]  /*0030*/  LDCU.64 UR6, c[0x0][0x358] ;  /* 0x00006b00ff0677ac */ /* 0x000ea20008000a00 */
[----:B------:R-:W-:Y:S01]  /*0040*/  BSSY.RECONVERGENT B0, `(.L_x_408) ;  /* 0x00002d6000007945 */ /* 0x000fe20003800200 */
[----:B-1----:R-:W-:-:S02]  /*0050*/  IMAD.SHL.U32 R7, R9, 0x1000, RZ ;  /* 0x0000100009077824 */ /* 0x002fc400078e00ff */
[----:B0-----:R-:W-:-:S05]  /*0060*/  IMAD R0, R3, -0x1000, R8 ;  /* 0xfffff00003007824 */ /* 0x001fca00078e0208 */
[----:B------:R-:W-:-:S13]  /*0070*/  ISETP.GT.U32.AND P0, PT, R0, 0xfff, PT ;  /* 0x00000fff0000780c */ /* 0x000fda0003f04070 */
[----:B--2---:R-:W-:Y:S05]  /*0080*/  @P0 BRA `(.L_x_409) ;  /* 0x0000001400400947 */ /* 0x004fea0003800000 */
[----:B------:R-:W0:Y:S01]  /*0090*/  S2R R2, SR_TID.X ;  /* 0x0000000000027919 */ /* 0x000e220000002100 */
[----:B------:R-:W-:Y:S01]  /*00a0*/  BSSY.RECONVERGENT B1, `(.L_x_410) ;  /* 0x000000a000017945 */ /* 0x000fe20003800200 */
[----:B------:R-:W-:Y:S01]  /*00b0*/  IMAD.MOV.U32 R19, RZ, RZ, RZ ;  /* 0x000000ffff137224 */ /* 0x000fe200078e00ff */
[----:B0-----:R-:W-:Y:S01]  /*00c0*/  ISETP.GE.U32.AND P0, PT, R2, R0, PT ;  /* 0x000000000200720c */ /* 0x001fe20003f06070 */
[----:B------:R-:W-:-:S12]  /*00d0*/  IMAD.MOV.U32 R4, RZ, RZ, R2 ;  /* 0x000000ffff047224 */ /* 0x000fd800078e0002 */
[----:B------:R-:W-:Y:S05]  /*00e0*/  @P0 BRA `(.L_x_411) ;  /* 0x0000000000140947 */ /* 0x000fea0003800000 */
[----:B------:R-:W0:Y:S01]  /*00f0*/  LDC.64 R6, c[0x0][0x380] ;  /* 0x0000e000ff067b82 */ /* 0x000e220000000a00 */
[----:B------:R-:W-:-:S04]  /*0100*/  IMAD R5, R3, 0x1000, R2 ;  /* 0x0000100003057824 */ /* 0x000fc800078e0202 */
[----:B0-----:R-:W-:-:S05]  /*0110*/  IMAD.WIDE.U32 R6, R5, 0x4, R6 ;  /* 0x0000000405067825 */ /* 0x001fca00078e0006 */
[----:B------:R0:W5:Y:S01]  /*0120*/  LDG.E R19, desc[UR6][R6.64] ;  /* 0x0000000606137981 */ /* 0x000162000c1e1900 */
[----:B------:R-:W-:-:S07]  /*0130*/  VIADD R4, R2, 0x100 ;  /* 0x0000010002047836 */ /* 0x000fce0000000000 */
.L_x_411:
[----:B------:R-:W-:Y:S05]  /*0140*/  BSYNC.RECONVERGENT B1 ;  /* 0x0000000000017941 */ /* 0x000fea0003800200 */
.L_x_410:
[----:B------:R-:W-:Y:S01]  /*0150*/  ISETP.GE.U32.AND P0, PT, R4, R0, PT ;  /* 0x000000000400720c */ /* 0x000fe20003f06070 */
[----:B------:R-:W-:-:S12]  /*0160*/  BSSY.RECONVERGENT B1, `(.L_x_412) ;  /* 0x00000c2000017945 */ /* 0x000fd80003800200 */
[----:B------:R-:W-:Y:S05]  /*0170*/  @P0 BRA `(.L_x_413) ;  /* 0x0000000c00000947 */ /* 0x000fea0003800000 */
[----:B------:R-:W-:Y:S01]  /*0180*/  LOP3.LUT R5, RZ, R4, RZ, 0x33, !PT ;  /* 0x00000004ff057212 */ /* 0x000fe200078e33ff */
[----:B------:R-:W-:Y:S04]  /*0190*/  BSSY.RECONVERGENT B2, `(.L_x_414) ;  /* 0x0000063000027945 */ /* 0x000fe80003800200 */
[----:B------:R-:W-:-:S04]  /*01a0*/  IMAD.IADD R8, R5, 0x1, R8 ;  /* 0x0000000105087824 */ /* 0x000fc800078e0208 */
[----:B------:R-:W-:-:S05]  /*01b0*/  IMAD R8, R3, -0x1000, R8 ;  /* 0xfffff00003087824 */ /* 0x000fca00078e0208 */
[C---:B------:R-:W-:Y:S02]  /*01c0*/  ISETP.GE.U32.AND P0, PT, R8.reuse, 0xf00, PT ;  /* 0x00000f000800780c */ /* 0x040fe40003f06070 */
[----:B------:R-:W-:-:S04]  /*01d0*/  LEA.HI R5, R8, 0x1, RZ, 0x18 ;  /* 0x0000000108057811 */ /* 0x000fc800078fc0ff */
[----:B0-----:R-:W-:-:S07]  /*01e0*/  LOP3.LUT R6, R5, 0xf, RZ, 0xc0, !PT ;  /* 0x0000000f05067812 */ /* 0x001fce00078ec0ff */
[----:B------:R-:W-:Y:S05]  /*01f0*/  @!P0 BRA `(.L_x_415) ;  /* 0x0000000400708947 */ /* 0x000fea0003800000 */
[----:B------:R-:W0:Y:S01]  /*0200*/  LDC.64 R14, c[0x0][0x380] ;  /* 0x0000e000ff0e7b82 */ /* 0x000e220000000a00 */
[----:B------:R-:W-:Y:S01]  /*0210*/  LOP3.LUT R8, R5, 0x1fffff0, RZ, 0xc0, !PT ;  /* 0x01fffff005087812 */ /* 0x000fe200078ec0ff */
[----:B------:R-:W-:Y:S01]  /*0220*/  BSSY.RECONVERGENT B3, `(.L_x_416) ;  /* 0x0000058000037945 */ /* 0x000fe20003800200 */
[----:B------:R-:W-:Y:S01]  /*0230*/  LOP3.LUT R7, R4, 0x800, RZ, 0xfc, !PT ;  /* 0x0000080004077812 */ /* 0x000fe200078efcff */
[----:B------:R-:W-:Y:S02]  /*0240*/  IMAD R4, R3, 0x1000, R4 ;  /* 0x0000100003047824 */ /* 0x000fe400078e0204 */
[----:B------:R-:W-:-:S07]  /*0250*/  IMAD.MOV R8, RZ, RZ, -R8 ;  /* 0x000000ffff087224 */ /* 0x000fce00078e0a08 */
.L_x_417:
[----:B0-----:R-:W-:-:S05]  /*0260*/  IMAD.WIDE.U32 R12, R4, 0x4, R14 ;  /* 0x00000004040c7825 */ /* 0x001fca00078e000e */
[----:B------:R-:W2:Y:S01]  /*0270*/  LDG.E R18, desc[UR6][R12.64] ;  /* 0x000000060c127981 */ /* 0x000ea2000c1e1900 */
[----:B------:R-:W-:-:S04]  /*0280*/  VIADD R29, R4, 0x100 ;  /* 0x00000100041d7836 */ /* 0x000fc80000000000 */
[----:B------:R-:W-:-:S06]  /*0290*/  IMAD.WIDE.U32 R28, R29, 0x4, R14 ;  /* 0x000000041d1c7825 */ /* 0x000fcc00078e000e */
[----:B------:R-:W3:Y:S01]  /*02a0*/  LDG.E R28, desc[UR6][R28.64] ;  /* 0x000000061c1c7981 */ /* 0x000ee2000c1e1900 */
[C---:B------:R-:W-:Y:S02]  /*02b0*/  VIADD R25, R4.reuse, 0x200 ;  /* 0x0000020004197836 */ /* 0x040fe40000000000 */
[----:B------:R-:W-:Y:S02]  /*02c0*/  VIADD R27, R4, 0x300 ;  /* 0x00000300041b7836 */ /* 0x000fe40000000000 */
[----:B------:R-:W-:-:S05]  /*02d0*/  IMAD.WIDE.U32 R24, R25, 0x4, R14 ;  /* 0x0000000419187825 */ /* 0x000fca00078e000e */
[----:B------:R0:W4:Y:S01]  /*02e0*/  LDG.E R9, desc[UR6][R24.64] ;  /* 0x0000000618097981 */ /* 0x000122000c1e1900 */
[----:B------:R-:W-:-:S04]  /*02f0*/  IMAD.WIDE.U32 R26, R27, 0x4, R14 ;  /* 0x000000041b1a7825 */ /* 0x000fc800078e000e */
[C---:B------:R-:W-:Y:S01]  /*0300*/  VIADD R21, R4.reuse, 0x400 ;  /* 0x0000040004157836 */ /* 0x040fe20000000000 */
[----:B------:R1:W4:Y:S01]  /*0310*/  LDG.E R10, desc[UR6][R26.64] ;  /* 0x000000061a0a7981 */ /* 0x000322000c1e1900 */
[----:B------:R-:W-:Y:S02]  /*0320*/  VIADD R23, R4, 0x500 ;  /* 0x0000050004177836 */ /* 0x000fe40000000000 */
[----:B------:R-:W-:-:S05]  /*0330*/  IMAD.WIDE.U32 R20, R21, 0x4, R14 ;  /* 0x0000000415147825 */ /* 0x000fca00078e000e */
[----:B------:R1:W4:Y:S01]  /*0340*/  LDG.E R11, desc[UR6][R20.64] ;  /* 0x00000006140b7981 */ /* 0x000322000c1e1900 */
[----:B------:R-:W-:-:S04]  /*0350*/  IMAD.WIDE.U32 R22, R23, 0x4, R14 ;  /* 0x0000000417167825 */ /* 0x000fc800078e000e */
[C---:B------:R-:W-:Y:S01]  /*0360*/  VIADD R17, R4.reuse, 0x600 ;  /* 0x0000060004117836 */ /* 0x040fe20000000000 */
[----:B------:R-:W4:Y:S01]  /*0370*/  LDG.E R12, desc[UR6][R22.64] ;  /* 0x00000006160c7981 */ /* 0x000f22000c1e1900 */
[----:B0-----:R-:W-:Y:S02]  /*0380*/  VIADD R25, R4, 0x700 ;  /* 0x0000070004197836 */ /* 0x001fe40000000000 */
[----:B------:R-:W-:-:S05]  /*0390*/  IMAD.WIDE.U32 R16, R17, 0x4, R14 ;  /* 0x0000000411107825 */ /* 0x000fca00078e000e */
[----:B------:R0:W4:Y:S01]  /*03a0*/  LDG.E R13, desc[UR6][R16.64] ;  /* 0x00000006100d7981 */ /* 0x000122000c1e1900 */
[----:B------:R-:W-:-:S04]  /*03b0*/  IMAD.WIDE.U32 R24, R25, 0x4, R14 ;  /* 0x0000000419187825 */ /* 0x000fc800078e000e */
[C---:B-1----:R-:W-:Y:S02]  /*03c0*/  VIADD R27, R4.reuse, 0x800 ;  /* 0x00000800041b7836 */ /* 0x042fe40000000000 */
[----:B------:R-:W4:Y:S01]  /*03d0*/  LDG.E R24, desc[UR6][R24.64] ;  /* 0x0000000618187981 */ /* 0x000f22000c1e1900 */
[----:B------:R-:W-:Y:S02]  /*03e0*/  VIADD R21, R4, 0x900 ;  /* 0x0000090004157836 */ /* 0x000fe40000000000 */
[----:B0-----:R-:W-:-:S04]  /*03f0*/  IMAD.WIDE.U32 R16, R27, 0x4, R14 ;  /* 0x000000041b107825 */ /* 0x001fc800078e000e */
[--C-:B------:R-:W-:Y:S01]  /*0400*/  IMAD.WIDE.U32 R20, R21, 0x4, R14.reuse ;  /* 0x0000000415147825 */ /* 0x100fe200078e000e */
[----:B------:R0:W4:Y:S03]  /*0410*/  LDG.E R25, desc[UR6][R16.64] ;  /* 0x0000000610197981 */ /* 0x000126000c1e1900 */
[----:B------:R-:W-:Y:S01]  /*0420*/  VIADD R23, R4, 0xa00 ;  /* 0x00000a0004177836 */ /* 0x000fe20000000000 */
[----:B------:R1:W4:Y:S03]  /*0430*/  LDG.E R26, desc[UR6][R20.64] ;  /* 0x00000006141a7981 */ /* 0x000326000c1e1900 */
[----:B------:R-:W-:-:S04]  /*0440*/  IMAD.WIDE.U32 R22, R23, 0x4, R14 ;  /* 0x0000000417167825 */ /* 0x000fc800078e000e */
[----:B------:R-:W-:Y:S01]  /*0450*/  VIADD R29, R4, 0xb00 ;  /* 0x00000b00041d7836 */ /* 0x000fe20000000000 */
[----:B------:R1:W4:Y:S03]  /*0460*/  LDG.E R27, desc[UR6][R22.64] ;  /* 0x00000006161b7981 */ /* 0x000326000c1e1900 */
[----:B0-----:R-:W-:-:S04]  /*0470*/  IMAD.WIDE.U32 R16, R29, 0x4, R14 ;  /* 0x000000041d107825 */ /* 0x001fc800078e000e */
[C---:B-1----:R-:W-:Y:S01]  /*0480*/  VIADD R21, R4.reuse, 0xc00 ;  /* 0x00000c0004157836 */ /* 0x042fe20000000000 */
[----:B------:R0:W4:Y:S01]  /*0490*/  LDG.E R29, desc[UR6][R16.64] ;  /* 0x00000006101d7981 */ /* 0x000122000c1e1900 */
[----:B------:R-:W-:-:S04]  /*04a0*/  VIADD R23, R4, 0xe00 ;  /* 0x00000e0004177836 */ /* 0x000fc80000000000 */
[----:B------:R-:W-:-:S04]  /*04b0*/  IMAD.WIDE.U32 R22, R23, 0x4, R14 ;  /* 0x0000000417167825 */ /* 0x000fc800078e000e */
[----:B0-----:R-:W-:Y:S02]  /*04c0*/  VIADD R16, R4, 0xf00 ;  /* 0x00000f0004107836 */ /* 0x001fe40000000000 */
[----:B------:R-:W4:Y:S01]  /*04d0*/  LDG.E R22, desc[UR6][R22.64] ;  /* 0x0000000616167981 */ /* 0x000f22000c1e1900 */
[----:B--2--5:R-:W-:-:S04]  /*04e0*/  FSETP.GEU.AND P0, PT, R19, R18, PT ;  /* 0x000000121300720b */ /* 0x024fc80003f0e000 */
[----:B------:R-:W-:Y:S01]  /*04f0*/  FSEL R17, R18, R19, !P0 ;  /* 0x0000001312117208 */ /* 0x000fe20004000000 */
[----:B------:R-:W-:-:S04]  /*0500*/  IMAD.WIDE.U32 R18, R21, 0x4, R14 ;  /* 0x0000000415127825 */ /* 0x000fc800078e000e */
[----:B------:R-:W-:Y:S02]  /*0510*/  VIADD R21, R4, 0xd00 ;  /* 0x00000d0004157836 */ /* 0x000fe40000000000 */
[----:B------:R-:W2:Y:S02]  /*0520*/  LDG.E R18, desc[UR6][R18.64] ;  /* 0x0000000612127981 */ /* 0x000ea4000c1e1900 */
[----:B------:R-:W-:Y:S01]  /*0530*/  IMAD.WIDE.U32 R20, R21, 0x4, R14 ;  /* 0x0000000415147825 */ /* 0x000fe200078e000e */
[----:B---3--:R-:W-:-:S05]  /*0540*/  FSETP.GEU.AND P0, PT, R17, R28, PT ;  /* 0x0000001c1100720b */ /* 0x008fca0003f0e000 */
[----:B------:R-:W3:Y:S01]  /*0550*/  LDG.E R20, desc[UR6][R20.64] ;  /* 0x0000000614147981 */ /* 0x000ee2000c1e1900 */
[----:B------:R-:W-:Y:S01]  /*0560*/  FSEL R28, R28, R17, !P0 ;  /* 0x000000111c1c7208 */ /* 0x000fe20004000000 */
[----:B------:R-:W-:-:S06]  /*0570*/  IMAD.WIDE.U32 R16, R16, 0x4, R14 ;  /* 0x0000000410107825 */ /* 0x000fcc00078e000e */
[----:B------:R-:W3:Y:S01]  /*0580*/  LDG.E R16, desc[UR6][R16.64] ;  /* 0x0000000610107981 */ /* 0x000ee2000c1e1900 */
        /* <DEDUP_REMOVED lines=20> */
[----:B------:R-:W-:-:S05]  /*06d0*/  VIADD R8, R8, 0x10 ;  /* 0x0000001008087836 */ /* 0x000fca0000000000 */
[----:B------:R-:W-:Y:S01]  /*06e0*/  ISETP.NE.AND P1, PT, R8, RZ, PT ;  /* 0x000000ff0800720c */ /* 0x000fe20003f25270 */
[----:B------:R-:W-:Y:S02]  /*06f0*/  VIADD R7, R7, 0x1000 ;  /* 0x0000100007077836 */ /* 0x000fe40000000000 */
[----:B------:R-:W-:Y:S01]  /*0700*/  VIADD R4, R4, 0x1000 ;  /* 0x0000100004047836 */ /* 0x000fe20000000000 */
[----:B--2---:R-:W-:-:S04]  /*0710*/  FSETP.GEU.AND P0, PT, R29, R18, PT ;  /* 0x000000121d00720b */ /* 0x004fc80003f0e000 */
[----:B------:R-:W-:-:S04]  /*0720*/  FSEL R29, R18, R29, !P0 ;  /* 0x0000001d121d7208 */ /* 0x000fc80004000000 */
[----:B---3--:R-:W-:-:S04]  /*0730*/  FSETP.GEU.AND P0, PT, R29, R20, PT ;  /* 0x000000141d00720b */ /* 0x008fc80003f0e000 */
[----:B------:R-:W-:-:S04]  /*0740*/  FSEL R29, R20, R29, !P0 ;  /* 0x0000001d141d7208 */ /* 0x000fc80004000000 */
[----:B------:R-:W-:-:S04]  /*0750*/  FSETP.GEU.AND P0, PT, R29, R22, PT ;  /* 0x000000161d00720b */ /* 0x000fc80003f0e000 */
[----:B------:R-:W-:-:S04]  /*0760*/  FSEL R19, R22, R29, !P0 ;  /* 0x0000001d16137208 */ /* 0x000fc80004000000 */
[----:B------:R-:W-:-:S04]  /*0770*/  FSETP.GEU.AND P0, PT, R19, R16, PT ;  /* 0x000000101300720b */ /* 0x000fc80003f0e000 */
[----:B------:R-:W-:Y:S01]  /*0780*/  FSEL R19, R16, R19, !P0 ;  /* 0x0000001310137208 */ /* 0x000fe20004000000 */
[----:B------:R-:W-:Y:S08]  /*0790*/  @P1 BRA `(.L_x_417) ;  /* 0xfffffff800b01947 */ /* 0x000ff0000383ffff */
[----:B------:R-:W-:Y:S05]  /*07a0*/  BSYNC.RECONVERGENT B3 ;  /* 0x0000000000037941 */ /* 0x000fea0003800200 */
.L_x_416:
[----:B------:R-:W-:-:S07]  /*07b0*/  VIADD R4, R7, 0xfffff800 ;  /* 0xfffff80007047836 */ /* 0x000fce0000000000 */
.L_x_415:
[----:B------:R-:W-:Y:S05]  /*07c0*/  BSYNC.RECONVERGENT B2 ;  /* 0x0000000000027941 */ /* 0x000fea0003800200 */
.L_x_414:
[----:B------:R-:W-:-:S13]  /*07d0*/  ISETP.NE.AND P0, PT, R6, RZ, PT ;  /* 0x000000ff0600720c */ /* 0x000fda0003f05270 */
[----:B------:R-:W-:Y:S05]  /*07e0*/  @!P0 BRA `(.L_x_413) ;  /* 0x0000000400648947 */ /* 0x000fea0003800000 */
[----:B------:R-:W-:Y:S01]  /*07f0*/  ISETP.GE.U32.AND P1, PT, R6, 0x8, PT ;  /* 0x000000080600780c */ /* 0x000fe20003f26070 */
[----:B------:R-:W-:Y:S01]  /*0800*/  BSSY.RECONVERGENT B2, `(.L_x_418) ;  /* 0x000002e000027945 */ /* 0x000fe20003800200 */
[----:B------:R-:W-:-:S04]  /*0810*/  LOP3.LUT R20, R5, 0x7, RZ, 0xc0, !PT ;  /* 0x0000000705147812 */ /* 0x000fc800078ec0ff */
[----:B------:R-:W-:-:S07]  /*0820*/  ISETP.NE.AND P0, PT, R20, RZ, PT ;  /* 0x000000ff1400720c */ /* 0x000fce0003f05270 */
[----:B------:R-:W-:Y:S06]  /*0830*/  @!P1 BRA `(.L_x_419) ;  /* 0x0000000000a89947 */ /* 0x000fec0003800000 */
[----:B------:R-:W0:Y:S01]  /*0840*/  LDC.64 R6, c[0x0][0x380] ;  /* 0x0000e000ff067b82 */ /* 0x000e220000000a00 */
[----:B------:R-:W-:-:S04]  /*0850*/  IMAD R13, R3, 0x1000, R4 ;  /* 0x00001000030d7824 */ /* 0x000fc800078e0204 */
[C---:B------:R-:W-:Y:S02]  /*0860*/  VIADD R11, R13.reuse, 0x100 ;  /* 0x000001000d0b7836 */ /* 0x040fe40000000000 */
[C---:B------:R-:W-:Y:S02]  /*0870*/  VIADD R23, R13.reuse, 0x200 ;  /* 0x000002000d177836 */ /* 0x040fe40000000000 */
[----:B0-----:R-:W-:-:S05]  /*0880*/  IMAD.WIDE.U32 R8, R13, 0x4, R6 ;  /* 0x000000040d087825 */ /* 0x001fca00078e0006 */
[----:B------:R0:W2:Y:S01]  /*0890*/  LDG.E R12, desc[UR6][R8.64] ;  /* 0x00000006080c7981 */ /* 0x0000a2000c1e1900 */
[----:B------:R-:W-:-:S05]  /*08a0*/  IMAD.WIDE.U32 R10, R11, 0x4, R6 ;  /* 0x000000040b0a7825 */ /* 0x000fca00078e0006 */
[----:B------:R1:W3:Y:S01]  /*08b0*/  LDG.E R14, desc[UR6][R10.64] ;  /* 0x000000060a0e7981 */ /* 0x0002e2000c1e1900 */
[----:B------:R-:W-:-:S04]  /*08c0*/  IMAD.WIDE.U32 R22, R23, 0x4, R6 ;  /* 0x0000000417167825 */ /* 0x000fc800078e0006 */
[C---:B------:R-:W-:Y:S01]  /*08d0*/  VIADD R25, R13.reuse, 0x300 ;  /* 0x000003000d197836 */ /* 0x040fe20000000000 */
[----:B------:R-:W4:Y:S01]  /*08e0*/  LDG.E R15, desc[UR6][R22.64] ;  /* 0x00000006160f7981 */ /* 0x000f22000c1e1900 */
[----:B------:R-:W-:Y:S02]  /*08f0*/  VIADD R17, R13, 0x400 ;  /* 0x000004000d117836 */ /* 0x000fe40000000000 */
[----:B------:R-:W-:-:S05]  /*0900*/  IMAD.WIDE.U32 R24, R25, 0x4, R6 ;  /* 0x0000000419187825 */ /* 0x000fca00078e0006 */
[----:B------:R-:W4:Y:S01]  /*0910*/  LDG.E R18, desc[UR6][R24.64] ;  /* 0x0000000618127981 */ /* 0x000f22000c1e1900 */
[----:B------:R-:W-:-:S04]  /*0920*/  IMAD.WIDE.U32 R16, R17, 0x4, R6 ;  /* 0x0000000411107825 */ /* 0x000fc800078e0006 */
[C---:B0-----:R-:W-:Y:S02]  /*0930*/  VIADD R9, R13.reuse, 0x500 ;  /* 0x000005000d097836 */ /* 0x041fe40000000000 */
[----:B------:R-:W4:Y:S01]  /*0940*/  LDG.E R16, desc[UR6][R16.64] ;  /* 0x0000000610107981 */ /* 0x000f22000c1e1900 */
[----:B-1----:R-:W-:Y:S02]  /*0950*/  VIADD R11, R13, 0x600 ;  /* 0x000006000d0b7836 */ /* 0x002fe40000000000 */
[----:B------:R-:W-:-:S04]  /*0960*/  IMAD.WIDE.U32 R8, R9, 0x4, R6 ;  /* 0x0000000409087825 */ /* 0x000fc800078e0006 */
[--C-:B------:R-:W-:Y:S02]  /*0970*/  IMAD.WIDE.U32 R10, R11, 0x4, R6.reuse ;  /* 0x000000040b0a7825 */ /* 0x100fe400078e0006 */
[----:B------:R-:W4:Y:S02]  /*0980*/  LDG.E R8, desc[UR6][R8.64] ;  /* 0x0000000608087981 */ /* 0x000f24000c1e1900 */
[----:B------:R-:W-:Y:S02]  /*0990*/  VIADD R13, R13, 0x700 ;  /* 0x000007000d0d7836 */ /* 0x000fe40000000000 */
[----:B------:R-:W4:Y:S02]  /*09a0*/  LDG.E R11, desc[UR6][R10.64] ;  /* 0x000000060a0b7981 */ /* 0x000f24000c1e1900 */
[----:B------:R-:W-:-:S06]  /*09b0*/  IMAD.WIDE.U32 R6, R13, 0x4, R6 ;  /* 0x000000040d067825 */ /* 0x000fcc00078e0006 */
        /* <DEDUP_REMOVED lines=18> */
.L_x_419:
[----:B------:R-:W-:Y:S05]  /*0ae0*/  BSYNC.RECONVERGENT B2 ;  /* 0x0000000000027941 */ /* 0x000fea0003800200 */
.L_x_418:
        /* <DEDUP_REMOVED lines=10> */
[----:B0-----:R-:W-:-:S04]  /*0b90*/  IMAD.WIDE.U32 R8, R15, 0x4, R6 ;  /* 0x000000040f087825 */ /* 0x001fc800078e0006 */
[--C-:B------:R-:W-:Y:S02]  /*0ba0*/  IMAD.WIDE.U32 R10, R11, 0x4, R6.reuse ;  /* 0x000000040b0a7825 */ /* 0x100fe400078e0006 */
[----:B------:R-:W2:Y:S02]  /*0bb0*/  LDG.E R8, desc[UR6][R8.64] ;  /* 0x0000000608087981 */ /* 0x000ea4000c1e1900 */
[--C-:B------:R-:W-:Y:S02]  /*0bc0*/  IMAD.WIDE.U32 R12, R13, 0x4, R6.reuse ;  /* 0x000000040d0c7825 */ /* 0x100fe400078e0006 */
[----:B------:R-:W3:Y:S02]  /*0bd0*/  LDG.E R10, desc[UR6][R10.64] ;  /* 0x000000060a0a7981 */ /* 0x000ee4000c1e1900 */
        /* <DEDUP_REMOVED lines=13> */
.L_x_421:
[----:B------:R-:W-:Y:S05]  /*0cb0*/  BSYNC.RECONVERGENT B2 ;  /* 0x0000000000027941 */ /* 0x000fea0003800200 */
.L_x_420:
[----:B------:R-:W-:Y:S05]  /*0cc0*/  @!P0 BRA `(.L_x_413) ;  /* 0x00000000002c8947 */ /* 0x000fea0003800000 */
[----:B------:R-:W0:Y:S01]  /*0cd0*/  LDC.64 R6, c[0x0][0x380] ;  /* 0x0000e000ff067b82 */ /* 0x000e220000000a00 */
[----:B------:R-:W-:Y:S02]  /*0ce0*/  IMAD R9, R3, 0x1000, R4 ;  /* 0x0000100003097824 */ /* 0x000fe400078e0204 */
[----:B------:R-:W-:-:S07]  /*0cf0*/  IMAD.MOV R8, RZ, RZ, -R5 ;  /* 0x000000ffff087224 */ /* 0x000fce00078e0a05 */
.L_x_422:
[----:B0-----:R-:W-:-:S06]  /*0d00*/  IMAD.WIDE.U32 R4, R9, 0x4, R6 ;  /* 0x0000000409047825 */ /* 0x001fcc00078e0006 */
[----:B------:R-:W2:Y:S01]  /*0d10*/  LDG.E R4, desc[UR6][R4.64] ;  /* 0x0000000604047981 */ /* 0x000ea2000c1e1900 */
[----:B------:R-:W-:Y:S02]  /*0d20*/  VIADD R8, R8, 0x1 ;  /* 0x0000000108087836 */ /* 0x000fe40000000000 */
[----:B------:R-:W-:-:S03]  /*0d30*/  VIADD R9, R9, 0x100 ;  /* 0x0000010009097836 */ /* 0x000fc60000000000 */
[----:B------:R-:W-:Y:S02]  /*0d40*/  ISETP.NE.AND P1, PT, R8, RZ, PT ;  /* 0x000000ff0800720c */ /* 0x000fe40003f25270 */
[----:B--2--5:R-:W-:-:S04]  /*0d50*/  FSETP.GEU.AND P0, PT, R19, R4, PT ;  /* 0x000000041300720b */ /* 0x024fc80003f0e000 */
[----:B------:R-:W-:-:S07]  /*0d60*/  FSEL R19, R4, R19, !P0 ;  /* 0x0000001304137208 */ /* 0x000fce0004000000 */
[----:B------:R-:W-:Y:S05]  /*0d70*/  @P1 BRA `(.L_x_422) ;  /* 0xfffffffc00e01947 */ /* 0x000fea000383ffff */
.L_x_413:
[----:B------:R-:W-:Y:S05]  /*0d80*/  BSYNC.RECONVERGENT B1 ;  /* 0x0000000000017941 */ /* 0x000fea0003800200 */
.L_x_412:
[----:B------:R-:W-:-:S13]  /*0d90*/  ISETP.GE.U32.AND P0, PT, R0, 0x100, PT ;  /* 0x000001000000780c */ /* 0x000fda0003f06070 */
[----:B------:R-:W-:Y:S05]  /*0da0*/  @!P0 BRA `(.L_x_423) ;  /* 0x0000000000dc8947 */ /* 0x000fea0003800000 */
[----:B------:R-:W1:Y:S01]  /*0db0*/  S2R R8, SR_LANEID ;  /* 0x0000000000087919 */ /* 0x000e620000000000 */
[----:B-----5:R-:W2:Y:S02]  /*0dc0*/  SHFL.DOWN PT, R0, R19, 0x1, 0x1f ;  /* 0x08201f0013007f89 */ /* 0x020ea400000e0000 */
[C---:B--2---:R-:W-:Y:S02]  /*0dd0*/  FSETP.GEU.AND P1, PT, R19.reuse, R0, PT ;  /* 0x000000001300720b */ /* 0x044fe40003f2e000 */
[----:B-1----:R-:W-:Y:S02]  /*0de0*/  ISETP.GT.AND P0, PT, R8, 0x1e, PT ;  /* 0x0000001e0800780c */ /* 0x002fe40003f04270 */
[----:B------:R-:W-:Y:S02]  /*0df0*/  FSEL R0, R0, R19, !P1 ;  /* 0x0000001300007208 */ /* 0x000fe40004800000 */
[----:B------:R-:W-:Y:S02]  /*0e00*/  ISETP.NE.AND P2, PT, R8, RZ, PT ;  /* 0x000000ff0800720c */ /* 0x000fe40003f45270 */
[----:B------:R-:W-:-:S02]  /*0e10*/  FSEL R0, R19, R0, P0 ;  /* 0x0000000013007208 */ /* 0x000fc40000000000 */
[----:B------:R-:W-:-:S03]  /*0e20*/  ISETP.GT.AND P0, PT, R8, 0x1d, PT ;  /* 0x0000001d0800780c */ /* 0x000fc60003f04270 */
[----:B------:R-:W1:Y:S06]  /*0e30*/  SHFL.DOWN PT, R5, R0, 0x2, 0x1f ;  /* 0x08401f0000057f89 */ /* 0x000e6c00000e0000 */
[----:B0-----:R-:W0:Y:S01]  /*0e40*/  @!P2 S2R R7, SR_CgaCtaId ;  /* 0x000000000007a919 */ /* 0x001e220000008800 */
[----:B------:R-:W-:Y:S02]  /*0e50*/  @!P2 MOV R6, 0x400 ;  /* 0x000004000006a802 */ /* 0x000fe40000000f00 */
[----:B------:R-:W-:-:S04]  /*0e60*/  @!P2 SHF.R.U32.HI R4, RZ, 0x3, R2 ;  /* 0x00000003ff04a819 */ /* 0x000fc80000011602 */
[----:B------:R-:W-:Y:S02]  /*0e70*/  @!P2 LOP3.LUT R4, R4, 0x7c, RZ, 0xc0, !PT ;  /* 0x0000007c0404a812 */ /* 0x000fe400078ec0ff */
[----:B-1----:R-:W-:-:S04]  /*0e80*/  FSETP.GEU.AND P1, PT, R0, R5, PT ;  /* 0x000000050000720b */ /* 0x002fc80003f2e000 */
[----:B------:R-:W-:Y:S02]  /*0e90*/  @!P0 FSEL R0, R5, R0, !P1 ;  /* 0x0000000005008208 */ /* 0x000fe40004800000 */
[----:B------:R-:W-:-:S03]  /*0ea0*/  ISETP.GT.AND P0, PT, R8, 0x1b, PT ;  /* 0x0000001b0800780c */ /* 0x000fc60003f04270 */
[----:B------:R-:W1:Y:S01]  /*0eb0*/  SHFL.DOWN PT, R5, R0, 0x4, 0x1f ;  /* 0x08801f0000057f89 */ /* 0x000e6200000e0000 */
[----:B0-----:R-:W-:-:S05]  /*0ec0*/  @!P2 LEA R7, R7, R6, 0x18 ;  /* 0x000000060707a211 */ /* 0x001fca00078ec0ff */
[----:B------:R-:W-:Y:S01]  /*0ed0*/  @!P2 IMAD.IADD R4, R4, 0x1, R7 ;  /* 0x000000010404a824 */ /* 0x000fe200078e0207 */
[----:B-1----:R-:W-:-:S04]  /*0ee0*/  FSETP.GEU.AND P1, PT, R0, R5, PT ;  /* 0x000000050000720b */ /* 0x002fc80003f2e000 */
        /* <DEDUP_REMOVED lines=35> */
.L_x_423:
[----:B------:R-:W-:Y:S01]  /*1120*/  LOP3.LUT R4, R2, 0x3e0, RZ, 0xc0, !PT ;  /* 0x000003e002047812 */ /* 0x000fe200078ec0ff */
[----:B------:R-:W1:Y:S03]  /*1130*/  S2R R8, SR_LANEID ;  /* 0x0000000000087919 */ /* 0x000e660000000000 */
[----:B0-----:R-:W-:Y:S01]  /*1140*/  LOP3.LUT R7, RZ, R4, RZ, 0x33, !PT ;  /* 0x00000004ff077212 */ /* 0x001fe200078e33ff */
[----:B------:R-:W-:-:S04]  /*1150*/  VIADD R5, R4, 0x20 ;  /* 0x0000002004057836 */ /* 0x000fc80000000000 */
[----:B------:R-:W-:Y:S01]  /*1160*/  IMAD.IADD R7, R0, 0x1, R7 ;  /* 0x0000000100077824 */ /* 0x000fe200078e0207 */
[----:B------:R-:W-:-:S04]  /*1170*/  ISETP.GT.U32.AND P0, PT, R5, R0, PT ;  /* 0x000000000500720c */ /* 0x000fc80003f04070 */
[----:B------:R-:W-:-:S05]  /*1180*/  SEL R7, R7, 0x1f, P0 ;  /* 0x0000001f07077807 */ /* 0x000fca0000000000 */
[----:B-----5:R-:W0:Y:S01]  /*1190*/  SHFL.DOWN PT, R4, R19, 0x1, R7 ;  /* 0x0820000013047989 */ /* 0x020e2200000e0007 */
        /* <DEDUP_REMOVED lines=38> */
[----:B------:R-:W-:Y:S01]  /*1400*/  ISETP.GT.U32.AND P1, PT, R0, 0x40, PT ;  /* 0x000000400000780c */ /* 0x000fe20003f24070 */
[----:B0-----:R-:W-:-:S09]  /*1410*/  ULEA UR4, UR5, UR4, 0x18 ;  /* 0x0000000405047291 */ /* 0x001fd2000f8ec0ff */
[----:B------:R-:W0:Y:S04]  /*1420*/  LDS R5, [UR4+0xc] ;  /* 0x00000c04ff057984 */ /* 0x000e280008000800 */
[----:B------:R-:W1:Y:S04]  /*1430*/  LDS.128 R12, [UR4+0x10] ;  /* 0x00001004ff0c7984 */ /* 0x000e680008000c00 */
[----:B------:R-:W2:Y:S01]  /*1440*/  LDS.64 R6, [UR4+0x20] ;  /* 0x00002004ff067984 */ /* 0x000ea20008000a00 */
[----:B0-----:R-:W-:-:S04]  /*1450*/  FSETP.GEU.AND P3, PT, R8, R5, PT ;  /* 0x000000050800720b */ /* 0x001fc80003f6e000 */
[----:B------:R-:W-:Y:S02]  /*1460*/  @P2 FSEL R8, R5, R8, !P3 ;  /* 0x0000000805082208 */ /* 0x000fe40005800000 */
[----:B------:R-:W-:Y:S02]  /*1470*/  ISETP.GT.U32.AND P2, PT, R0, 0x60, PT ;  /* 0x000000600000780c */ /* 0x000fe40003f44070 */
[----:B-1----:R-:W-:-:S04]  /*1480*/  FSETP.GEU.AND P3, PT, R8, R12, PT ;  /* 0x0000000c0800720b */ /* 0x002fc80003f6e000 */
[----:B------:R-:W-:Y:S02]  /*1490*/  @P1 FSEL R8, R12, R8, !P3 ;  /* 0x000000080c081208 */ /* 0x000fe40005800000 */
[----:B------:R-:W-:Y:S02]  /*14a0*/  ISETP.GT.U32.AND P1, PT, R0, 0x80, PT ;  /* 0x000000800000780c */ /* 0x000fe40003f24070 */
[----:B------:R-:W-:-:S04]  /*14b0*/  FSETP.GEU.AND P3, PT, R8, R13, PT ;  /* 0x0000000d0800720b */ /* 0x000fc80003f6e000 */
        /* <DEDUP_REMOVED lines=8> */
[----:B--2---:R-:W-:-:S04]  /*1540*/  FSETP.GEU.AND P3, PT, R8, R6, PT ;  /* 0x000000060800720b */ /* 0x004fc80003f6e000 */
[----:B------:R-:W-:-:S04]  /*1550*/  @P1 FSEL R8, R6, R8, !P3 ;  /* 0x0000000806081208 */ /* 0x000fc80005800000 */
[----:B------:R-:W-:-:S04]  /*1560*/  FSETP.GEU.AND P1, PT, R8, R7, PT ;  /* 0x000000070800720b */ /* 0x000fc80003f2e000 */
[----:B------:R-:W-:Y:S01]  /*1570*/  @P2 FSEL R8, R7, R8, !P1 ;  /* 0x0000000807082208 */ /* 0x000fe20004800000 */
[----:B------:R-:W-:Y:S08]  /*1580*/  BRA `(.L_x_424) ;  /* 0x0000001800047947 */ /* 0x000ff00003800000 */
.L_x_409:
[----:B------:R-:W0:Y:S01]  /*1590*/  S2R R2, SR_TID.X ;  /* 0x0000000000027919 */ /* 0x000e220000002100 */
[----:B------:R-:W1:Y:S02]  /*15a0*/  LDCU.64 UR4, c[0x0][0x380] ;  /* 0x00007000ff0477ac */ /* 0x000e640008000a00 */
[----:B-1----:R-:W-:Y:S02]  /*15b0*/  IMAD.U32 R14, RZ, RZ, UR4 ;  /* 0x00000004ff0e7e24 */ /* 0x002fe4000f8e00ff */
[----:B------:R-:W-:Y:S02]  /*15c0*/  IMAD.U32 R15, RZ, RZ, UR5 ;  /* 0x00000005ff0f7e24 */ /* 0x000fe4000f8e00ff */
[----:B0-----:R-:W-:-:S04]  /*15d0*/  IMAD R5, R3, 0x1000, R2 ;  /* 0x0000100003057824 */ /* 0x001fc800078e0202 */
        /* <DEDUP_REMOVED lines=45> */
[----:B------:R-:W-:Y:S02]  /*18b0*/  ISETP.GE.U32.AND P1, PT, R0, R7, PT ;  /* 0x000000070000720c */ /* 0x000fe40003f26070 */
[----:B------:R-:W-:-:S04]  /*18c0*/  FSETP.GEU.AND P0, PT, R16, R11, PT ;  /* 0x0000000b1000720b */ /* 0x000fc80003f0e000 */
[----:B------:R-:W-:-:S07]  /*18d0*/  FSEL R29, R11, R16, !P0 ;  /* 0x000000100b1d7208 */ /* 0x000fce0004000000 */
[----:B------:R-:W-:Y:S05]  /*18e0*/  @!P1 BRA `(.L_x_425) ;  /* 0x0000001000549947 */ /* 0x000fea0003800000 */
[----:B------:R-:W-:Y:S01]  /*18f0*/  IMAD R5, R3, 0x1000, R7 ;  /* 0x0000100003057824 */ /* 0x000fe200078e0207 */
[----:B------:R-:W-:Y:S01]  /*1900*/  LOP3.LUT R0, RZ, R2, RZ, 0x33, !PT ;  /* 0x00000002ff007212 */ /* 0x000fe200078e33ff */
[----:B------:R-:W-:Y:S01]  /*1910*/  VIADD R10, R8, 0xfffff000 ;  /* 0xfffff000080a7836 */ /* 0x000fe20000000000 */
[----:B------:R-:W-:Y:S01]  /*1920*/  UMOV UR4, URZ ;  /* 0x000000ff00047c82 */ /* 0x000fe20008000000 */
[----:B------:R-:W-:Y:S01]  /*1930*/  IMAD.MOV.U32 R4, RZ, RZ, R5 ;  /* 0x000000ffff047224 */ /* 0x000fe200078e0005 */
[----:B------:R-:W-:Y:S02]  /*1940*/  IADD3 R6, PT, PT, -R7, R8, R0 ;  /* 0x0000000807067210 */ /* 0x000fe40007ffe100 */
[C---:B------:R-:W-:Y:S02]  /*1950*/  ISETP.GT.U32.AND P0, PT, R5.reuse, R10, PT ;  /* 0x0000000a0500720c */ /* 0x040fe40003f04070 */
[----:B------:R-:W-:Y:S01]  /*1960*/  IADD3 R0, PT, PT, R5, 0x800, R2 ;  /* 0x0000080005007810 */ /* 0x000fe20007ffe002 */
[----:B------:R-:W-:-:S10]  /*1970*/  IMAD R6, R3, -0x1000, R6 ;  /* 0xfffff00003067824 */ /* 0x000fd400078e0206 */
[----:B------:R-:W-:Y:S05]  /*1980*/  @P0 BRA `(.L_x_426) ;  /* 0x0000000400000947 */ /* 0x000fea0003800000 */
[----:B------:R-:W0:Y:S08]  /*1990*/  LDC R2, c[0x0][0x3a8] ;  /* 0x0000ea00ff027b82 */ /* 0x000e300000000800 */
[----:B------:R-:W1:Y:S02]  /*19a0*/  LDC.64 R14, c[0x0][0x380] ;  /* 0x0000e000ff0e7b82 */ /* 0x000e640000000a00 */
.L_x_427:
[----:B------:R-:W2:Y:S02]  /*19b0*/  S2R R8, SR_TID.X ;  /* 0x0000000000087919 */ /* 0x000ea40000002100 */
[----:B--2---:R-:W-:-:S04]  /*19c0*/  IMAD.IADD R9, R8, 0x1, R5 ;  /* 0x0000000108097824 */ /* 0x004fc800078e0205 */
        /* <DEDUP_REMOVED lines=19> */
[----:B------:R-:W2:Y:S01]  /*1b00*/  LDG.E R20, desc[UR6][R8.64+0x2400] ;  /* 0x0024000608147981 */ /* 0x000ea2000c1e1900 */
[----:B-----5:R-:W-:-:S03]  /*1b10*/  FSETP.GEU.AND P2, PT, R13, R18, PT ;  /* 0x000000120d00720b */ /* 0x020fc60003f4e000 */
[----:B------:R-:W3:Y:S01]  /*1b20*/  LDG.E R17, desc[UR6][R8.64+0x3c00] ;  /* 0x003c000608117981 */ /* 0x000ee2000c1e1900 */
[----:B------:R-:W-:-:S03]  /*1b30*/  FSEL R11, R18, R13, !P2 ;  /* 0x0000000d120b7208 */ /* 0x000fc60005000000 */
[----:B------:R-:W4:Y:S04]  /*1b40*/  LDG.E R18, desc[UR6][R8.64+0x3400] ;  /* 0x0034000608127981 */ /* 0x000f28000c1e1900 */
[----:B------:R0:W4:Y:S01]  /*1b50*/  LDG.E R13, desc[UR6][R8.64+0x3800] ;  /* 0x00380006080d7981 */ /* 0x000122000c1e1900 */
[----:B------:R-:W-:-:S04]  /*1b60*/  FSETP.GEU.AND P0, PT, R19, R22, PT ;  /* 0x000000161300720b */ /* 0x000fc80003f0e000 */
[----:B------:R-:W-:Y:S02]  /*1b70*/  FSEL R19, R22, R19, !P0 ;  /* 0x0000001316137208 */ /* 0x000fe40004000000 */
[----:B------:R-:W-:-:S04]  /*1b80*/  FSETP.GEU.AND P1, PT, R23, R24, PT ;  /* 0x000000181700720b */ /* 0x000fc80003f2e000 */
[----:B------:R-:W-:Y:S02]  /*1b90*/  FSEL R23, R24, R23, !P1 ;  /* 0x0000001718177208 */ /* 0x000fe40004800000 */
[----:B------:R-:W-:-:S04]  /*1ba0*/  FSETP.GEU.AND P1, PT, R11, R16, PT ;  /* 0x000000100b00720b */ /* 0x000fc80003f2e000 */
[----:B------:R-:W-:Y:S01]  /*1bb0*/  FSEL R11, R16, R11, !P1 ;  /* 0x0000000b100b7208 */ /* 0x000fe20004800000 */
[----:B0-----:R-:W-:Y:S01]  /*1bc0*/  IMAD.MOV.U32 R8, RZ, RZ, R2 ;  /* 0x000000ffff087224 */ /* 0x001fe200078e0002 */
[----:B--2---:R-:W-:-:S04]  /*1bd0*/  FSETP.GEU.AND P0, PT, R20, R21, PT ;  /* 0x000000151400720b */ /* 0x004fc80003f0e000 */
[----:B------:R-:W-:Y:S02]  /*1be0*/  FSEL R20, R21, R20, !P0 ;  /* 0x0000001415147208 */ /* 0x000fe40004000000 */
[----:B------:R-:W-:Y:S02]  /*1bf0*/  FSETP.GEU.AND P0, PT, R29, R12, PT ;  /* 0x0000000c1d00720b */ /* 0x000fe40003f0e000 */
[----:B----4-:R-:W-:-:S04]  /*1c00*/  FSETP.GEU.AND P2, PT, R18, R13, PT ;  /* 0x0000000d1200720b */ /* 0x010fc80003f4e000 */
[----:B------:R-:W-:Y:S02]  /*1c10*/  FSEL R18, R13, R18, !P2 ;  /* 0x000000120d127208 */ /* 0x000fe40005000000 */
[----:B------:R-:W-:Y:S02]  /*1c20*/  FSEL R12, R12, R29, !P0 ;  /* 0x0000001d0c0c7208 */ /* 0x000fe40004000000 */
[----:B------:R-:W-:Y:S02]  /*1c30*/  FSETP.GEU.AND P2, PT, R19, R20, PT ;  /* 0x000000141300720b */ /* 0x000fe40003f4e000 */
[----:B------:R-:W-:Y:S02]  /*1c40*/  FSETP.GEU.AND P3, PT, R23, R18, PT ;  /* 0x000000121700720b */ /* 0x000fe40003f6e000 */
[----:B------:R-:W-:Y:S02]  /*1c50*/  FSETP.GEU.AND P0, PT, R12, R11, PT ;  /* 0x0000000b0c00720b */ /* 0x000fe40003f0e000 */
[----:B------:R-:W-:-:S02]  /*1c60*/  FSEL R19, R20, R19, !P2 ;  /* 0x0000001314137208 */ /* 0x000fc40005000000 */
[----:B------:R-:W-:Y:S02]  /*1c70*/  FSEL R18, R18, R23, !P3 ;  /* 0x0000001712127208 */ /* 0x000fe40005800000 */
[----:B------:R-:W-:Y:S01]  /*1c80*/  FSEL R11, R11, R12, !P0 ;  /* 0x0000000c0b0b7208 */ /* 0x000fe20004000000 */
[----:B------:R-:W-:Y:S01]  /*1c90*/  IMAD.IADD R12, R8, 0x1, -R5 ;  /* 0x00000001080c7824 */ /* 0x000fe200078e0a05 */
[----:B------:R-:W-:-:S04]  /*1ca0*/  FSETP.GEU.AND P1, PT, R19, R18, PT ;  /* 0x000000121300720b */ /* 0x000fc80003f2e000 */
[----:B------:R-:W-:Y:S02]  /*1cb0*/  FSEL R18, R18, R19, !P1 ;  /* 0x0000001312127208 */ /* 0x000fe40004800000 */
[----:B------:R-:W-:Y:S02]  /*1cc0*/  ISETP.GE.U32.AND P1, PT, R12, R7, PT ;  /* 0x000000070c00720c */ /* 0x000fe40003f26070 */
[----:B------:R-:W-:-:S04]  /*1cd0*/  FSETP.GEU.AND P0, PT, R11, R18, PT ;  /* 0x000000120b00720b */ /* 0x000fc80003f0e000 */
[----:B------:R-:W-:-:S04]  /*1ce0*/  FSEL R18, R18, R11, !P0 ;  /* 0x0000000b12127208 */ /* 0x000fc80004000000 */
[----:B---3--:R-:W-:-:S04]  /*1cf0*/  FSETP.GEU.AND P0, PT, R18, R17, PT ;  /* 0x000000111200720b */ /* 0x008fc80003f0e000 */
[----:B------:R-:W-:Y:S01]  /*1d00*/  FSEL R29, R17, R18, !P0 ;  /* 0x00000012111d7208 */ /* 0x000fe20004000000 */
[----:B------:R-:W-:Y:S08]  /*1d10*/  @!P1 BRA `(.L_x_425) ;  /* 0x0000000c00489947 */ /* 0x000ff00003800000 */
[C---:B------:R-:W-:Y:S01]  /*1d20*/  IMAD.IADD R5, R7.reuse, 0x1, R5 ;  /* 0x0000000107057824 */ /* 0x040fe200078e0205 */
[----:B------:R-:W-:Y:S01]  /*1d30*/  UIADD3 UR4, UPT, UPT, UR4, 0x1, URZ ;  /* 0x0000000104047890 */ /* 0x000fe2000fffe0ff */
[----:B------:R-:W-:Y:S02]  /*1d40*/  IMAD.IADD R4, R7, 0x1, R4 ;  /* 0x0000000107047824 */ /* 0x000fe400078e0204 */
[----:B------:R-:W-:Y:S01]  /*1d50*/  IMAD.IADD R6, R6, 0x1, -R7 ;  /* 0x0000000106067824 */ /* 0x000fe200078e0a07 */
[----:B------:R-:W-:Y:S01]  /*1d60*/  ISETP.GT.U32.AND P0, PT, R5, R10, PT ;  /* 0x0000000a0500720c */ /* 0x000fe20003f04070 */
[----:B------:R-:W-:-:S12]  /*1d70*/  IMAD.IADD R0, R7, 0x1, R0 ;  /* 0x0000000107007824 */ /* 0x000fd800078e0200 */
[----:B------:R-:W-:Y:S05]  /*1d80*/  @!P0 BRA `(.L_x_427) ;  /* 0xfffffffc00088947 */ /* 0x000fea000383ffff */
.L_x_426:
[----:B------:R-:W0:Y:S01]  /*1d90*/  S2R R9, SR_TID.X ;  /* 0x0000000000097919 */ /* 0x000e220000002100 */
[----:B------:R-:W-:Y:S01]  /*1da0*/  IMAD.IADD R2, R8, 0x1, -R5 ;  /* 0x0000000108027824 */ /* 0x000fe200078e0a05 */
[----:B------:R-:W-:Y:S04]  /*1db0*/  BSSY.RECONVERGENT B1, `(.L_x_425) ;  /* 0x00000c8000017945 */ /* 0x000fe80003800200 */
[----:B0-----:R-:W-:-:S04]  /*1dc0*/  ISETP.GE.AND P0, PT, R9, R2, PT ;  /* 0x000000020900720c */ /* 0x001fc80003f06270 */
[----:B------:R-:W-:-:S13]  /*1dd0*/  ISETP.GE.U32.OR P0, PT, R5, R8, P0 ;  /* 0x000000080500720c */ /* 0x000fda0000706470 */
[----:B------:R-:W-:Y:S05]  /*1de0*/  @P0 BRA `(.L_x_428) ;  /* 0x0000000c00100947 */ /* 0x000fea0003800000 */
[----:B------:R-:W0:Y:S01]  /*1df0*/  LDC R7, c[0x0][0x3ac] ;  /* 0x0000eb00ff077b82 */ /* 0x000e220000000800 */
[----:B------:R-:W-:Y:S07]  /*1e00*/  BSSY.RECONVERGENT B2, `(.L_x_429) ;  /* 0x0000068000027945 */ /* 0x000fee0003800200 */
[----:B------:R-:W1:Y:S01]  /*1e10*/  LDC R2, c[0x0][0x3ac] ;  /* 0x0000eb00ff027b82 */ /* 0x000e620000000800 */
[----:B0-----:R-:W-:Y:S01]  /*1e20*/  IMAD.SHL.U32 R10, R7, 0x1000, RZ ;  /* 0x00001000070a7824 */ /* 0x001fe200078e00ff */
[----:B------:R-:W-:-:S03]  /*1e30*/  LOP3.LUT R7, RZ, R9, RZ, 0x33, !PT ;  /* 0x00000009ff077212 */ /* 0x000fc600078e33ff */
[----:B------:R-:W-:-:S05]  /*1e40*/  IMAD R10, R3, 0x1000, R10 ;  /* 0x00001000030a7824 */ /* 0x000fca00078e020a */
[----:B------:R-:W-:Y:S01]  /*1e50*/  IADD3 R8, PT, PT, -R10, R8, R7 ;  /* 0x000000080a087210 */ /* 0x000fe20007ffe107 */
[----:B-1----:R-:W-:Y:S02]  /*1e60*/  IMAD R7, R2, UR4, RZ ;  /* 0x0000000402077c24 */ /* 0x002fe4000f8e02ff */
[----:B------:R-:W-:Y:S02]  /*1e70*/  IMAD.MOV.U32 R2, RZ, RZ, R9 ;  /* 0x000000ffff027224 */ /* 0x000fe400078e0009 */
        /* <DEDUP_REMOVED lines=8> */
[----:B------:R-:W-:-:S05]  /*1f00*/  LOP3.LUT R2, R2, 0x1fffff0, RZ, 0xc0, !PT ;  /* 0x01fffff002027812 */ /* 0x000fca00078ec0ff */
[----:B------:R-:W-:-:S07]  /*1f10*/  IMAD.MOV R2, RZ, RZ, -R2 ;  /* 0x000000ffff027224 */ /* 0x000fce00078e0a02 */
.L_x_432:
[C---:B------:R-:W-:Y:S02]  /*1f20*/  VIADD R13, R0.reuse, 0xfffff800 ;  /* 0xfffff800000d7836 */ /* 0x040fe40000000000 */
[----:B------:R-:W-:Y:S02]  /*1f30*/  VIADD R17, R0, 0xfffff900 ;  /* 0xfffff90000117836 */ /* 0x000fe40000000000 */
[----:B------:R-:W-:-:S05]  /*1f40*/  IMAD.WIDE.U32 R12, R13, 0x4, R14 ;  /* 0x000000040d0c7825 */ /* 0x000fca00078e000e */
[----:B------:R-:W2:Y:S01]  /*1f50*/  LDG.E R21, desc[UR6][R12.64] ;  /* 0x000000060c157981 */ /* 0x000ea2000c1e1900 */
[----:B------:R-:W-:-:S05]  /*1f60*/  IMAD.WIDE.U32 R16, R17, 0x4, R14 ;  /* 0x0000000411107825 */ /* 0x000fca00078e000e */
[----:B------:R0:W3:Y:S01]  /*1f70*/  LDG.E R20, desc[UR6][R16.64] ;  /* 0x0000000610147981 */ /* 0x0000e2000c1e1900 */
[----:B------:R-:W-:-:S04]  /*1f80*/  VIADD R25, R0, 0xfffffa00 ;  /* 0xfffffa0000197836 */ /* 0x000fc80000000000 */
[----:B------:R-:W-:-:S05]  /*1f90*/  IMAD.WIDE.U32 R24, R25, 0x4, R14 ;  /* 0x0000000419187825 */ /* 0x000fca00078e000e */
[----:B------:R1:W4:Y:S01]  /*1fa0*/  LDG.E R28, desc[UR6][R24.64] ;  /* 0x00000006181c7981 */ /* 0x000322000c1e1900 */
[C---:B------:R-:W-:Y:S02]  /*1fb0*/  VIADD R27, R0.reuse, 0xfffffb00 ;  /* 0xfffffb00001b7836 */ /* 0x040fe40000000000 */
[----:B------:R-:W-:Y:S02]  /*1fc0*/  VIADD R19, R0, 0xfffffc00 ;  /* 0xfffffc0000137836 */ /* 0x000fe40000000000 */
[----:B------:R-:W-:-:S05]  /*1fd0*/  IMAD.WIDE.U32 R26, R27, 0x4, R14 ;  /* 0x000000041b1a7825 */ /* 0x000fca00078e000e */
[----:B------:R-:W5:Y:S01]  /*1fe0*/  LDG.E R10, desc[UR6][R26.64] ;  /* 0x000000061a0a7981 */ /* 0x000f62000c1e1900 */
[----:B------:R-:W-:-:S04]  /*1ff0*/  IMAD.WIDE.U32 R18, R19, 0x4, R14 ;  /* 0x0000000413127825 */ /* 0x000fc800078e000e */
[C---:B------:R-:W-:Y:S01]  /*2000*/  VIADD R23, R0.reuse, 0xfffffd00 ;  /* 0xfffffd0000177836 */ /* 0x040fe20000000000 */
[----:B------:R-:W5:Y:S01]  /*2010*/  LDG.E R11, desc[UR6][R18.64] ;  /* 0x00000006120b7981 */ /* 0x000f62000c1e1900 */
[----:B0-----:R-:W-:Y:S02]  /*2020*/  VIADD R17, R0, 0xfffffe00 ;  /* 0xfffffe0000117836 */ /* 0x001fe40000000000 */
[----:B------:R-:W-:-:S05]  /*2030*/  IMAD.WIDE.U32 R22, R23, 0x4, R14 ;  /* 0x0000000417167825 */ /* 0x000fca00078e000e */
[----:B------:R-:W5:Y:S01]  /*2040*/  LDG.E R12, desc[UR6][R22.64] ;  /* 0x00000006160c7981 */ /* 0x000f62000c1e1900 */
[----:B------:R-:W-:-:S04]  /*2050*/  IMAD.WIDE.U32 R16, R17, 0x4, R14 ;  /* 0x0000000411107825 */ /* 0x000fc800078e000e */
[----:B-1----:R-:W-:Y:S01]  /*2060*/  VIADD R25, R0, 0xffffff00 ;  /* 0xffffff0000197836 */ /* 0x002fe20000000000 */
[----:B------:R0:W5:Y:S03]  /*2070*/  LDG.E R13, desc[UR6][R16.64] ;  /* 0x00000006100d7981 */ /* 0x000166000c1e1900 */
[----:B------:R-:W-:-:S06]  /*2080*/  IMAD.WIDE.U32 R24, R25, 0x4, R14 ;  /* 0x0000000419187825 */ /* 0x000fcc00078e000e */
[----:B------:R-:W5:Y:S01]  /*2090*/  LDG.E R24, desc[UR6][R24.64] ;  /* 0x0000000618187981 */ /* 0x000f62000c1e1900 */
[----:B0-----:R-:W-:-:S04]  /*20a0*/  IMAD.WIDE.U32 R16, R0, 0x4, R14 ;  /* 0x0000000400107825 */ /* 0x001fc800078e000e */
[----:B------:R-:W-:Y:S01]  /*20b0*/  VIADD R27, R0, 0x100 ;  /* 0x00000100001b7836 */ /* 0x000fe20000000000 */
[----:B------:R0:W5:Y:S03]  /*20c0*/  LDG.E R25, desc[UR6][R16.64] ;  /* 0x0000000610197981 */ /* 0x000166000c1e1900 */
[----:B------:R-:W-:-:S04]  /*20d0*/  IMAD.WIDE.U32 R18, R27, 0x4, R14 ;  /* 0x000000041b127825 */ /* 0x000fc800078e000e */
[----:B------:R-:W-:Y:S01]  /*20e0*/  VIADD R27, R0, 0x200 ;  /* 0x00000200001b7836 */ /* 0x000fe20000000000 */
[----:B------:R1:W5:Y:S03]  /*20f0*/  LDG.E R26, desc[UR6][R18.64] ;  /* 0x00000006121a7981 */ /* 0x000366000c1e1900 */
[----:B------:R-:W-:-:S04]  /*2100*/  IMAD.WIDE.U32 R22, R27, 0x4, R14 ;  /* 0x000000041b167825 */ /* 0x000fc800078e000e */
[----:B0-----:R-:W-:Y:S01]  /*2110*/  VIADD R17, R0, 0x300 ;  /* 0x0000030000117836 */ /* 0x001fe20000000000 */
[----:B------:R0:W5:Y:S03]  /*2120*/  LDG.E R27, desc[UR6][R22.64] ;  /* 0x00000006161b7981 */ /* 0x000166000c1e1900 */
[----:B------:R-:W-:-:S04]  /*2130*/  IMAD.WIDE.U32 R16, R17, 0x4, R14 ;  /* 0x0000000411107825 */ /* 0x000fc800078e000e */
[----:B-1----:R-:W-:-:S04]  /*2140*/  VIADD R19, R0, 0x400 ;  /* 0x0000040000137836 */ /* 0x002fc80000000000 */
[----:B------:R-:W-:-:S06]  /*2150*/  IMAD.WIDE.U32 R18, R19, 0x4, R14 ;  /* 0x0000000413127825 */ /* 0x000fcc00078e000e */
[----:B------:R-:W5:Y:S01]  /*2160*/  LDG.E R18, desc[UR6][R18.64] ;  /* 0x0000000612127981 */ /* 0x000f62000c1e1900 */
[----:B0-----:R-:W-:-:S04]  /*2170*/  VIADD R23, R0, 0x600 ;  /* 0x0000060000177836 */ /* 0x001fc80000000000 */
[----:B------:R-:W-:-:S06]  /*2180*/  IMAD.WIDE.U32 R22, R23, 0x4, R14 ;  /* 0x0000000417167825 */ /* 0x000fcc00078e000e */
[----:B------:R-:W5:Y:S01]  /*2190*/  LDG.E R22, desc[UR6][R22.64] ;  /* 0x0000000616167981 */ /* 0x000f62000c1e1900 */
[----:B--2---:R-:W-:-:S04]  /*21a0*/  FSETP.GEU.AND P0, PT, R29, R21, PT ;  /* 0x000000151d00720b */ /* 0x004fc80003f0e000 */
[----:B------:R-:W-:Y:S02]  /*21b0*/  FSEL R21, R21, R29, !P0 ;  /* 0x0000001d15157208 */ /* 0x000fe40004000000 */
[----:B------:R0:W2:Y:S02]  /*21c0*/  LDG.E R29, desc[UR6][R16.64] ;  /* 0x00000006101d7981 */ /* 0x0000a4000c1e1900 */
[----:B---3--:R-:W-:-:S04]  /*21d0*/  FSETP.GEU.AND P0, PT, R21, R20, PT ;  /* 0x000000141500720b */ /* 0x008fc80003f0e000 */
[----:B0-----:R-:W-:Y:S01]  /*21e0*/  FSEL R17, R20, R21, !P0 ;  /* 0x0000001514117208 */ /* 0x001fe20004000000 */
[----:B------:R-:W-:-:S04]  /*21f0*/  VIADD R21, R0, 0x500 ;  /* 0x0000050000157836 */ /* 0x000fc80000000000 */
[----:B------:R-:W-:Y:S01]  /*2200*/  IMAD.WIDE.U32 R20, R21, 0x4, R14 ;  /* 0x0000000415147825 */ /* 0x000fe200078e000e */
[----:B----4-:R-:W-:-:S05]  /*2210*/  FSETP.GEU.AND P0, PT, R17, R28, PT ;  /* 0x0000001c1100720b */ /* 0x010fca0003f0e000 */
[----:B------:R-:W3:Y:S01]  /*2220*/  LDG.E R20, desc[UR6][R20.64] ;  /* 0x0000000614147981 */ /* 0x000ee2000c1e1900 */
[----:B------:R-:W-:Y:S01]  /*2230*/  VIADD R16, R0, 0x700 ;  /* 0x0000070000107836 */ /* 0x000fe20000000000 */
[----:B------:R-:W-:-:S03]  /*2240*/  FSEL R28, R28, R17, !P0 ;  /* 0x000000111c1c7208 */ /* 0x000fc60004000000 */
[----:B------:R-:W-:-:S06]  /*2250*/  IMAD.WIDE.U32 R16, R16, 0x4, R14 ;  /* 0x0000000410107825 */ /* 0x000fcc00078e000e */
[----:B------:R-:W4:Y:S01]  /*2260*/  LDG.E R16, desc[UR6][R16.64] ;  /* 0x0000000610107981 */ /* 0x000f22000c1e1900 */
        /* <DEDUP_REMOVED lines=22> */
[----:B------:R-:W-:-:S04]  /*23d0*/  FSETP.GEU.AND P0, PT, R29, R18, PT ;  /* 0x000000121d00720b */ /* 0x000fc80003f0e000 */
[----:B------:R-:W-:-:S04]  /*23e0*/  FSEL R29, R18, R29, !P0 ;  /* 0x0000001d121d7208 */ /* 0x000fc80004000000 */
[----:B---3--:R-:W-:-:S04]  /*23f0*/  FSETP.GEU.AND P0, PT, R29, R20, PT ;  /* 0x000000141d00720b */ /* 0x008fc80003f0e000 */
[----:B------:R-:W-:-:S04]  /*2400*/  FSEL R29, R20, R29, !P0 ;  /* 0x0000001d141d7208 */ /* 0x000fc80004000000 */
[----:B------:R-:W-:-:S04]  /*2410*/  FSETP.GEU.AND P0, PT, R29, R22, PT ;  /* 0x000000161d00720b */ /* 0x000fc80003f0e000 */
[----:B------:R-:W-:-:S04]  /*2420*/  FSEL R29, R22, R29, !P0 ;  /* 0x0000001d161d7208 */ /* 0x000fc80004000000 */
[----:B----4-:R-:W-:-:S04]  /*2430*/  FSETP.GEU.AND P0, PT, R29, R16, PT ;  /* 0x000000101d00720b */ /* 0x010fc80003f0e000 */
[----:B------:R-:W-:Y:S01]  /*2440*/  FSEL R29, R16, R29, !P0 ;  /* 0x0000001d101d7208 */ /* 0x000fe20004000000 */
[----:B------:R-:W-:Y:S08]  /*2450*/  @P1 BRA `(.L_x_432) ;  /* 0xfffffff800b01947 */ /* 0x000ff0000383ffff */
[----:B------:R-:W-:Y:S05]  /*2460*/  BSYNC.RECONVERGENT B3 ;  /* 0x0000000000037941 */ /* 0x000fea0003800200 */
.L_x_431:
[----:B------:R-:W-:-:S07]  /*2470*/  VIADD R2, R9, 0xfffff800 ;  /* 0xfffff80009027836 */ /* 0x000fce0000000000 */
.L_x_430:
[----:B------:R-:W-:Y:S05]  /*2480*/  BSYNC.RECONVERGENT B2 ;  /* 0x0000000000027941 */ /* 0x000fea0003800200 */
.L_x_429:
[----:B------:R-:W-:-:S13]  /*2490*/  ISETP.NE.AND P0, PT, R8, RZ, PT ;  /* 0x000000ff0800720c */ /* 0x000fda0003f05270 */
[----:B------:R-:W-:Y:S05]  /*24a0*/  @!P0 BRA `(.L_x_428) ;  /* 0x0000000400608947 */ /* 0x000fea0003800000 */
[----:B------:R-:W-:Y:S01]  /*24b0*/  ISETP.GE.U32.AND P1, PT, R8, 0x8, PT ;  /* 0x000000080800780c */ /* 0x000fe20003f26070 */
[----:B------:R-:W-:Y:S01]  /*24c0*/  BSSY.RECONVERGENT B2, `(.L_x_433) ;  /* 0x000002d000027945 */ /* 0x000fe20003800200 */
[----:B------:R-:W-:-:S04]  /*24d0*/  LOP3.LUT R22, R7, 0x7, RZ, 0xc0, !PT ;  /* 0x0000000707167812 */ /* 0x000fc800078ec0ff */
[----:B------:R-:W-:-:S07]  /*24e0*/  ISETP.NE.AND P0, PT, R22, RZ, PT ;  /* 0x000000ff1600720c */ /* 0x000fce0003f05270 */
[----:B------:R-:W-:Y:S06]  /*24f0*/  @!P1 BRA `(.L_x_434) ;  /* 0x0000000000a49947 */ /* 0x000fec0003800000 */
[----:B------:R-:W-:-:S04]  /*2500*/  IMAD.IADD R13, R2, 0x1, R5 ;  /* 0x00000001020d7824 */ /* 0x000fc800078e0205 */
[----:B------:R-:W-:-:S04]  /*2510*/  IMAD.WIDE.U32 R8, R13, 0x4, R14 ;  /* 0x000000040d087825 */ /* 0x000fc800078e000e */
[C---:B------:R-:W-:Y:S01]  /*2520*/  VIADD R11, R13.reuse, 0x100 ;  /* 0x000001000d0b7836 */ /* 0x040fe20000000000 */
[----:B------:R0:W2:Y:S01]  /*2530*/  LDG.E R0, desc[UR6][R8.64] ;  /* 0x0000000608007981 */ /* 0x0000a2000c1e1900 */
[----:B------:R-:W-:Y:S02]  /*2540*/  VIADD R25, R13, 0x200 ;  /* 0x000002000d197836 */ /* 0x000fe40000000000 */
[----:B------:R-:W-:-:S05]  /*2550*/  IMAD.WIDE.U32 R10, R11, 0x4, R14 ;  /* 0x000000040b0a7825 */ /* 0x000fca00078e000e */
[----:B------:R1:W3:Y:S01]  /*2560*/  LDG.E R18, desc[UR6][R10.64] ;  /* 0x000000060a127981 */ /* 0x0002e2000c1e1900 */
[----:B------:R-:W-:-:S04]  /*2570*/  IMAD.WIDE.U32 R24, R25, 0x4, R14 ;  /* 0x0000000419187825 */ /* 0x000fc800078e000e */
[C---:B------:R-:W-:Y:S01]  /*2580*/  VIADD R21, R13.reuse, 0x300 ;  /* 0x000003000d157836 */ /* 0x040fe20000000000 */
[----:B------:R-:W4:Y:S01]  /*2590*/  LDG.E R19, desc[UR6][R24.64] ;  /* 0x0000000618137981 */ /* 0x000f22000c1e1900 */
[----:B------:R-:W-:Y:S02]  /*25a0*/  VIADD R17, R13, 0x400 ;  /* 0x000004000d117836 */ /* 0x000fe40000000000 */
[----:B------:R-:W-:-:S04]  /*25b0*/  IMAD.WIDE.U32 R20, R21, 0x4, R14 ;  /* 0x0000000415147825 */ /* 0x000fc800078e000e */
[--C-:B------:R-:W-:Y:S02]  /*25c0*/  IMAD.WIDE.U32 R16, R17, 0x4, R14.reuse ;  /* 0x0000000411107825 */ /* 0x100fe400078e000e */
[----:B------:R-:W5:Y:S02]  /*25d0*/  LDG.E R20, desc[UR6][R20.64] ;  /* 0x0000000614147981 */ /* 0x000f64000c1e1900 */
[C---:B0-----:R-:W-:Y:S02]  /*25e0*/  VIADD R9, R13.reuse, 0x500 ;  /* 0x000005000d097836 */ /* 0x041fe40000000000 */
[----:B------:R-:W5:Y:S01]  /*25f0*/  LDG.E R16, desc[UR6][R16.64] ;  /* 0x0000000610107981 */ /* 0x000f62000c1e1900 */
[----:B-1----:R-:W-:Y:S02]  /*2600*/  VIADD R11, R13, 0x600 ;  /* 0x000006000d0b7836 */ /* 0x002fe40000000000 */
[----:B------:R-:W-:-:S04]  /*2610*/  IMAD.WIDE.U32 R8, R9, 0x4, R14 ;  /* 0x0000000409087825 */ /* 0x000fc800078e000e */
[--C-:B------:R-:W-:Y:S02]  /*2620*/  IMAD.WIDE.U32 R10, R11, 0x4, R14.reuse ;  /* 0x000000040b0a7825 */ /* 0x100fe400078e000e */
[----:B------:R-:W5:Y:S02]  /*2630*/  LDG.E R8, desc[UR6][R8.64] ;  /* 0x0000000608087981 */ /* 0x000f64000c1e1900 */
[----:B------:R-:W-:Y:S02]  /*2640*/  VIADD R13, R13, 0x700 ;  /* 0x000007000d0d7836 */ /* 0x000fe40000000000 */
[----:B------:R-:W5:Y:S02]  /*2650*/  LDG.E R11, desc[UR6][R10.64] ;  /* 0x000000060a0b7981 */ /* 0x000f64000c1e1900 */
[----:B------:R-:W-:-:S06]  /*2660*/  IMAD.WIDE.U32 R12, R13, 0x4, R14 ;  /* 0x000000040d0c7825 */ /* 0x000fcc00078e000e */
        /* <DEDUP_REMOVED lines=18> */
.L_x_434:
[----:B------:R-:W-:Y:S05]  /*2790*/  BSYNC.RECONVERGENT B2 ;  /* 0x0000000000027941 */ /* 0x000fea0003800200 */
.L_x_433:
[----:B------:R-:W-:Y:S05]  /*27a0*/  @!P0 BRA `(.L_x_428) ;  /* 0x0000000000a08947 */ /* 0x000fea0003800000 */
[----:B------:R-:W-:Y:S01]  /*27b0*/  ISETP.GE.U32.AND P1, PT, R22, 0x4, PT ;  /* 0x000000041600780c */ /* 0x000fe20003f26070 */
[----:B------:R-:W-:Y:S01]  /*27c0*/  BSSY.RECONVERGENT B2, `(.L_x_435) ;  /* 0x0000018000027945 */ /* 0x000fe20003800200 */
[----:B------:R-:W-:-:S11]  /*27d0*/  LOP3.LUT P0, RZ, R7, 0x3, RZ, 0xc0, !PT ;  /* 0x0000000307ff7812 */ /* 0x000fd6000780c0ff */
[----:B------:R-:W-:Y:S05]  /*27e0*/  @!P1 BRA `(.L_x_436) ;  /* 0x0000000000549947 */ /* 0x000fea0003800000 */
[----:B------:R-:W-:-:S04]  /*27f0*/  IMAD.IADD R5, R2, 0x1, R5 ;  /* 0x0000000102057824 */ /* 0x000fc800078e0205 */
[----:B------:R-:W-:-:S04]  /*2800*/  IMAD.WIDE.U32 R8, R5, 0x4, R14 ;  /* 0x0000000405087825 */ /* 0x000fc800078e000e */
[C---:B------:R-:W-:Y:S02]  /*2810*/  VIADD R11, R5.reuse, 0x100 ;  /* 0x00000100050b7836 */ /* 0x040fe40000000000 */
[----:B------:R-:W2:Y:S01]  /*2820*/  LDG.E R8, desc[UR6][R8.64] ;  /* 0x0000000608087981 */ /* 0x000ea2000c1e1900 */
[----:B------:R-:W-:Y:S02]  /*2830*/  VIADD R13, R5, 0x200 ;  /* 0x00000200050d7836 */ /* 0x000fe40000000000 */
[----:B------:R-:W-:-:S04]  /*2840*/  IMAD.WIDE.U32 R10, R11, 0x4, R14 ;  /* 0x000000040b0a7825 */ /* 0x000fc800078e000e */
[--C-:B------:R-:W-:Y:S02]  /*2850*/  IMAD.WIDE.U32 R12, R13, 0x4, R14.reuse ;  /* 0x000000040d0c7825 */ /* 0x100fe400078e000e */
[----:B------:R-:W3:Y:S02]  /*2860*/  LDG.E R10, desc[UR6][R10.64] ;  /* 0x000000060a0a7981 */ /* 0x000ee4000c1e1900 */
[----:B------:R-:W-:Y:S02]  /*2870*/  VIADD R17, R5, 0x300 ;  /* 0x0000030005117836 */ /* 0x000fe40000000000 */
[----:B------:R-:W4:Y:S02]  /*2880*/  LDG.E R12, desc[UR6][R12.64] ;  /* 0x000000060c0c7981 */ /* 0x000f24000c1e1900 */
        /* <DEDUP_REMOVED lines=11> */
.L_x_436:
[----:B------:R-:W-:Y:S05]  /*2940*/  BSYNC.RECONVERGENT B2 ;  /* 0x0000000000027941 */ /* 0x000fea0003800200 */
.L_x_435:
[----:B------:R-:W-:Y:S05]  /*2950*/  @!P0 BRA `(.L_x_428) ;  /* 0x0000000000348947 */ /* 0x000fea0003800000 */
[----:B------:R-:W-:Y:S01]  /*2960*/  LOP3.LUT R0, R6, 0xffff, RZ, 0xc0, !PT ;  /* 0x0000ffff06007812 */ /* 0x000fe200078ec0ff */
[----:B------:R-:W-:-:S03]  /*2970*/  IMAD.IADD R7, R2, 0x1, R4 ;  /* 0x0000000102077824 */ /* 0x000fc600078e0204 */
[----:B------:R-:W-:-:S04]  /*2980*/  LEA.HI R0, R0, 0x1, RZ, 0x18 ;  /* 0x0000000100007811 */ /* 0x000fc800078fc0ff */
[----:B------:R-:W-:-:S05]  /*2990*/  LOP3.LUT R0, R0, 0x3, RZ, 0xc0, !PT ;  /* 0x0000000300007812 */ /* 0x000fca00078ec0ff */
[----:B------:R-:W-:-:S07]  /*29a0*/  IMAD.MOV R0, RZ, RZ, -R0 ;  /* 0x000000ffff007224 */ /* 0x000fce00078e0a00 */
.L_x_437:
[----:B------:R-:W-:-:S06]  /*29b0*/  IMAD.WIDE.U32 R4, R7, 0x4, R14 ;  /* 0x0000000407047825 */ /* 0x000fcc00078e000e */
[----:B------:R-:W2:Y:S01]  /*29c0*/  LDG.E R4, desc[UR6][R4.64] ;  /* 0x0000000604047981 */ /* 0x000ea2000c1e1900 */
[----:B------:R-:W-:Y:S02]  /*29d0*/  VIADD R0, R0, 0x1 ;  /* 0x0000000100007836 */ /* 0x000fe40000000000 */
[----:B------:R-:W-:-:S03]  /*29e0*/  VIADD R7, R7, 0x100 ;  /* 0x0000010007077836 */ /* 0x000fc60000000000 */
[----:B------:R-:W-:Y:S02]  /*29f0*/  ISETP.NE.AND P1, PT, R0, RZ, PT ;  /* 0x000000ff0000720c */ /* 0x000fe40003f25270 */
[----:B--2---:R-:W-:-:S04]  /*2a00*/  FSETP.GEU.AND P0, PT, R29, R4, PT ;  /* 0x000000041d00720b */ /* 0x004fc80003f0e000 */
[----:B------:R-:W-:-:S07]  /*2a10*/  FSEL R29, R4, R29, !P0 ;  /* 0x0000001d041d7208 */ /* 0x000fce0004000000 */
[----:B------:R-:W-:Y:S05]  /*2a20*/  @P1 BRA `(.L_x_437) ;  /* 0xfffffffc00e01947 */ /* 0x000fea000383ffff */
.L_x_428:
[----:B------:R-:W-:Y:S05]  /*2a30*/  BSYNC.RECONVERGENT B1 ;  /* 0x0000000000017941 */ /* 0x000fea0003800200 */
.L_x_425:
[----:B------:R-:W0:Y:S01]  /*2a40*/  S2R R7, SR_LANEID ;  /* 0x0000000000077919 */ /* 0x000e220000000000 */
[----:B------:R-:W1:Y:S01]  /*2a50*/  SHFL.DOWN PT, R0, R29, 0x1, 0x1f ;  /* 0x08201f001d007f89 */ /* 0x000e6200000e0000 */
[----:B------:R-:W2:Y:S01]  /*2a60*/  S2R R6, SR_TID.X ;  /* 0x0000000000067919 */ /* 0x000ea20000002100 */
[----:B-1----:R-:W-:Y:S02]  /*2a70*/  FSETP.GEU.AND P0, PT, R29, R0, PT ;  /* 0x000000001d00720b */ /* 0x002fe40003f0e000 */
[C---:B0-----:R-:W-:Y:S02]  /*2a80*/  ISETP.GT.AND P1, PT, R7.reuse, 0x1e, PT ;  /* 0x0000001e0700780c */ /* 0x041fe40003f24270 */
[----:B------:R-:W-:-:S11]  /*2a90*/  ISETP.NE.AND P2, PT, R7, RZ, PT ;  /* 0x000000ff0700720c */ /* 0x000fd60003f45270 */
[----:B------:R-:W-:Y:S02]  /*2aa0*/  @!P1 FSEL R29, R0, R29, !P0 ;  /* 0x0000001d001d9208 */ /* 0x000fe40004000000 */
[----:B------:R-:W-:Y:S01]  /*2ab0*/  ISETP.GT.AND P1, PT, R7, 0x1d, PT ;  /* 0x0000001d0700780c */ /* 0x000fe20003f24270 */
[----:B------:R-:W0:Y:S01]  /*2ac0*/  @!P2 S2R R5, SR_CgaCtaId ;  /* 0x000000000005a919 */ /* 0x000e220000008800 */
[----:B------:R-:W-:Y:S02]  /*2ad0*/  @!P2 MOV R4, 0x400 ;  /* 0x000004000004a802 */ /* 0x000fe40000000f00 */
[----:B--2---:R-:W-:Y:S01]  /*2ae0*/  @!P2 SHF.R.U32.HI R2, RZ, 0x3, R6 ;  /* 0x00000003ff02a819 */ /* 0x004fe20000011606 */
        /* <DEDUP_REMOVED lines=43> */
.L_x_424:
[----:B------:R-:W-:Y:S05]  /*2da0*/  BSYNC.RECONVERGENT B0 ;  /* 0x0000000000007941 */ /* 0x000fea0003800200 */
.L_x_408:
[----:B------:R-:W-:Y:S05]  /*2db0*/  @P0 EXIT ;  /* 0x000000000000094d */ /* 0x000fea0003800000 */
[----:B------:R-:W0:Y:S02]  /*2dc0*/  LDC.64 R4, c[0x0][0x388] ;  /* 0x0000e200ff047b82 */ /* 0x000e240000000a00 */
[----:B0-----:R-:W-:-:S05]  /*2dd0*/  IMAD.WIDE.U32 R2, R3, 0x4, R4 ;  /* 0x0000000403027825 */ /* 0x001fca00078e0004 */
[----:B------:R-:W-:Y:S01]  /*2de0*/  STG.E desc[UR6][R2.64], R8 ;  /* 0x0000000802007986 */ /* 0x000fe2000c101906 */
[----:B------:R-:W-:Y:S05]  /*2df0*/  EXIT ;  /* 0x000000000000794d */ /* 0x000fea0003800000 */
.L_x_438:
        /* <DEDUP_REMOVED lines=16> */
.L_x_497:


//--------------------- .text._ZN3cub18CUB_300001_SM_10006detail6reduce28DeviceReduceSingleTileKernelINS2_10policy_hubIfjN4cuda3__47maximumIfEEE10Policy1000EN6thrust24THRUST_300001_SM_1000_NS10device_ptrIKfEEPfjS8_ffNS5_3std3__410__identityEEEvT0_T1_T2_T3_T4_T6_ --------------------------
	.section	.text._ZN3cub18CUB_300001_SM_10006detail6reduce28DeviceReduceSingleTileKernelINS2_10policy_hubIfjN4cuda3__47maximumIfEEE10Policy1000EN6thrust24THRUST_300001_SM_1000_NS10device_ptrIKfEEPfjS8_ffNS5_3std3__410__identityEEEvT0_T1_T2_T3_T4_T6_,"ax",@progbits
	.align	128
        .global         _ZN3cub18CUB_300001_SM_10006detail6reduce28DeviceReduceSingleTileKernelINS2_10policy_hubIfjN4cuda3__47maximumIfEEE10Policy1000EN6thrust24THRUST_300001_SM_1000_NS10device_ptrIKfEEPfjS8_ffNS5_3std3__410__identityEEEvT0_T1_T2_T3_T4_T6_
        .type           _ZN3cub18CUB_300001_SM_10006detail6reduce28DeviceReduceSingleTileKernelINS2_10policy_hubIfjN4cuda3__47maximumIfEEE10Policy1000EN6thrust24THRUST_300001_SM_1000_NS10device_ptrIKfEEPfjS8_ffNS5_3std3__410__identityEEEvT0_T1_T2_T3_T4_T6_,@function
        .size           _ZN3cub18CUB_300001_SM_10006detail6reduce28DeviceReduceSingleTileKernelINS2_10policy_hubIfjN4cuda3__47maximumIfEEE10Policy1000EN6thrust24THRUST_300001_SM_1000_NS10device_ptrIKfEEPfjS8_ffNS5_3std3__410__identityEEEvT0_T1_T2_T3_T4_T6_,(.L_x_498 - _ZN3cub18CUB_300001_SM_10006detail6reduce28DeviceReduceSingleTileKernelINS2_10policy_hubIfjN4cuda3__47maximumIfEEE10Policy1000EN6thrust24THRUST_300001_SM_1000_NS10device_ptrIKfEEPfjS8_ffNS5_3std3__410__identityEEEvT0_T1_T2_T3_T4_T6_)
        .other          _ZN3cub18CUB_300001_SM_10006detail6reduce28DeviceReduceSingleTileKernelINS2_10policy_hubIfjN4cuda3__47maximumIfEEE10Policy1000EN6thrust24THRUST_300001_SM_1000_NS10device_ptrIKfEEPfjS8_ffNS5_3std3__410__identityEEEvT0_T1_T2_T3_T4_T6_,@"STO_CUDA_ENTRY STV_DEFAULT"
_ZN3cub18CUB_300001_SM_10006detail6reduce28DeviceReduceSingleTileKernelINS2_10policy_hubIfjN4cuda3__47maximumIfEEE10Policy1000EN6thrust24THRUST_300001_SM_1000_NS10device_ptrIKfEEPfjS8_ffNS5_3std3__410__identityEEEvT0_T1_T2_T3_T4_T6_:
.text._ZN3cub18CUB_300001_SM_10006detail6reduce28DeviceReduceSingleTileKernelINS2_10policy_hubIfjN4cuda3__47maximumIfEEE10Policy1000EN6thrust24THRUST_300001_SM_1000_NS10device_ptrIKfEEPfjS8_ffNS5_3std3__410__identityEEEvT0_T1_T2_T3_T4_T6_:
        /* <DEDUP_REMOVED lines=13> */
.L_x_439:
[----:B------:R-:W-:Y:S01]  /*00d0*/  ISETP.GT.U32.AND P0, PT, R4, 0xfff, PT ;  /* 0x00000fff0400780c */ /* 0x000fe20003f04070 */
[----:B------:R-:W-:-:S12]  /*00e0*/  BSSY.RECONVERGENT B0, `(.L_x_440) ;  /* 0x0000286000007945 */ /* 0x000fd80003800200 */
        /* <DEDUP_REMOVED lines=11> */
.L_x_443:
[----:B------:R-:W-:Y:S05]  /*01a0*/  BSYNC.RECONVERGENT B1 ;  /* 0x0000000000017941 */ /* 0x000fea0003800200 */
.L_x_442:
        /* <DEDUP_REMOVED lines=17> */
.L_x_448:
        /* <DEDUP_REMOVED lines=54> */
.L_x_447:
[----:B------:R-:W-:Y:S05]  /*0620*/  BSYNC.RECONVERGENT B2 ;  /* 0x0000000000027941 */ /* 0x000fea0003800200 */
.L_x_446:
        /* <DEDUP_REMOVED lines=33> */
.L_x_450:
[----:B------:R-:W-:Y:S05]  /*0840*/  BSYNC.RECONVERGENT B2 ;  /* 0x0000000000027941 */ /* 0x000fea0003800200 */
.L_x_449:
        /* <DEDUP_REMOVED lines=21> */
.L_x_452:
[----:B------:R-:W-:Y:S05]  /*09a0*/  BSYNC.RECONVERGENT B2 ;  /* 0x0000000000027941 */ /* 0x000fea0003800200 */
.L_x_451:
[----:B------:R-:W-:Y:S05]  /*09b0*/  @!P0 BRA `(.L_x_445) ;  /* 0x0000000000348947 */ /* 0x000fea0003800000 */
[----:B------:R-:W0:Y:S01]  /*09c0*/  LDC.64 R2, c[0x0][0x380] ;  /* 0x0000e000ff027b82 */ /* 0x000e220000000a00 */
[----:B------:R-:W-:Y:S02]  /*09d0*/  IMAD.MOV R6, RZ, RZ, -R6 ;  /* 0x000000ffff067224 */ /* 0x000fe400078e0a06 */
[----:B0-----:R-:W-:-:S04]  /*09e0*/  IMAD.WIDE.U32 R2, R7, 0x4, R2 ;  /* 0x0000000407027825 */ /* 0x001fc800078e0002 */
[----:B------:R-:W-:-:S07]  /*09f0*/  IMAD.MOV.U32 R7, RZ, RZ, R3 ;  /* 0x000000ffff077224 */ /* 0x000fce00078e0003 */
.L_x_453:
[----:B------:R-:W-:-:S06]  /*0a00*/  IMAD.MOV.U32 R3, RZ, RZ, R7 ;  /* 0x000000ffff037224 */ /* 0x000fcc00078e0007 */
[----:B------:R0:W2:Y:S01]  /*0a10*/  LDG.E R3, desc[UR6][R2.64] ;  /* 0x0000000602037981 */ /* 0x0000a2000c1e1900 */
[----:B------:R-:W-:-:S05]  /*0a20*/  VIADD R6, R6, 0x1 ;  /* 0x0000000106067836 */ /* 0x000fca0000000000 */
[----:B------:R-:W-:Y:S02]  /*0a30*/  ISETP.NE.AND P1, PT, R6, RZ, PT ;  /* 0x000000ff0600720c */ /* 0x000fe40003f25270 */
[----:B0-----:R-:W-:-:S05]  /*0a40*/  IADD3 R2, P2, PT, R2, 0x400, RZ ;  /* 0x0000040002027810 */ /* 0x001fca0007f5e0ff */
[----:B------:R-:W-:Y:S01]  /*0a50*/  IMAD.X R7, RZ, RZ, R7, P2 ;  /* 0x000000ffff077224 */ /* 0x000fe200010e0607 */
[----:B--2--5:R-:W-:-:S04]  /*0a60*/  FSETP.GEU.AND P0, PT, R0, R3, PT ;  /* 0x000000030000720b */ /* 0x024fc80003f0e000 */
[----:B------:R-:W-:Y:S01]  /*0a70*/  FSEL R0, R3, R0, !P0 ;  /* 0x0000000003007208 */ /* 0x000fe20004000000 */
[----:B------:R-:W-:Y:S08]  /*0a80*/  @P1 BRA `(.L_x_453) ;  /* 0xfffffffc00dc1947 */ /* 0x000ff0000383ffff */
.L_x_445:
[----:B------:R-:W-:Y:S05]  /*0a90*/  BSYNC.RECONVERGENT B1 ;  /* 0x0000000000017941 */ /* 0x000fea0003800200 */
.L_x_444:
[----:B------:R-:W-:Y:S01]  /*0aa0*/  ISETP.GE.U32.AND P0, PT, R4, 0x100, PT ;  /* 0x000001000400780c */ /* 0x000fe20003f06070 */
        /* <DEDUP_REMOVED lines=57> */
.L_x_454:
[----:B------:R-:W-:Y:S01]  /*0e40*/  LOP3.LUT R0, R5, 0x3e0, RZ, 0xc0, !PT ;  /* 0x000003e005007812 */ /* 0x000fe200078ec0ff */
[----:B------:R-:W1:Y:S03]  /*0e50*/  S2R R6, SR_LANEID ;  /* 0x0000000000067919 */ /* 0x000e660000000000 */
[----:B------:R-:W-:Y:S01]  /*0e60*/  LOP3.LUT R7, RZ, R0, RZ, 0x33, !PT ;  /* 0x00000000ff077212 */ /* 0x000fe200078e33ff */
[----:B0-----:R-:W-:-:S04]  /*0e70*/  VIADD R3, R0, 0x20 ;  /* 0x0000002000037836 */ /* 0x001fc80000000000 */
[----:B------:R-:W-:Y:S01]  /*0e80*/  IMAD.IADD R7, R7, 0x1, R4 ;  /* 0x0000000107077824 */ /* 0x000fe200078e0204 */
[----:B------:R-:W-:-:S04]  /*0e90*/  ISETP.GT.U32.AND P0, PT, R3, R4, PT ;  /* 0x000000040300720c */ /* 0x000fc80003f04070 */
        /* <DEDUP_REMOVED lines=65> */
.L_x_441:
[----:B------:R-:W0:Y:S01]  /*12b0*/  S2R R0, SR_TID.X ;  /* 0x0000000000007919 */ /* 0x000e220000002100 */
[----:B------:R-:W1:Y:S02]  /*12c0*/  LDCU.64 UR4, c[0x0][0x380] ;  /* 0x00007000ff0477ac */ /* 0x000e640008000a00 */
[----:B-1----:R-:W-:Y:S02]  /*12d0*/  IMAD.U32 R14, RZ, RZ, UR4 ;  /* 0x00000004ff0e7e24 */ /* 0x002fe4000f8e00ff */
[----:B------:R-:W-:Y:S02]  /*12e0*/  IMAD.U32 R15, RZ, RZ, UR5 ;  /* 0x00000005ff0f7e24 */ /* 0x000fe4000f8e00ff */
        /* <DEDUP_REMOVED lines=31> */
[----:B------:R-:W-:Y:S01]  /*14e0*/  FSEL R18, R18, R17, !P1 ;  /* 0x0000001112127208 */ /* 0x000fe20004800000 */
[----:B------:R-:W-:Y:S01]  /*14f0*/  VIADD R17, R4, 0xfffff000 ;  /* 0xfffff00004117836 */ /* 0x000fe20000000000 */
        /* <DEDUP_REMOVED lines=14> */
[----:B------:R-:W-:Y:S02]  /*15e0*/  ISETP.GE.U32.AND P1, PT, R17, 0x1000, PT ;  /* 0x000010001100780c */ /* 0x000fe40003f26070 */
[----:B------:R-:W-:-:S04]  /*15f0*/  FSETP.GEU.AND P0, PT, R5, R22, PT ;  /* 0x000000160500720b */ /* 0x000fc80003f0e000 */
[----:B------:R-:W-:-:S07]  /*1600*/  FSEL R7, R22, R5, !P0 ;  /* 0x0000000516077208 */ /* 0x000fce0004000000 */
[----:B------:R-:W-:Y:S05]  /*1610*/  @!P1 BRA `(.L_x_456) ;  /* 0x0000000000ec9947 */ /* 0x000fea0003800000 */
[----:B------:R-:W0:Y:S01]  /*1620*/  LDC R4, c[0x0][0x390] ;  /* 0x0000e400ff047b82 */ /* 0x000e220000000800 */
[----:B------:R-:W-:-:S07]  /*1630*/  UMOV UR4, 0x1000 ;  /* 0x0000100000047882 */ /* 0x000fce0000000000 */
[----:B------:R-:W1:Y:S02]  /*1640*/  LDC.64 R14, c[0x0][0x380] ;  /* 0x0000e000ff0e7b82 */ /* 0x000e640000000a00 */
.L_x_458:
[----:B------:R-:W-:-:S04]  /*1650*/  VIADD R3, R0, UR4 ;  /* 0x0000000400037c36 */ /* 0x000fc80008000000 */
        /* <DEDUP_REMOVED lines=17> */
[----:B0-----:R-:W-:Y:S01]  /*1770*/  VIADD R2, R4, -UR4 ;  /* 0x8000000404027c36 */ /* 0x001fe20008000000 */
        /* <DEDUP_REMOVED lines=30> */
[----:B------:R-:W-:-:S04]  /*1960*/  FSEL R7, R8, R7, !P0 ;  /* 0x0000000708077208 */ /* 0x000fc80004000000 */
[----:B------:R-:W-:-:S04]  /*1970*/  FSETP.GEU.AND P0, PT, R7, R16, PT ;  /* 0x000000100700720b */ /* 0x000fc80003f0e000 */
[----:B------:R-:W-:Y:S01]  /*1980*/  FSEL R7, R16, R7, !P0 ;  /* 0x0000000710077208 */ /* 0x000fe20004000000 */
[----:B------:R-:W-:Y:S08]  /*1990*/  @!P1 BRA `(.L_x_457) ;  /* 0x0000000c00149947 */ /* 0x000ff00003800000 */
[----:B------:R-:W-:-:S06]  /*19a0*/  UIADD3 UR4, UPT, UPT, UR4, 0x1000, URZ ;  /* 0x0000100004047890 */ /* 0x000fcc000fffe0ff */
[----:B------:R-:W-:-:S13]  /*19b0*/  ISETP.LT.U32.AND P0, PT, R17, UR4, PT ;  /* 0x0000000411007c0c */ /* 0x000fda000bf01070 */
[----:B------:R-:W-:Y:S05]  /*19c0*/  @!P0 BRA `(.L_x_458) ;  /* 0xfffffffc00208947 */ /* 0x000fea000383ffff */
.L_x_456:
[----:B------:R-:W-:Y:S01]  /*19d0*/  VIADD R3, R4, -UR4 ;  /* 0x8000000404037c36 */ /* 0x000fe20008000000 */
[----:B------:R-:W-:Y:S04]  /*19e0*/  BSSY.RECONVERGENT B1, `(.L_x_457) ;  /* 0x00000c0000017945 */ /* 0x000fe80003800200 */
[----:B------:R-:W-:-:S04]  /*19f0*/  ISETP.GE.AND P0, PT, R0, R3, PT ;  /* 0x000000030000720c */ /* 0x000fc80003f06270 */
[----:B------:R-:W-:-:S13]  /*1a00*/  ISETP.LE.U32.OR P0, PT, R4, UR4, P0 ;  /* 0x0000000404007c0c */ /* 0x000fda0008703470 */
[----:B------:R-:W-:Y:S05]  /*1a10*/  @P0 BRA `(.L_x_459) ;  /* 0x0000000800f00947 */ /* 0x000fea0003800000 */
[----:B------:R-:W-:Y:S01]  /*1a20*/  LOP3.LUT R3, RZ, R0, RZ, 0x33, !PT ;  /* 0x00000000ff037212 */ /* 0x000fe200078e33ff */
[----:B------:R-:W-:Y:S01]  /*1a30*/  BSSY.RECONVERGENT B2, `(.L_x_460) ;  /* 0x0000062000027945 */ /* 0x000fe20003800200 */
[----:B------:R-:W-:Y:S02]  /*1a40*/  IMAD.MOV.U32 R5, RZ, RZ, R0 ;  /* 0x000000ffff057224 */ /* 0x000fe400078e0000 */
[----:B------:R-:W-:-:S04]  /*1a50*/  IADD3 R3, PT, PT, R4, -UR4, R3 ;  /* 0x8000000404037c10 */ /* 0x000fc8000fffe003 */
[C---:B------:R-:W-:Y:S02]  /*1a60*/  ISETP.GE.U32.AND P0, PT, R3.reuse, 0xf00, PT ;  /* 0x00000f000300780c */ /* 0x040fe40003f06070 */
[----:B------:R-:W-:-:S04]  /*1a70*/  LEA.HI R3, R3, 0x1, RZ, 0x18 ;  /* 0x0000000103037811 */ /* 0x000fc800078fc0ff */
[----:B------:R-:W-:-:S07]  /*1a80*/  LOP3.LUT R4, R3, 0xf, RZ, 0xc0, !PT ;  /* 0x0000000f03047812 */ /* 0x000fce00078ec0ff */
[----:B------:R-:W-:Y:S05]  /*1a90*/  @!P0 BRA `(.L_x_461) ;  /* 0x00000004006c8947 */ /* 0x000fea0003800000 */
[----:B------:R-:W-:Y:S01]  /*1aa0*/  LOP3.LUT R6, R3, 0x1fffff0, RZ, 0xc0, !PT ;  /* 0x01fffff003067812 */ /* 0x000fe200078ec0ff */
[----:B------:R-:W-:Y:S01]  /*1ab0*/  BSSY.RECONVERGENT B3, `(.L_x_462) ;  /* 0x0000058000037945 */ /* 0x000fe20003800200 */
[C---:B------:R-:W-:Y:S01]  /*1ac0*/  LOP3.LUT R5, R0.reuse, 0x800, RZ, 0xfc, !PT ;  /* 0x0000080000057812 */ /* 0x040fe200078efcff */
[----:B------:R-:W-:Y:S02]  /*1ad0*/  VIADD R2, R0, UR4 ;  /* 0x0000000400027c36 */ /* 0x000fe40008000000 */
[----:B------:R-:W-:-:S07]  /*1ae0*/  IMAD.MOV R6, RZ, RZ, -R6 ;  /* 0x000000ffff067224 */ /* 0x000fce00078e0a06 */
.L_x_463:
[----:B------:R-:W-:-:S04]  /*1af0*/  IMAD.WIDE.U32 R12, R2, 0x4, R14 ;  /* 0x00000004020c7825 */ /* 0x000fc800078e000e */
[C---:B------:R-:W-:Y:S01]  /*1b00*/  VIADD R17, R2.reuse, 0x100 ;  /* 0x0000010002117836 */ /* 0x040fe20000000000 */
[----:B------:R-:W2:Y:S01]  /*1b10*/  LDG.E R8, desc[UR6][R12.64] ;  /* 0x000000060c087981 */ /* 0x000ea2000c1e1900 */
[----:B------:R-:W-:Y:S02]  /*1b20*/  VIADD R11, R2, 0x200 ;  /* 0x00000200020b7836 */ /* 0x000fe40000000000 */
[----:B------:R-:W-:-:S05]  /*1b30*/  IMAD.WIDE.U32 R16, R17, 0x4, R14 ;  /* 0x0000000411107825 */ /* 0x000fca00078e000e */
[----:B------:R0:W3:Y:S01]  /*1b40*/  LDG.E R9, desc[UR6][R16.64] ;  /* 0x0000000610097981 */ /* 0x0000e2000c1e1900 */
[----:B------:R-:W-:-:S04]  /*1b50*/  IMAD.WIDE.U32 R10, R11, 0x4, R14 ;  /* 0x000000040b0a7825 */ /* 0x000fc800078e000e */
[C---:B------:R-:W-:Y:S02]  /*1b60*/  VIADD R29, R2.reuse, 0x300 ;  /* 0x00000300021d7836 */ /* 0x040fe40000000000 */
[----:B------:R1:W4:Y:S01]  /*1b70*/  LDG.E R10, desc[UR6][R10.64] ;  /* 0x000000060a0a7981 */ /* 0x000322000c1e1900 */
[----:B------:R-:W-:Y:S02]  /*1b80*/  VIADD R21, R2, 0x400 ;  /* 0x0000040002157836 */ /* 0x000fe40000000000 */
[----:B------:R-:W-:-:S06]  /*1b90*/  IMAD.WIDE.U32 R28, R29, 0x4, R14 ;  /* 0x000000041d1c7825 */ /* 0x000fcc00078e000e */
        /* <DEDUP_REMOVED lines=8> */
[C---:B-1----:R-:W-:Y:S01]  /*1c20*/  VIADD R11, R2.reuse, 0x700 ;  /* 0x00000700020b7836 */ /* 0x042fe20000000000 */
[----:B------:R0:W5:Y:S01]  /*1c30*/  LDG.E R25, desc[UR6][R16.64] ;  /* 0x0000000610197981 */ /* 0x000162000c1e1900 */
[----:B------:R-:W-:Y:S02]  /*1c40*/  VIADD R19, R2, 0x800 ;  /* 0x0000080002137836 */ /* 0x000fe40000000000 */
[----:B0-----:R-:W-:-:S05]  /*1c50*/  IMAD.WIDE.U32 R16, R11, 0x4, R14 ;  /* 0x000000040b107825 */ /* 0x001fca00078e000e */
[----:B------:R-:W5:Y:S01]  /*1c60*/  LDG.E R24, desc[UR6][R16.64] ;  /* 0x0000000610187981 */ /* 0x000f62000c1e1900 */
[----:B------:R-:W-:-:S04]  /*1c70*/  IMAD.WIDE.U32 R18, R19, 0x4, R14 ;  /* 0x0000000413127825 */ /* 0x000fc800078e000e */
[C---:B------:R-:W-:Y:S01]  /*1c80*/  VIADD R21, R2.reuse, 0x900 ;  /* 0x0000090002157836 */ /* 0x040fe20000000000 */
[----:B------:R0:W5:Y:S01]  /*1c90*/  LDG.E R13, desc[UR6][R18.64] ;  /* 0x00000006120d7981 */ /* 0x000162000c1e1900 */
        /* <DEDUP_REMOVED lines=8> */
[----:B------:R0:W5:Y:S02]  /*1d20*/  LDG.E R29, desc[UR6][R16.64] ;  /* 0x00000006101d7981 */ /* 0x000164000c1e1900 */
[----:B0-----:R-:W-:-:S04]  /*1d30*/  IMAD.WIDE.U32 R16, R19, 0x4, R14 ;  /* 0x0000000413107825 */ /* 0x001fc800078e000e */
[C---:B------:R-:W-:Y:S02]  /*1d40*/  VIADD R19, R2.reuse, 0xd00 ;  /* 0x00000d0002137836 */ /* 0x040fe40000000000 */
[----:B------:R-:W5:Y:S01]  /*1d50*/  LDG.E R16, desc[UR6][R16.64] ;  /* 0x0000000610107981 */ /* 0x000f62000c1e1900 */
[----:B------:R-:W-:Y:S02]  /*1d60*/  VIADD R21, R2, 0xe00 ;  /* 0x00000e0002157836 */ /* 0x000fe40000000000 */
[----:B------:R-:W-:-:S04]  /*1d70*/  IMAD.WIDE.U32 R18, R19, 0x4, R14 ;  /* 0x0000000413127825 */ /* 0x000fc800078e000e */
[--C-:B------:R-:W-:Y:S02]  /*1d80*/  IMAD.WIDE.U32 R20, R21, 0x4, R14.reuse ;  /* 0x0000000415147825 */ /* 0x100fe400078e000e */
[----:B------:R-:W5:Y:S02]  /*1d90*/  LDG.E R18, desc[UR6][R18.64] ;  /* 0x0000000612127981 */ /* 0x000f64000c1e1900 */
[----:B------:R-:W-:Y:S02]  /*1da0*/  VIADD R23, R2, 0xf00 ;  /* 0x00000f0002177836 */ /* 0x000fe40000000000 */
[----:B------:R-:W5:Y:S02]  /*1db0*/  LDG.E R20, desc[UR6][R20.64] ;  /* 0x0000000614147981 */ /* 0x000f64000c1e1900 */
[----:B------:R-:W-:-:S06]  /*1dc0*/  IMAD.WIDE.U32 R22, R23, 0x4, R14 ;  /* 0x0000000417167825 */ /* 0x000fcc00078e000e */
[----:B------:R-:W5:Y:S01]  /*1dd0*/  LDG.E R22, desc[UR6][R22.64] ;  /* 0x0000000616167981 */ /* 0x000f62000c1e1900 */
[----:B------:R-:W-:Y:S02]  /*1de0*/  VIADD R6, R6, 0x10 ;  /* 0x0000001006067836 */ /* 0x000fe40000000000 */
[----:B------:R-:W-:Y:S02]  /*1df0*/  VIADD R5, R5, 0x1000 ;  /* 0x0000100005057836 */ /* 0x000fe40000000000 */
[----:B------:R-:W-:Y:S01]  /*1e00*/  VIADD R2, R2, 0x1000 ;  /* 0x0000100002027836 */ /* 0x000fe20000000000 */
        /* <DEDUP_REMOVED lines=34> */
[----:B------:R-:W-:Y:S05]  /*2030*/  BSYNC.RECONVERGENT B3 ;  /* 0x0000000000037941 */ /* 0x000fea0003800200 */
.L_x_462:
[----:B------:R-:W-:-:S07]  /*2040*/  VIADD R5, R5, 0xfffff800 ;  /* 0xfffff80005057836 */ /* 0x000fce0000000000 */
.L_x_461:
[----:B------:R-:W-:Y:S05]  /*2050*/  BSYNC.RECONVERGENT B2 ;  /* 0x0000000000027941 */ /* 0x000fea0003800200 */
.L_x_460:
[----:B------:R-:W-:-:S13]  /*2060*/  ISETP.NE.AND P0, PT, R4, RZ, PT ;  /* 0x000000ff0400720c */ /* 0x000fda0003f05270 */
[----:B------:R-:W-:Y:S05]  /*2070*/  @!P0 BRA `(.L_x_459) ;  /* 0x0000000400588947 */ /* 0x000fea0003800000 */
[----:B------:R-:W-:Y:S01]  /*2080*/  ISETP.GE.U32.AND P1, PT, R4, 0x8, PT ;  /* 0x000000080400780c */ /* 0x000fe20003f26070 */
[----:B------:R-:W-:Y:S01]  /*2090*/  BSSY.RECONVERGENT B2, `(.L_x_464) ;  /* 0x000002d000027945 */ /* 0x000fe20003800200 */
[----:B------:R-:W-:-:S04]  /*20a0*/  LOP3.LUT R24, R3, 0x7, RZ, 0xc0, !PT ;  /* 0x0000000703187812 */ /* 0x000fc800078ec0ff */
[----:B------:R-:W-:-:S07]  /*20b0*/  ISETP.NE.AND P0, PT, R24, RZ, PT ;  /* 0x000000ff1800720c */ /* 0x000fce0003f05270 */
[----:B------:R-:W-:Y:S06]  /*20c0*/  @!P1 BRA `(.L_x_465) ;  /* 0x0000000000a49947 */ /* 0x000fec0003800000 */
[----:B------:R-:W-:-:S04]  /*20d0*/  VIADD R9, R5, UR4 ;  /* 0x0000000405097c36 */ /* 0x000fc80008000000 */
        /* <DEDUP_REMOVED lines=10> */
[----:B------:R-:W-:-:S05]  /*2180*/  IMAD.WIDE.U32 R18, R19, 0x4, R14 ;  /* 0x0000000413127825 */ /* 0x000fca00078e000e */
[----:B------:R-:W5:Y:S01]  /*2190*/  LDG.E R8, desc[UR6][R18.64] ;  /* 0x0000000612087981 */ /* 0x000f62000c1e1900 */
[----:B------:R-:W-:-:S04]  /*21a0*/  IMAD.WIDE.U32 R20, R21, 0x4, R14 ;  /* 0x0000000415147825 */ /* 0x000fc800078e000e */
[C---:B------:R-:W-:Y:S02]  /*21b0*/  VIADD R23, R9.reuse, 0x500 ;  /* 0x0000050009177836 */ /* 0x040fe40000000000 */
[----:B------:R-:W5:Y:S01]  /*21c0*/  LDG.E R20, desc[UR6][R20.64] ;  /* 0x0000000614147981 */ /* 0x000f62000c1e1900 */
[----:B0-----:R-:W-:Y:S02]  /*21d0*/  VIADD R11, R9, 0x600 ;  /* 0x00000600090b7836 */ /* 0x001fe40000000000 */
[----:B------:R-:W-:-:S04]  /*21e0*/  IMAD.WIDE.U32 R22, R23, 0x4, R14 ;  /* 0x0000000417167825 */ /* 0x000fc800078e000e */
[--C-:B------:R-:W-:Y:S02]  /*21f0*/  IMAD.WIDE.U32 R10, R11, 0x4, R14.reuse ;  /* 0x000000040b0a7825 */ /* 0x100fe400078e000e */
[----:B------:R-:W5:Y:S02]  /*2200*/  LDG.E R22, desc[UR6][R22.64] ;  /* 0x0000000616167981 */ /* 0x000f64000c1e1900 */
[----:B-1----:R-:W-:Y:S02]  /*2210*/  VIADD R13, R9, 0x700 ;  /* 0x00000700090d7836 */ /* 0x002fe40000000000 */
        /* <DEDUP_REMOVED lines=20> */
.L_x_465:
[----:B------:R-:W-:Y:S05]  /*2360*/  BSYNC.RECONVERGENT B2 ;  /* 0x0000000000027941 */ /* 0x000fea0003800200 */
.L_x_464:
        /* <DEDUP_REMOVED lines=27> */
.L_x_467:
[----:B------:R-:W-:Y:S05]  /*2520*/  BSYNC.RECONVERGENT B2 ;  /* 0x0000000000027941 */ /* 0x000fea0003800200 */
.L_x_466:
[----:B------:R-:W-:Y:S05]  /*2530*/  @!P0 BRA `(.L_x_459) ;  /* 0x0000000000288947 */ /* 0x000fea0003800000 */
[----:B------:R-:W-:Y:S02]  /*2540*/  VIADD R5, R5, UR4 ;  /* 0x0000000405057c36 */ /* 0x000fe40008000000 */
[----:B------:R-:W-:-:S07]  /*2550*/  IMAD.MOV R4, RZ, RZ, -R4 ;  /* 0x000000ffff047224 */ /* 0x000fce00078e0a04 */
.L_x_468:
        /* <DEDUP_REMOVED lines=8> */
.L_x_459:
[----:B------:R-:W-:Y:S05]  /*25e0*/  BSYNC.RECONVERGENT B1 ;  /* 0x0000000000017941 */ /* 0x000fea0003800200 */
.L_x_457:
        /* <DEDUP_REMOVED lines=53> */
.L_x_455:
[----:B------:R-:W-:Y:S05]  /*2940*/  BSYNC.RECONVERGENT B0 ;  /* 0x0000000000007941 */ /* 0x000fea0003800200 */
.L_x_440:
[----:B------:R-:W-:Y:S05]  /*2950*/  @P0 EXIT ;  /* 0x000000000000094d */ /* 0x000fea0003800000 */
[----:B------:R-:W0:Y:S01]  /*2960*/  LDCU UR4, c[0x0][0x398] ;  /* 0x00007300ff0477ac */ /* 0x000e220008000800 */
[----:B------:R-:W1:Y:S01]  /*2970*/  LDC.64 R2, c[0x0][0x388] ;  /* 0x0000e200ff027b82 */ /* 0x000e620000000a00 */
[----:B0-----:R-:W-:-:S04]  /*2980*/  FSETP.GT.AND P0, PT, R0, UR4, PT ;  /* 0x0000000400007c0b */ /* 0x001fc8000bf04000 */
[----:B------:R-:W-:-:S05]  /*2990*/  FSEL R5, R0, UR4, P0 ;  /* 0x0000000400057c08 */ /* 0x000fca0008000000 */
[----:B-1----:R-:W-:Y:S01]  /*29a0*/  STG.E desc[UR6][R2.64], R5 ;  /* 0x0000000502007986 */ /* 0x002fe2000c101906 */
[----:B------:R-:W-:Y:S05]  /*29b0*/  EXIT ;  /* 0x000000000000794d */ /* 0x000fea0003800000 */
.L_x_469:
        /* <DEDUP_REMOVED lines=12> */
.L_x_498:


//--------------------- .text._ZN3cub18CUB_300001_SM_10006detail11EmptyKernelIvEEvv --------------------------
	.section	.text._ZN3cub18CUB_300001_SM_10006detail11EmptyKernelIvEEvv,"ax",@progbits
	.align	128
        .global         _ZN3cub18CUB_300001_SM_10006detail11EmptyKernelIvEEvv
        .type           _ZN3cub18CUB_300001_SM_10006detail11EmptyKernelIvEEvv,@function
        .size           _ZN3cub18CUB_300001_SM_10006detail11EmptyKernelIvEEvv,(.L_x_499 - _ZN3cub18CUB_300001_SM_10006detail11EmptyKernelIvEEvv)
        .other          _ZN3cub18CUB_300001_SM_10006detail11EmptyKernelIvEEvv,@"STO_CUDA_ENTRY STV_DEFAULT"
_ZN3cub18CUB_300001_SM_10006detail11EmptyKernelIvEEvv:
.text._ZN3cub18CUB_300001_SM_10006detail11EmptyKernelIvEEvv:
[----:B------:R-:W-:Y:S01]  /*0000*/  LDC R1, c[0x0][0x37c] ;  /* 0x0000df00ff017b82 */ /* 0x000fe20000000800 */
[----:B------:R-:W-:Y:S05]  /*0010*/  EXIT ;  /* 0x000000000000794d */ /* 0x000fea0003800000 */
.L_x_470:
        /* <DEDUP_REMOVED lines=14> */
.L_x_499:


//--------------------- .text._Z16normalize_kernelPffi --------------------------
	.section	.text._Z16normalize_kernelPffi,"ax",@progbits
	.align	128
        .global         _Z16normalize_kernelPffi
        .type           _Z16normalize_kernelPffi,@function
        .size           _Z16normalize_kernelPffi,(.L_x_486 - _Z16normalize_kernelPffi)
        .other          _Z16normalize_kernelPffi,@"STO_CUDA_ENTRY STV_DEFAULT"
_Z16normalize_kernelPffi:
.text._Z16normalize_kernelPffi:
[----:B------:R-:W-:Y:S01]  /*0000*/  LDC R1, c[0x0][0x37c] ;  /* 0x0000df00ff017b82 */ /* 0x000fe20000000800 */
[----:B------:R-:W0:Y:S07]  /*0010*/  S2R R0, SR_TID.X ;  /* 0x0000000000007919 */ /* 0x000e2e0000002100 */
[----:B------:R-:W0:Y:S01]  /*0020*/  S2UR UR4, SR_CTAID.X ;  /* 0x00000000000479c3 */ /* 0x000e220000002500 */
[----:B------:R-:W1:Y:S07]  /*0030*/  LDCU UR5, c[0x0][0x38c] ;  /* 0x00007180ff0577ac */ /* 0x000e6e0008000800 */
[----:B------:R-:W0:Y:S02]  /*0040*/  LDC R3, c[0x0][0x360] ;  /* 0x0000d800ff037b82 */ /* 0x000e240000000800 */
[----:B0-----:R-:W-:-:S05]  /*0050*/  IMAD R3, R3, UR4, R0 ;  /* 0x0000000403037c24 */ /* 0x001fca000f8e0200 */
[----:B-1----:R-:W-:-:S13]  /*0060*/  ISETP.GE.AND P0, PT, R3, UR5, PT ;  /* 0x0000000503007c0c */ /* 0x002fda000bf06270 */
[----:B------:R-:W-:Y:S05]  /*0070*/  @P0 EXIT ;  /* 0x000000000000094d */ /* 0x000fea0003800000 */
[----:B------:R-:W0:Y:S01]  /*0080*/  LDC.64 R4, c[0x0][0x380] ;  /* 0x0000e000ff047b82 */ /* 0x000e220000000a00 */
[----:B------:R-:W1:Y:S07]  /*0090*/  LDCU.64 UR4, c[0x0][0x358] ;  /* 0x00006b00ff0477ac */ /* 0x000e6e0008000a00 */
[----:B------:R-:W2:Y:S01]  /*00a0*/  LDC R7, c[0x0][0x388] ;  /* 0x0000e200ff077b82 */ /* 0x000ea20000000800 */
[----:B0-----:R-:W-:-:S05]  /*00b0*/  IMAD.WIDE R4, R3, 0x4, R4 ;  /* 0x0000000403047825 */ /* 0x001fca00078e0204 */
[----:B-1----:R-:W3:Y:S01]  /*00c0*/  LDG.E R0, desc[UR4][R4.64] ;  /* 0x0000000404007981 */ /* 0x002ee2000c1e1900 */
[----:B------:R-:W-:Y:S01]  /*00d0*/  BSSY.RECONVERGENT B0, `(.L_x_471) ;  /* 0x000000c000007945 */ /* 0x000fe20003800200 */
[----:B--2---:R-:W0:Y:S02]  /*00e0*/  MUFU.RCP R2, R7 ;  /* 0x0000000700027308 */ /* 0x004e240000001000 */
[----:B0-----:R-:W-:-:S04]  /*00f0*/  FFMA R3, R2, -R7, 1 ;  /* 0x3f80000002037423 */ /* 0x001fc80000000807 */
[----:B------:R-:W-:Y:S02]  /*0100*/  FFMA R3, R2, R3, R2 ;  /* 0x0000000302037223 */ /* 0x000fe40000000002 */
[----:B---3--:R-:W0:Y:S02]  /*0110*/  FCHK P0, R0, R7 ;  /* 0x0000000700007302 */ /* 0x008e240000000000 */
[----:B------:R-:W-:-:S04]  /*0120*/  FFMA R2, R0, R3, RZ ;  /* 0x0000000300027223 */ /* 0x000fc800000000ff */
[----:B------:R-:W-:-:S04]  /*0130*/  FFMA R6, R2, -R7, R0 ;  /* 0x8000000702067223 */ /* 0x000fc80000000000 */
[----:B------:R-:W-:Y:S01]  /*0140*/  FFMA R3, R3, R6, R2 ;  /* 0x0000000603037223 */ /* 0x000fe20000000002 */
[----:B0-----:R-:W-:Y:S06]  /*0150*/  @!P0 BRA `(.L_x_472) ;  /* 0x00000000000c8947 */ /* 0x001fec0003800000 */
[----:B------:R-:W-:-:S07]  /*0160*/  MOV R2, 0x180 ;  /* 0x0000018000027802 */ /* 0x000fce0000000f00 */
[----:B------:R-:W-:Y:S05]  /*0170*/  CALL.REL.NOINC `($__internal_0_$__cuda_sm3x_div_rn_noftz_f32_slowpath) ;  /* 0x0000000000107944 */ /* 0x000fea0003c00000 */
[----:B------:R-:W-:-:S07]  /*0180*/  IMAD.MOV.U32 R3, RZ, RZ, R0 ;  /* 0x000000ffff037224 */ /* 0x000fce00078e0000 */
.L_x_472:
[----:B------:R-:W-:Y:S05]  /*0190*/  BSYNC.RECONVERGENT B0 ;  /* 0x0000000000007941 */ /* 0x000fea0003800200 */
.L_x_471:
[----:B------:R-:W-:Y:S01]  /*01a0*/  STG.E desc[UR4][R4.64], R3 ;  /* 0x0000000304007986 */ /* 0x000fe2000c101904 */
[----:B------:R-:W-:Y:S05]  /*01b0*/  EXIT ;  /* 0x000000000000794d */ /* 0x000fea0003800000 */
        .weak           $__internal_0_$__cuda_sm3x_div_rn_noftz_f32_slowpath
        .type           $__internal_0_$__cuda_sm3x_div_rn_noftz_f32_slowpath,@function
        .size           $__internal_0_$__cuda_sm3x_div_rn_noftz_f32_slowpath,(.L_x_486 - $__internal_0_$__cuda_sm3x_div_rn_noftz_f32_slowpath)
$__internal_0_$__cuda_sm3x_div_rn_noftz_f32_slowpath:
[----:B------:R-:W0:Y:S01]  /*01c0*/  LDC R3, c[0x0][0x388] ;  /* 0x0000e200ff037b82 */ /* 0x000e220000000800 */
[--C-:B------:R-:W-:Y:S01]  /*01d0*/  SHF.R.U32.HI R6, RZ, 0x17, R0.reuse ;  /* 0x00000017ff067819 */ /* 0x100fe20000011600 */
[----:B------:R-:W1:Y:S01]  /*01e0*/  LDCU UR6, c[0x0][0x388] ;  /* 0x00007100ff0677ac */ /* 0x000e620008000800 */
[----:B------:R-:W-:Y:S01]  /*01f0*/  BSSY.RECONVERGENT B1, `(.L_x_473) ;  /* 0x0000064000017945 */ /* 0x000fe20003800200 */
[----:B------:R-:W-:Y:S01]  /*0200*/  IMAD.MOV.U32 R8, RZ, RZ, R0 ;  /* 0x000000ffff087224 */ /* 0x000fe200078e0000 */
[----:B------:R-:W-:-:S05]  /*0210*/  LOP3.LUT R6, R6, 0xff, RZ, 0xc0, !PT ;  /* 0x000000ff06067812 */ /* 0x000fca00078ec0ff */
[----:B------:R-:W-:Y:S02]  /*0220*/  VIADD R11, R6, 0xffffffff ;  /* 0xffffffff060b7836 */ /* 0x000fe40000000000 */
[----:B-1----:R-:W-:Y:S01]  /*0230*/  IMAD.U32 R9, RZ, RZ, UR6 ;  /* 0x00000006ff097e24 */ /* 0x002fe2000f8e00ff */
[----:B0-----:R-:W-:-:S04]  /*0240*/  SHF.R.U32.HI R7, RZ, 0x17, R3 ;  /* 0x00000017ff077819 */ /* 0x001fc80000011603 */
[----:B------:R-:W-:-:S05]  /*0250*/  LOP3.LUT R7, R7, 0xff, RZ, 0xc0, !PT ;  /* 0x000000ff07077812 */ /* 0x000fca00078ec0ff */
[----:B------:R-:W-:-:S05]  /*0260*/  VIADD R12, R7, 0xffffffff ;  /* 0xffffffff070c7836 */ /* 0x000fca0000000000 */
[----:B------:R-:W-:-:S04]  /*0270*/  ISETP.GT.U32.AND P0, PT, R12, 0xfd, PT ;  /* 0x000000fd0c00780c */ /* 0x000fc80003f04070 */
[----:B------:R-:W-:-:S13]  /*0280*/  ISETP.GT.U32.OR P0, PT, R11, 0xfd, P0 ;  /* 0x000000fd0b00780c */ /* 0x000fda0000704470 */
[----:B------:R-:W-:Y:S01]  /*0290*/  @!P0 IMAD.MOV.U32 R10, RZ, RZ, RZ ;  /* 0x000000ffff0a8224 */ /* 0x000fe200078e00ff */
[----:B------:R-:W-:Y:S06]  /*02a0*/  @!P0 BRA `(.L_x_474) ;  /* 0x00000000005c8947 */ /* 0x000fec0003800000 */
[----:B------:R-:W-:Y:S02]  /*02b0*/  FSETP.GTU.FTZ.AND P1, PT, |R3|, +INF , PT ;  /* 0x7f8000000300780b */ /* 0x000fe40003f3c200 */
[----:B------:R-:W-:-:S04]  /*02c0*/  FSETP.GTU.FTZ.AND P0, PT, |R0|, +INF , PT ;  /* 0x7f8000000000780b */ /* 0x000fc80003f1c200 */
[----:B------:R-:W-:-:S13]  /*02d0*/  PLOP3.LUT P0, PT, P0, P1, PT, 0xf8, 0x8f ;  /* 0x00000000008f781c */ /* 0x000fda0000703f70 */
[----:B------:R-:W-:Y:S05]  /*02e0*/  @P0 BRA `(.L_x_475) ;  /* 0x00000004004c0947 */ /* 0x000fea0003800000 */
[----:B------:R-:W-:-:S13]  /*02f0*/  LOP3.LUT P0, RZ, R9, 0x7fffffff, R8, 0xc8, !PT ;  /* 0x7fffffff09ff7812 */ /* 0x000fda000780c808 */
[----:B------:R-:W-:Y:S05]  /*0300*/  @!P0 BRA `(.L_x_476) ;  /* 0x00000004003c8947 */ /* 0x000fea0003800000 */
[C---:B------:R-:W-:Y:S02]  /*0310*/  FSETP.NEU.FTZ.AND P2, PT, |R0|.reuse, +INF , PT ;  /* 0x7f8000000000780b */ /* 0x040fe40003f5d200 */
[----:B------:R-:W-:Y:S02]  /*0320*/  FSETP.NEU.FTZ.AND P1, PT, |R3|, +INF , PT ;  /* 0x7f8000000300780b */ /* 0x000fe40003f3d200 */
[----:B------:R-:W-:-:S11]  /*0330*/  FSETP.NEU.FTZ.AND P0, PT, |R0|, +INF , PT ;  /* 0x7f8000000000780b */ /* 0x000fd60003f1d200 */
[----:B------:R-:W-:Y:S05]  /*0340*/  @!P1 BRA !P2, `(.L_x_476) ;  /* 0x00000004002c9947 */ /* 0x000fea0005000000 */
[----:B------:R-:W-:-:S04]  /*0350*/  LOP3.LUT P2, RZ, R8, 0x7fffffff, RZ, 0xc0, !PT ;  /* 0x7fffffff08ff7812 */ /* 0x000fc8000784c0ff */
[----:B------:R-:W-:-:S13]  /*0360*/  PLOP3.LUT P1, PT, P1, P2, PT, 0x2f, 0xf2 ;  /* 0x0000000000f2781c */ /* 0x000fda0000f24577 */
[----:B------:R-:W-:Y:S05]  /*0370*/  @P1 BRA `(.L_x_477) ;  /* 0x0000000400181947 */ /* 0x000fea0003800000 */
[----:B------:R-:W-:-:S04]  /*0380*/  LOP3.LUT P1, RZ, R9, 0x7fffffff, RZ, 0xc0, !PT ;  /* 0x7fffffff09ff7812 */ /* 0x000fc8000782c0ff */
[----:B------:R-:W-:-:S13]  /*0390*/  PLOP3.LUT P0, PT, P0, P1, PT, 0x2f, 0xf2 ;  /* 0x0000000000f2781c */ /* 0x000fda0000702577 */
[----:B------:R-:W-:Y:S05]  /*03a0*/  @P0 BRA `(.L_x_478) ;  /* 0x0000000400000947 */ /* 0x000fea0003800000 */
[----:B------:R-:W-:Y:S02]  /*03b0*/  ISETP.GE.AND P0, PT, R11, RZ, PT ;  /* 0x000000ff0b00720c */ /* 0x000fe40003f06270 */
[----:B------:R-:W-:-:S11]  /*03c0*/  ISETP.GE.AND P1, PT, R12, RZ, PT ;  /* 0x000000ff0c00720c */ /* 0x000fd60003f26270 */
[----:B------:R-:W-:Y:S02]  /*03d0*/  @P0 IMAD.MOV.U32 R10, RZ, RZ, RZ ;  /* 0x000000ffff0a0224 */ /* 0x000fe400078e00ff */
[----:B------:R-:W-:Y:S01]  /*03e0*/  @!P0 FFMA R8, R0, 1.84467440737095516160e+19, RZ ;  /* 0x5f80000000088823 */ /* 0x000fe200000000ff */
[----:B------:R-:W-:Y:S02]  /*03f0*/  @!P0 IMAD.MOV.U32 R10, RZ, RZ, -0x40 ;  /* 0xffffffc0ff0a8424 */ /* 0x000fe400078e00ff */
[----:B------:R-:W-:Y:S02]  /*0400*/  @!P1 FFMA R9, R3, 1.84467440737095516160e+19, RZ ;  /* 0x5f80000003099823 */ /* 0x000fe400000000ff */
[----:B------:R-:W-:-:S07]  /*0410*/  @!P1 VIADD R10, R10, 0x40 ;  /* 0x000000400a0a9836 */ /* 0x000fce0000000000 */
.L_x_474:
[----:B------:R-:W-:Y:S01]  /*0420*/  LEA R0, R7, 0xc0800000, 0x17 ;  /* 0xc080000007007811 */ /* 0x000fe200078eb8ff */
[----:B------:R-:W-:Y:S01]  /*0430*/  VIADD R6, R6, 0xffffff81 ;  /* 0xffffff8106067836 */ /* 0x000fe20000000000 */
[----:B------:R-:W-:Y:S03]  /*0440*/  BSSY.RECONVERGENT B2, `(.L_x_479) ;  /* 0x0000035000027945 */ /* 0x000fe60003800200 */
[----:B------:R-:W-:Y:S01]  /*0450*/  IMAD.IADD R9, R9, 0x1, -R0 ;  /* 0x0000000109097824 */ /* 0x000fe200078e0a00 */
[C---:B------:R-:W-:Y:S01]  /*0460*/  IADD3 R7, PT, PT, R6.reuse, 0x7f, -R7 ;  /* 0x0000007f06077810 */ /* 0x040fe20007ffe807 */
[----:B------:R-:W-:Y:S02]  /*0470*/  IMAD R0, R6, -0x800000, R8 ;  /* 0xff80000006007824 */ /* 0x000fe400078e0208 */
[----:B------:R-:W0:Y:S01]  /*0480*/  MUFU.RCP R3, R9 ;  /* 0x0000000900037308 */ /* 0x000e220000001000 */
[----:B------:R-:W-:Y:S01]  /*0490*/  FADD.FTZ R11, -R9, -RZ ;  /* 0x800000ff090b7221 */ /* 0x000fe20000010100 */
[----:B------:R-:W-:-:S03]  /*04a0*/  IMAD.IADD R7, R7, 0x1, R10 ;  /* 0x0000000107077824 */ /* 0x000fc600078e020a */
[----:B0-----:R-:W-:-:S04]  /*04b0*/  FFMA R12, R3, R11, 1 ;  /* 0x3f800000030c7423 */ /* 0x001fc8000000000b */
[----:B------:R-:W-:-:S04]  /*04c0*/  FFMA R12, R3, R12, R3 ;  /* 0x0000000c030c7223 */ /* 0x000fc80000000003 */
[----:B------:R-:W-:-:S04]  /*04d0*/  FFMA R3, R0, R12, RZ ;  /* 0x0000000c00037223 */ /* 0x000fc800000000ff */
[----:B------:R-:W-:-:S04]  /*04e0*/  FFMA R8, R11, R3, R0 ;  /* 0x000000030b087223 */ /* 0x000fc80000000000 */
[----:B------:R-:W-:-:S04]  /*04f0*/  FFMA R13, R12, R8, R3 ;  /* 0x000000080c0d7223 */ /* 0x000fc80000000003 */
[----:B------:R-:W-:-:S04]  /*0500*/  FFMA R8, R11, R13, R0 ;  /* 0x0000000d0b087223 */ /* 0x000fc80000000000 */
[----:B------:R-:W-:-:S05]  /*0510*/  FFMA R0, R12, R8, R13 ;  /* 0x000000080c007223 */ /* 0x000fca000000000d */
[----:B------:R-:W-:-:S04]  /*0520*/  SHF.R.U32.HI R3, RZ, 0x17, R0 ;  /* 0x00000017ff037819 */ /* 0x000fc80000011600 */
[----:B------:R-:W-:-:S05]  /*0530*/  LOP3.LUT R3, R3, 0xff, RZ, 0xc0, !PT ;  /* 0x000000ff03037812 */ /* 0x000fca00078ec0ff */
[----:B------:R-:W-:-:S04]  /*0540*/  IMAD.IADD R9, R3, 0x1, R7 ;  /* 0x0000000103097824 */ /* 0x000fc800078e0207 */
[----:B------:R-:W-:-:S05]  /*0550*/  VIADD R3, R9, 0xffffffff ;  /* 0xffffffff09037836 */ /* 0x000fca0000000000 */
[----:B------:R-:W-:-:S13]  /*0560*/  ISETP.GE.U32.AND P0, PT, R3, 0xfe, PT ;  /* 0x000000fe0300780c */ /* 0x000fda0003f06070 */
[----:B------:R-:W-:Y:S05]  /*0570*/  @!P0 BRA `(.L_x_480) ;  /* 0x0000000000808947 */ /* 0x000fea0003800000 */
[----:B------:R-:W-:-:S13]  /*0580*/  ISETP.GT.AND P0, PT, R9, 0xfe, PT ;  /* 0x000000fe0900780c */ /* 0x000fda0003f04270 */
[----:B------:R-:W-:Y:S05]  /*0590*/  @P0 BRA `(.L_x_481) ;  /* 0x00000000006c0947 */ /* 0x000fea0003800000 */
[----:B------:R-:W-:-:S13]  /*05a0*/  ISETP.GE.AND P0, PT, R9, 0x1, PT ;  /* 0x000000010900780c */ /* 0x000fda0003f06270 */
[----:B------:R-:W-:Y:S05]  /*05b0*/  @P0 BRA `(.L_x_482) ;  /* 0x0000000000740947 */ /* 0x000fea0003800000 */
[----:B------:R-:W-:Y:S02]  /*05c0*/  ISETP.GE.AND P0, PT, R9, -0x18, PT ;  /* 0xffffffe80900780c */ /* 0x000fe40003f06270 */
[----:B------:R-:W-:-:S11]  /*05d0*/  LOP3.LUT R0, R0, 0x80000000, RZ, 0xc0, !PT ;  /* 0x8000000000007812 */ /* 0x000fd600078ec0ff */
[----:B------:R-:W-:Y:S05]  /*05e0*/  @!P0 BRA `(.L_x_482) ;  /* 0x0000000000688947 */ /* 0x000fea0003800000 */
[CCC-:B------:R-:W-:Y:S01]  /*05f0*/  FFMA.RZ R3, R12.reuse, R8.reuse, R13.reuse ;  /* 0x000000080c037223 */ /* 0x1c0fe2000000c00d */
[CCC-:B------:R-:W-:Y:S01]  /*0600*/  FFMA.RM R6, R12.reuse, R8.reuse, R13.reuse ;  /* 0x000000080c067223 */ /* 0x1c0fe2000000400d */
[C---:B------:R-:W-:Y:S02]  /*0610*/  ISETP.NE.AND P2, PT, R9.reuse, RZ, PT ;  /* 0x000000ff0900720c */ /* 0x040fe40003f45270 */
[----:B------:R-:W-:Y:S02]  /*0620*/  ISETP.NE.AND P1, PT, R9, RZ, PT ;  /* 0x000000ff0900720c */ /* 0x000fe40003f25270 */
[----:B------:R-:W-:Y:S01]  /*0630*/  LOP3.LUT R7, R3, 0x7fffff, RZ, 0xc0, !PT ;  /* 0x007fffff03077812 */ /* 0x000fe200078ec0ff */
[----:B------:R-:W-:Y:S01]  /*0640*/  FFMA.RP R3, R12, R8, R13 ;  /* 0x000000080c037223 */ /* 0x000fe2000000800d */
[----:B------:R-:W-:Y:S02]  /*0650*/  VIADD R8, R9, 0x20 ;  /* 0x0000002009087836 */ /* 0x000fe40000000000 */
[----:B------:R-:W-:Y:S01]  /*0660*/  LOP3.LUT R7, R7, 0x800000, RZ, 0xfc, !PT ;  /* 0x0080000007077812 */ /* 0x000fe200078efcff */
[----:B------:R-:W-:Y:S01]  /*0670*/  IMAD.MOV R9, RZ, RZ, -R9 ;  /* 0x000000ffff097224 */ /* 0x000fe200078e0a09 */
[----:B------:R-:W-:-:S02]  /*0680*/  FSETP.NEU.FTZ.AND P0, PT, R3, R6, PT ;  /* 0x000000060300720b */ /* 0x000fc40003f1d000 */
[----:B------:R-:W-:Y:S02]  /*0690*/  SHF.L.U32 R8, R7, R8, RZ ;  /* 0x0000000807087219 */ /* 0x000fe400000006ff */
[----:B------:R-:W-:Y:S02]  /*06a0*/  SEL R6, R9, RZ, P2 ;  /* 0x000000ff09067207 */ /* 0x000fe40001000000 */
[----:B------:R-:W-:Y:S02]  /*06b0*/  ISETP.NE.AND P1, PT, R8, RZ, P1 ;  /* 0x000000ff0800720c */ /* 0x000fe40000f25270 */
[----:B------:R-:W-:Y:S02]  /*06c0*/  SHF.R.U32.HI R6, RZ, R6, R7 ;  /* 0x00000006ff067219 */ /* 0x000fe40000011607 */
[----:B------:R-:W-:Y:S02]  /*06d0*/  PLOP3.LUT P0, PT, P0, P1, PT, 0xf8, 0x8f ;  /* 0x00000000008f781c */ /* 0x000fe40000703f70 */
[----:B------:R-:W-:-:S02]  /*06e0*/  SHF.R.U32.HI R8, RZ, 0x1, R6 ;  /* 0x00000001ff087819 */ /* 0x000fc40000011606 */
[----:B------:R-:W-:-:S04]  /*06f0*/  SEL R3, RZ, 0x1, !P0 ;  /* 0x00000001ff037807 */ /* 0x000fc80004000000 */
[----:B------:R-:W-:-:S04]  /*0700*/  LOP3.LUT R3, R3, 0x1, R8, 0xf8, !PT ;  /* 0x0000000103037812 */ /* 0x000fc800078ef808 */
[----:B------:R-:W-:-:S05]  /*0710*/  LOP3.LUT R3, R3, R6, RZ, 0xc0, !PT ;  /* 0x0000000603037212 */ /* 0x000fca00078ec0ff */
[----:B------:R-:W-:-:S05]  /*0720*/  IMAD.IADD R3, R8, 0x1, R3 ;  /* 0x0000000108037824 */ /* 0x000fca00078e0203 */
[----:B------:R-:W-:Y:S01]  /*0730*/  LOP3.LUT R0, R3, R0, RZ, 0xfc, !PT ;  /* 0x0000000003007212 */ /* 0x000fe200078efcff */
[----:B------:R-:W-:Y:S06]  /*0740*/  BRA `(.L_x_482) ;  /* 0x0000000000107947 */ /* 0x000fec0003800000 */
.L_x_481:
[----:B------:R-:W-:-:S04]  /*0750*/  LOP3.LUT R0, R0, 0x80000000, RZ, 0xc0, !PT ;  /* 0x8000000000007812 */ /* 0x000fc800078ec0ff */
[----:B------:R-:W-:Y:S01]  /*0760*/  LOP3.LUT R0, R0, 0x7f800000, RZ, 0xfc, !PT ;  /* 0x7f80000000007812 */ /* 0x000fe200078efcff */
[----:B------:R-:W-:Y:S06]  /*0770*/  BRA `(.L_x_482) ;  /* 0x0000000000047947 */ /* 0x000fec0003800000 */
.L_x_480:
[----:B------:R-:W-:-:S07]  /*0780*/  IMAD R0, R7, 0x800000, R0 ;  /* 0x0080000007007824 */ /* 0x000fce00078e0200 */
.L_x_482:
[----:B------:R-:W-:Y:S05]  /*0790*/  BSYNC.RECONVERGENT B2 ;  /* 0x0000000000027941 */ /* 0x000fea0003800200 */
.L_x_479:
[----:B------:R-:W-:Y:S05]  /*07a0*/  BRA `(.L_x_483) ;  /* 0x0000000000207947 */ /* 0x000fea0003800000 */
.L_x_478:
[----:B------:R-:W-:-:S04]  /*07b0*/  LOP3.LUT R0, R9, 0x80000000, R8, 0x48, !PT ;  /* 0x8000000009007812 */ /* 0x000fc800078e4808 */
[----:B------:R-:W-:Y:S01]  /*07c0*/  LOP3.LUT R0, R0, 0x7f800000, RZ, 0xfc, !PT ;  /* 0x7f80000000007812 */ /* 0x000fe200078efcff */
[----:B------:R-:W-:Y:S06]  /*07d0*/  BRA `(.L_x_483) ;  /* 0x0000000000147947 */ /* 0x000fec0003800000 */
.L_x_477:
[----:B------:R-:W-:Y:S01]  /*07e0*/  LOP3.LUT R0, R9, 0x80000000, R8, 0x48, !PT ;  /* 0x8000000009007812 */ /* 0x000fe200078e4808 */
[----:B------:R-:W-:Y:S06]  /*07f0*/  BRA `(.L_x_483) ;  /* 0x00000000000c7947 */ /* 0x000fec0003800000 */
.L_x_476:
[----:B------:R-:W0:Y:S01]  /*0800*/  MUFU.RSQ R0, -QNAN ;  /* 0xffc0000000007908 */ /* 0x000e220000001400 */
[----:B------:R-:W-:Y:S05]  /*0810*/  BRA `(.L_x_483) ;  /* 0x0000000000047947 */ /* 0x000fea0003800000 */
.L_x_475:
[----:B------:R-:W-:-:S07]  /*0820*/  FADD.FTZ R0, R0, R3 ;  /* 0x0000000300007221 */ /* 0x000fce0000010000 */
.L_x_483:
[----:B------:R-:W-:Y:S05]  /*0830*/  BSYNC.RECONVERGENT B1 ;  /* 0x0000000000017941 */ /* 0x000fea0003800200 */
.L_x_473:
[----:B------:R-:W-:-:S04]  /*0840*/  IMAD.MOV.U32 R3, RZ, RZ, 0x0 ;  /* 0x00000000ff037424 */ /* 0x000fc800078e00ff */
[----:B0-----:R-:W-:Y:S05]  /*0850*/  RET.REL.NODEC R2 `(_Z16normalize_kernelPffi) ;  /* 0xfffffff402e87950 */ /* 0x001fea0003c3ffff */
.L_x_484:
        /* <DEDUP_REMOVED lines=10> */
.L_x_486:


//--------------------- .text._Z23exp_subtract_max_kernelPKfPffi --------------------------
	.section	.text._Z23exp_subtract_max_kernelPKfPffi,"ax",@progbits
	.align	128
        .global         _Z23exp_subtract_max_kernelPKfPffi
        .type           _Z23exp_subtract_max_kernelPKfPffi,@function
        .size           _Z23exp_subtract_max_kernelPKfPffi,(.L_x_501 - _Z23exp_subtract_max_kernelPKfPffi)
        .other          _Z23exp_subtract_max_kernelPKfPffi,@"STO_CUDA_ENTRY STV_DEFAULT"
_Z23exp_subtract_max_kernelPKfPffi:
.text._Z23exp_subtract_max_kernelPKfPffi:
        /* <DEDUP_REMOVED lines=9> */
[----:B------:R-:W1:Y:S01]  /*0090*/  LDCU.64 UR4, c[0x0][0x358] ;  /* 0x00006b00ff0477ac */ /* 0x000e620008000a00 */
[----:B------:R-:W2:Y:S01]  /*00a0*/  LDCU UR6, c[0x0][0x390] ;  /* 0x00007200ff0677ac */ /* 0x000ea20008000800 */
[----:B0-----:R-:W-:-:S06]  /*00b0*/  IMAD.WIDE R2, R7, 0x4, R2 ;  /* 0x0000000407027825 */ /* 0x001fcc00078e0202 */
[----:B-1----:R-:W2:Y:S01]  /*00c0*/  LDG.E R2, desc[UR4][R2.64] ;  /* 0x0000000402027981 */ /* 0x002ea2000c1e1900 */
[----:B------:R-:W-:Y:S01]  /*00d0*/  HFMA2 R5, -RZ, RZ, 0.96630859375, -0.0022525787353515625 ;  /* 0x3bbb989dff057431 */ /* 0x000fe200000001ff */
[----:B------:R-:W-:Y:S01]  /*00e0*/  MOV R9, 0x437c0000 ;  /* 0x437c000000097802 */ /* 0x000fe20000000f00 */
[----:B--2---:R-:W-:-:S04]  /*00f0*/  FADD R0, R2, -UR6 ;  /* 0x8000000602007e21 */ /* 0x004fc80008000000 */
[----:B------:R-:W-:-:S04]  /*0100*/  FFMA.SAT R4, R0, R5, 0.5 ;  /* 0x3f00000000047423 */ /* 0x000fc80000002005 */
[----:B------:R-:W-:Y:S02]  /*0110*/  FFMA.RM R6, R4, R9, 12582913 ;  /* 0x4b40000104067423 */ /* 0x000fe40000004009 */
[----:B------:R-:W0:Y:S02]  /*0120*/  LDC.64 R4, c[0x0][0x388] ;  /* 0x0000e200ff047b82 */ /* 0x000e240000000a00 */
[C---:B------:R-:W-:Y:S01]  /*0130*/  FADD R9, R6.reuse, -12583039 ;  /* 0xcb40007f06097421 */ /* 0x040fe20000000000 */
[----:B------:R-:W-:-:S03]  /*0140*/  SHF.L.U32 R6, R6, 0x17, RZ ;  /* 0x0000001706067819 */ /* 0x000fc600000006ff */
[----:B------:R-:W-:-:S04]  /*0150*/  FFMA R9, R0, 1.4426950216293334961, -R9 ;  /* 0x3fb8aa3b00097823 */ /* 0x000fc80000000809 */
[----:B------:R-:W-:-:S06]  /*0160*/  FFMA R9, R0, 1.925963033500011079e-08, R9 ;  /* 0x32a5706000097823 */ /* 0x000fcc0000000009 */
[----:B------:R-:W1:Y:S01]  /*0170*/  MUFU.EX2 R9, R9 ;  /* 0x0000000900097308 */ /* 0x000e620000000800 */
[----:B0-----:R-:W-:-:S04]  /*0180*/  IMAD.WIDE R2, R7, 0x4, R4 ;  /* 0x0000000407027825 */ /* 0x001fc800078e0204 */
[----:B-1----:R-:W-:-:S05]  /*0190*/  FMUL R5, R6, R9 ;  /* 0x0000000906057220 */ /* 0x002fca0000400000 */
[----:B------:R-:W-:Y:S01]  /*01a0*/  STG.E desc[UR4][R2.64], R5 ;  /* 0x0000000502007986 */ /* 0x000fe2000c101904 */
[----:B------:R-:W-:Y:S05]  /*01b0*/  EXIT ;  /* 0x000000000000794d */ /* 0x000fea0003800000 */
.L_x_485:
        /* <DEDUP_REMOVED lines=12> */
.L_x_501:


//--------------------- .nv.shared._ZN3cub18CUB_300001_SM_10006detail6reduce28DeviceReduceSingleTileKernelINS2_10policy_hubIfyN4cuda3std3__44plusIfEEE10Policy1000EPfSC_iS9_ffNS7_10__identityEEEvT0_T1_T2_T3_T4_T6_ --------------------------
	.section	.nv.shared._ZN3cub18CUB_300001_SM_10006detail6reduce28DeviceReduceSingleTileKernelINS2_10policy_hubIfyN4cuda3std3__44plusIfEEE10Policy1000EPfSC_iS9_ffNS7_10__identityEEEvT0_T1_T2_T3_T4_T6_,"aw",@nobits
	.sectionflags	@""
	.align	4
.nv.shared._ZN3cub18CUB_300001_SM_10006detail6reduce28DeviceReduceSingleTileKernelINS2_10policy_hubIfyN4cuda3std3__44plusIfEEE10Policy1000EPfSC_iS9_ffNS7_10__identityEEEvT0_T1_T2_T3_T4_T6_:
	.zero		1068


//--------------------- .nv.shared.reserved.0     --------------------------
	.section	.nv.shared.reserved.0,"aw",@nobits
	.weak		__nv_reservedSMEM_offset_0_alias
	.size		__nv_reservedSMEM_offset_0_alias, 0, 64
	.other		__nv_reservedSMEM_offset_0_alias,@"STO_CUDA_RESERVED_SHARED STV_DEFAULT"
__nv_reservedSMEM_offset_0_alias:
	.zero		0
	.zero		64


//--------------------- .nv.global                --------------------------
	.section	.nv.global,"aw",@nobits
.nv.global:
	.type		_ZN34_INTERNAL_287c2e88_4_k_cu_62e02c9c6thrust24THRUST_300001_SM_1000_NS3seqE,@object
	.size		_ZN34_INTERNAL_287c2e88_4_k_cu_62e02c9c6thrust24THRUST_300001_SM_1000_NS3seqE,(_ZN34_INTERNAL_287c2e88_4_k_cu_62e02c9c4cuda3std3__48in_placeE - _ZN34_INTERNAL_287c2e88_4_k_cu_62e02c9c6thrust24THRUST_300001_SM_1000_NS3seqE)
_ZN34_INTERNAL_287c2e88_4_k_cu_62e02c9c6thrust24THRUST_300001_SM_1000_NS3seqE:
	.zero		1
	.type		_ZN34_INTERNAL_287c2e88_4_k_cu_62e02c9c4cuda3std3__48in_placeE,@object
	.size		_ZN34_INTERNAL_287c2e88_4_k_cu_62e02c9c4cuda3std3__48in_placeE,(_ZN34_INTERNAL_287c2e88_4_k_cu_62e02c9c4cuda3std6ranges3__45__cpo4sizeE - _ZN34_INTERNAL_287c2e88_4_k_cu_62e02c9c4cuda3std3__48in_placeE)
_ZN34_INTERNAL_287c2e88_4_k_cu_62e02c9c4cuda3std3__48in_placeE:
	.zero		1
	.type		_ZN34_INTERNAL_287c2e88_4_k_cu_62e02c9c4cuda3std6ranges3__45__cpo4sizeE,@object
	.size		_ZN34_INTERNAL_287c2e88_4_k_cu_62e02c9c4cuda3std6ranges3__45__cpo4sizeE,(_ZN34_INTERNAL_287c2e88_4_k_cu_62e02c9c6thrust24THRUST_300001_SM_1000_NS12placeholders2_3E - _ZN34_INTERNAL_287c2e88_4_k_cu_62e02c9c4cuda3std6ranges3__45__cpo4sizeE)
_ZN34_INTERNAL_287c2e88_4_k_cu_62e02c9c4cuda3std6ranges3__45__cpo4sizeE:
	.zero		1
	.type		_ZN34_INTERNAL_287c2e88_4_k_cu_62e02c9c6thrust24THRUST_300001_SM_1000_NS12placeholders2_3E,@object
	.size		_ZN34_INTERNAL_287c2e88_4_k_cu_62e02c9c6thrust24THRUST_300001_SM_1000_NS12placeholders2_3E,(_ZN34_INTERNAL_287c2e88_4_k_cu_62e02c9c4cuda3std3__45__cpo6cbeginE - _ZN34_INTERNAL_287c2e88_4_k_cu_62e02c9c6thrust24THRUST_300001_SM_1000_NS12placeholders2_3E)
_ZN34_INTERNAL_287c2e88_4_k_cu_62e02c9c6thrust24THRUST_300001_SM_1000_NS12placeholders2_3E:
	.zero		1
	.type		_ZN34_INTERNAL_287c2e88_4_k_cu_62e02c9c4cuda3std3__45__cpo6cbeginE,@object
	.size		_ZN34_INTERNAL_287c2e88_4_k_cu_62e02c9c4cuda3std3__45__cpo6cbeginE,(_ZN34_INTERNAL_287c2e88_4_k_cu_62e02c9c4cuda3std6ranges3__45__cpo6cbeginE - _ZN34_INTERNAL_287c2e88_4_k_cu_62e02c9c4cuda3std3__45__cpo6cbeginE)
_ZN34_INTERNAL_287c2e88_4_k_cu_62e02c9c4cuda3std3__45__cpo6cbeginE:
	.zero		1
	.type		_ZN34_INTERNAL_287c2e88_4_k_cu_62e02c9c4cuda3std6ranges3__45__cpo6cbeginE,@object
	.size		_ZN34_INTERNAL_287c2e88_4_k_cu_62e02c9c4cuda3std6ranges3__45__cpo6cbeginE,(_ZN34_INTERNAL_287c2e88_4_k_cu_62e02c9c6thrust24THRUST_300001_SM_1000_NS12placeholders2_7E - _ZN34_INTERNAL_287c2e88_4_k_cu_62e02c9c4cuda3std6ranges3__45__cpo6cbeginE)
_ZN34_INTERNAL_287c2e88_4_k_cu_62e02c9c4cuda3std6ranges3__45__cpo6cbeginE:
	.zero		1
	.type		_ZN34_INTERNAL_287c2e88_4_k_cu_62e02c9c6thrust24THRUST_300001_SM_1000_NS12placeholders2_7E,@object
	.size		_ZN34_INTERNAL_287c2e88_4_k_cu_62e02c9c6thrust24THRUST_300001_SM_1000_NS12placeholders2_7E,(_ZN34_INTERNAL_287c2e88_4_k_cu_62e02c9c4cuda3std3__45__cpo7crbeginE - _ZN34_INTERNAL_287c2e88_4_k_cu_62e02c9c6thrust24THRUST_300001_SM_1000_NS12placeholders2_7E)
_ZN34_INTERNAL_287c2e88_4_k_cu_62e02c9c6thrust24THRUST_300001_SM_1000_NS12placeholders2_7E:
	.zero		1
	.type		_ZN34_INTERNAL_287c2e88_4_k_cu_62e02c9c4cuda3std3__45__cpo7crbeginE,@object
	.size		_ZN34_INTERNAL_287c2e88_4_k_cu_62e02c9c4cuda3std3__45__cpo7crbeginE,(_ZN34_INTERNAL_287c2e88_4_k_cu_62e02c9c4cuda3std6ranges3__45__cpo4nextE - _ZN34_INTERNAL_287c2e88_4_k_cu_62e02c9c4cuda3std3__45__cpo7crbeginE)
_ZN34_INTERNAL_287c2e88_4_k_cu_62e02c9c4cuda3std3__45__cpo7crbeginE:
	.zero		1
	.type		_ZN34_INTERNAL_287c2e88_4_k_cu_62e02c9c4cuda3std6ranges3__45__cpo4nextE,@object
	.size		_ZN34_INTERNAL_287c2e88_4_k_cu_62e02c9c4cuda3std6ranges3__45__cpo4nextE,(_ZN34_INTERNAL_287c2e88_4_k_cu_62e02c9c4cuda3std6ranges3__45__cpo4swapE - _ZN34_INTERNAL_287c2e88_4_k_cu_62e02c9c4cuda3std6ranges3__45__cpo4nextE)
_ZN34_INTERNAL_287c2e88_4_k_cu_62e02c9c4cuda3std6ranges3__45__cpo4nextE:
	.zero		1
	.type		_ZN34_INTERNAL_287c2e88_4_k_cu_62e02c9c4cuda3std6ranges3__45__cpo4swapE,@object
	.size		_ZN34_INTERNAL_287c2e88_4_k_cu_62e02c9c4cuda3std6ranges3__45__cpo4swapE,(_ZN34_INTERNAL_287c2e88_4_k_cu_62e02c9c6thrust24THRUST_300001_SM_1000_NS8cuda_cub10par_nosyncE - _ZN34_INTERNAL_287c2e88_4_k_cu_62e02c9c4cuda3std6ranges3__45__cpo4swapE)
_ZN34_INTERNAL_287c2e88_4_k_cu_62e02c9c4cuda3std6ranges3__45__cpo4swapE:
	.zero		1
	.type		_ZN34_INTERNAL_287c2e88_4_k_cu_62e02c9c6thrust24THRUST_300001_SM_1000_NS8cuda_cub10par_nosyncE,@object
	.size		_ZN34_INTERNAL_287c2e88_4_k_cu_62e02c9c6thrust24THRUST_300001_SM_1000_NS8cuda_cub10par_nosyncE,(_ZN34_INTERNAL_287c2e88_4_k_cu_62e02c9c6thrust24THRUST_300001_SM_1000_NS12placeholders2_9E - _ZN34_INTERNAL_287c2e88_4_k_cu_62e02c9c6thrust24THRUST_300001_SM_1000_NS8cuda_cub10par_nosyncE)
_ZN34_INTERNAL_287c2e88_4_k_cu_62e02c9c6thrust24THRUST_300001_SM_1000_NS8cuda_cub10par_nosyncE:
	.zero		1
	.type		_ZN34_INTERNAL_287c2e88_4_k_cu_62e02c9c6thrust24THRUST_300001_SM_1000_NS12placeholders2_9E,@object
	.size		_ZN34_INTERNAL_287c2e88_4_k_cu_62e02c9c6thrust24THRUST_300001_SM_1000_NS12placeholders2_9E,(_ZN34_INTERNAL_287c2e88_4_k_cu_62e02c9c4cuda3std3__436_GLOBAL__N__287c2e88_4_k_cu_62e02c9c6ignoreE - _ZN34_INTERNAL_287c2e88_4_k_cu_62e02c9c6thrust24THRUST_300001_SM_1000_NS12placeholders2_9E)
_ZN34_INTERNAL_287c2e88_4_k_cu_62e02c9c6thrust24THRUST_300001_SM_1000_NS12placeholders2_9E:
	.zero		1
	.type		_ZN34_INTERNAL_287c2e88_4_k_cu_62e02c9c4cuda3std3__436_GLOBAL__N__287c2e88_4_k_cu_62e02c9c6ignoreE,@object
	.size		_ZN34_INTERNAL_287c2e88_4_k_cu_62e02c9c4cuda3std3__436_GLOBAL__N__287c2e88_4_k_cu_62e02c9c6ignoreE,(_ZN34_INTERNAL_287c2e88_4_k_cu_62e02c9c4cuda3std6ranges3__45__cpo4dataE - _ZN34_INTERNAL_287c2e88_4_k_cu_62e02c9c4cuda3std3__436_GLOBAL__N__287c2e88_4_k_cu_62e02c9c6ignoreE)
_ZN34_INTERNAL_287c2e88_4_k_cu_62e02c9c4cuda3std3__436_GLOBAL__N__287c2e88_4_k_cu_62e02c9c6ignoreE:
	.zero		1
	.type		_ZN34_INTERNAL_287c2e88_4_k_cu_62e02c9c4cuda3std6ranges3__45__cpo4dataE,@object
	.size		_ZN34_INTERNAL_287c2e88_4_k_cu_62e02c9c4cuda3std6ranges3__45__cpo4dataE,(_ZN34_INTERNAL_287c2e88_4_k_cu_62e02c9c6thrust24THRUST_300001_SM_1000_NS12placeholders2_1E - _ZN34_INTERNAL_287c2e88_4_k_cu_62e02c9c4cuda3std6ranges3__45__cpo4dataE)
_ZN34_INTERNAL_287c2e88_4_k_cu_62e02c9c4cuda3std6ranges3__45__cpo4dataE:
	.zero		1
	.type		_ZN34_INTERNAL_287c2e88_4_k_cu_62e02c9c6thrust24THRUST_300001_SM_1000_NS12placeholders2_1E,@object
	.size		_ZN34_INTERNAL_287c2e88_4_k_cu_62e02c9c6thrust24THRUST_300001_SM_1000_NS12placeholders2_1E,(_ZN34_INTERNAL_287c2e88_4_k_cu_62e02c9c4cuda3std3__45__cpo5beginE - _ZN34_INTERNAL_287c2e88_4_k_cu_62e02c9c6thrust24THRUST_300001_SM_1000_NS12placeholders2_1E)
_ZN34_INTERNAL_287c2e88_4_k_cu_62e02c9c6thrust24THRUST_300001_SM_1000_NS12placeholders2_1E:
	.zero		1
	.type		_ZN34_INTERNAL_287c2e88_4_k_cu_62e02c9c4cuda3std3__45__cpo5beginE,@object
	.size		_ZN34_INTERNAL_287c2e88_4_k_cu_62e02c9c4cuda3std3__45__cpo5beginE,(_ZN34_INTERNAL_287c2e88_4_k_cu_62e02c9c4cuda3std6ranges3__45__cpo5beginE - _ZN34_INTERNAL_287c2e88_4_k_cu_62e02c9c4cuda3std3__45__cpo5beginE)
_ZN34_INTERNAL_287c2e88_4_k_cu_62e02c9c4cuda3std3__45__cpo5beginE:
	.zero		1
	.type		_ZN34_INTERNAL_287c2e88_4_k_cu_62e02c9c4cuda3std6ranges3__45__cpo5beginE,@object
	.size		_ZN34_INTERNAL_287c2e88_4_k_cu_62e02c9c4cuda3std6ranges3__45__cpo5beginE,(_ZN34_INTERNAL_287c2e88_4_k_cu_62e02c9c6thrust24THRUST_300001_SM_1000_NS12placeholders2_5E - _ZN34_INTERNAL_287c2e88_4_k_cu_62e02c9c4cuda3std6ranges3__45__cpo5beginE)
_ZN34_INTERNAL_287c2e88_4_k_cu_62e02c9c4cuda3std6ranges3__45__cpo5beginE:
	.zero		1
	.type		_ZN34_INTERNAL_287c2e88_4_k_cu_62e02c9c6thrust24THRUST_300001_SM_1000_NS12placeholders2_5E,@object
	.size		_ZN34_INTERNAL_287c2e88_4_k_cu_62e02c9c6thrust24THRUST_300001_SM_1000_NS12placeholders2_5E,(_ZN34_INTERNAL_287c2e88_4_k_cu_62e02c9c4cuda3std3__45__cpo6rbeginE - _ZN34_INTERNAL_287c2e88_4_k_cu_62e02c9c6thrust24THRUST_300001_SM_1000_NS12placeholders2_5E)
_ZN34_INTERNAL_287c2e88_4_k_cu_62e02c9c6thrust24THRUST_300001_SM_1000_NS12placeholders2_5E:
	.zero		1
	.type		_ZN34_INTERNAL_287c2e88_4_k_cu_62e02c9c4cuda3std3__45__cpo6rbeginE,@object
	.size		_ZN34_INTERNAL_287c2e88_4_k_cu_62e02c9c4cuda3std3__45__cpo6rbeginE,(_ZN34_INTERNAL_287c2e88_4_k_cu_62e02c9c4cuda3std6ranges3__45__cpo7advanceE - _ZN34_INTERNAL_287c2e88_4_k_cu_62e02c9c4cuda3std3__45__cpo6rbeginE)
_ZN34_INTERNAL_287c2e88_4_k_cu_62e02c9c4cuda3std3__45__cpo6rbeginE:
	.zero		1
	.type		_ZN34_INTERNAL_287c2e88_4_k_cu_62e02c9c4cuda3std6ranges3__45__cpo7advanceE,@object
	.size		_ZN34_INTERNAL_287c2e88_4_k_cu_62e02c9c4cuda3std6ranges3__45__cpo7advanceE,(_ZN34_INTERNAL_287c2e88_4_k_cu_62e02c9c4cuda3std3__47nulloptE - _ZN34_INTERNAL_287c2e88_4_k_cu_62e02c9c4cuda3std6ranges3__45__cpo7advanceE)
_ZN34_INTERNAL_287c2e88_4_k_cu_62e02c9c4cuda3std6ranges3__45__cpo7advanceE:
	.zero		1
	.type		_ZN34_INTERNAL_287c2e88_4_k_cu_62e02c9c4cuda3std3__47nulloptE,@object
	.size		_ZN34_INTERNAL_287c2e88_4_k_cu_62e02c9c4cuda3std3__47nulloptE,(_ZN34_INTERNAL_287c2e88_4_k_cu_62e02c9c4cuda3std6ranges3__45__cpo8distanceE - _ZN34_INTERNAL_287c2e88_4_k_cu_62e02c9c4cuda3std3__47nulloptE)
_ZN34_INTERNAL_287c2e88_4_k_cu_62e02c9c4cuda3std3__47nulloptE:
	.zero		1
	.type		_ZN34_INTERNAL_287c2e88_4_k_cu_62e02c9c4cuda3std6ranges3__45__cpo8distanceE,@object
	.size		_ZN34_INTERNAL_287c2e88_4_k_cu_62e02c9c4cuda3std6ranges3__45__cpo8distanceE,(_ZN34_INTERNAL_287c2e88_4_k_cu_62e02c9c6thrust24THRUST_300001_SM_1000_NS12placeholders3_10E - _ZN34_INTERNAL_287c2e88_4_k_cu_62e02c9c4cuda3std6ranges3__45__cpo8distanceE)
_ZN34_INTERNAL_287c2e88_4_k_cu_62e02c9c4cuda3std6ranges3__45__cpo8distanceE:
	.zero		1
	.type		_ZN34_INTERNAL_287c2e88_4_k_cu_62e02c9c6thrust24THRUST_300001_SM_1000_NS12placeholders3_10E,@object
	.size		_ZN34_INTERNAL_287c2e88_4_k_cu_62e02c9c6thrust24THRUST_300001_SM_1000_NS12placeholders3_10E,(_ZN34_INTERNAL_287c2e88_4_k_cu_62e02c9c4cuda3std3__419piecewise_constructE - _ZN34_INTERNAL_287c2e88_4_k_cu_62e02c9c6thrust24THRUST_300001_SM_1000_NS12placeholders3_10E)
_ZN34_INTERNAL_287c2e88_4_k_cu_62e02c9c6thrust24THRUST_300001_SM_1000_NS12placeholders3_10E:
	.zero		1
	.type		_ZN34_INTERNAL_287c2e88_4_k_cu_62e02c9c4cuda3std3__419piecewise_constructE,@object
	.size		_ZN34_INTERNAL_287c2e88_4_k_cu_62e02c9c4cuda3std3__419piecewise_constructE,(_ZN34_INTERNAL_287c2e88_4_k_cu_62e02c9c4cuda3std6ranges3__45__cpo5cdataE - _ZN34_INTERNAL_287c2e88_4_k_cu_62e02c9c4cuda3std3__419piecewise_constructE)
_ZN34_INTERNAL_287c2e88_4_k_cu_62e02c9c4cuda3std3__419piecewise_constructE:
	.zero		1
	.type		_ZN34_INTERNAL_287c2e88_4_k_cu_62e02c9c4cuda3std6ranges3__45__cpo5cdataE,@object
	.size		_ZN34_INTERNAL_287c2e88_4_k_cu_62e02c9c4cuda3std6ranges3__45__cpo5cdataE,(_ZN34_INTERNAL_287c2e88_4_k_cu_62e02c9c6thrust24THRUST_300001_SM_1000_NS12placeholders2_2E - _ZN34_INTERNAL_287c2e88_4_k_cu_62e02c9c4cuda3std6ranges3__45__cpo5cdataE)
_ZN34_INTERNAL_287c2e88_4_k_cu_62e02c9c4cuda3std6ranges3__45__cpo5cdataE:
	.zero		1
	.type		_ZN34_INTERNAL_287c2e88_4_k_cu_62e02c9c6thrust24THRUST_300001_SM_1000_NS12placeholders2_2E,@object
	.size		_ZN34_INTERNAL_287c2e88_4_k_cu_62e02c9c6thrust24THRUST_300001_SM_1000_NS12placeholders2_2E,(_ZN34_INTERNAL_287c2e88_4_k_cu_62e02c9c4cuda3std3__45__cpo3endE - _ZN34_INTERNAL_287c2e88_4_k_cu_62e02c9c6thrust24THRUST_300001_SM_1000_NS12placeholders2_2E)
_ZN34_INTERNAL_287c2e88_4_k_cu_62e02c9c6thrust24THRUST_300001_SM_1000_NS12placeholders2_2E:
	.zero		1
	.type		_ZN34_INTERNAL_287c2e88_4_k_cu_62e02c9c4cuda3std3__45__cpo3endE,@object
	.size		_ZN34_INTERNAL_287c2e88_4_k_cu_62e02c9c4cuda3std3__45__cpo3endE,(_ZN34_INTERNAL_287c2e88_4_k_cu_62e02c9c4cuda3std6ranges3__45__cpo3endE - _ZN34_INTERNAL_287c2e88_4_k_cu_62e02c9c4cuda3std3__45__cpo3endE)
_ZN34_INTERNAL_287c2e88_4_k_cu_62e02c9c4cuda3std3__45__cpo3endE:
	.zero		1
	.type		_ZN34_INTERNAL_287c2e88_4_k_cu_62e02c9c4cuda3std6ranges3__45__cpo3endE,@object
	.size		_ZN34_INTERNAL_287c2e88_4_k_cu_62e02c9c4cuda3std6ranges3__45__cpo3endE,(_ZN34_INTERNAL_287c2e88_4_k_cu_62e02c9c6thrust24THRUST_300001_SM_1000_NS12placeholders2_6E - _ZN34_INTERNAL_287c2e88_4_k_cu_62e02c9c4cuda3std6ranges3__45__cpo3endE)
_ZN34_INTERNAL_287c2e88_4_k_cu_62e02c9c4cuda3std6ranges3__45__cpo3endE:
	.zero		1
	.type		_ZN34_INTERNAL_287c2e88_4_k_cu_62e02c9c6thrust24THRUST_300001_SM_1000_NS12placeholders2_6E,@object
	.size		_ZN34_INTERNAL_287c2e88_4_k_cu_62e02c9c6thrust24THRUST_300001_SM_1000_NS12placeholders2_6E,(_ZN34_INTERNAL_287c2e88_4_k_cu_62e02c9c4cuda3std3__45__cpo4rendE - _ZN34_INTERNAL_287c2e88_4_k_cu_62e02c9c6thrust24THRUST_300001_SM_1000_NS12placeholders2_6E)
_ZN34_INTERNAL_287c2e88_4_k_cu_62e02c9c6thrust24THRUST_300001_SM_1000_NS12placeholders2_6E:
	.zero		1
	.type		_ZN34_INTERNAL_287c2e88_4_k_cu_62e02c9c4cuda3std3__45__cpo4rendE,@object
	.size		_ZN34_INTERNAL_287c2e88_4_k_cu_62e02c9c4cuda3std3__45__cpo4rendE,(_ZN34_INTERNAL_287c2e88_4_k_cu_62e02c9c4cuda3std6ranges3__45__cpo9iter_swapE - _ZN34_INTERNAL_287c2e88_4_k_cu_62e02c9c4cuda3std3__45__cpo4rendE)
_ZN34_INTERNAL_287c2e88_4_k_cu_62e02c9c4cuda3std3__45__cpo4rendE:
	.zero		1
	.type		_ZN34_INTERNAL_287c2e88_4_k_cu_62e02c9c4cuda3std6ranges3__45__cpo9iter_swapE,@object
	.size		_ZN34_INTERNAL_287c2e88_4_k_cu_62e02c9c4cuda3std6ranges3__45__cpo9iter_swapE,(_ZN34_INTERNAL_287c2e88_4_k_cu_62e02c9c4cuda3std3__48unexpectE - _ZN34_INTERNAL_287c2e88_4_k_cu_62e02c9c4cuda3std6ranges3__45__cpo9iter_swapE)
_ZN34_INTERNAL_287c2e88_4_k_cu_62e02c9c4cuda3std6ranges3__45__cpo9iter_swapE:
	.zero		1
	.type		_ZN34_INTERNAL_287c2e88_4_k_cu_62e02c9c4cuda3std3__48unexpectE,@object
	.size		_ZN34_INTERNAL_287c2e88_4_k_cu_62e02c9c4cuda3std3__48unexpectE,(_ZN34_INTERNAL_287c2e88_4_k_cu_62e02c9c6thrust24THRUST_300001_SM_1000_NS8cuda_cub3parE - _ZN34_INTERNAL_287c2e88_4_k_cu_62e02c9c4cuda3std3__48unexpectE)
_ZN34_INTERNAL_287c2e88_4_k_cu_62e02c9c4cuda3std3__48unexpectE:
	.zero		1
	.type		_ZN34_INTERNAL_287c2e88_4_k_cu_62e02c9c6thrust24THRUST_300001_SM_1000_NS8cuda_cub3parE,@object
	.size		_ZN34_INTERNAL_287c2e88_4_k_cu_62e02c9c6thrust24THRUST_300001_SM_1000_NS8cuda_cub3parE,(_ZN34_INTERNAL_287c2e88_4_k_cu_62e02c9c6thrust24THRUST_300001_SM_1000_NS12placeholders2_4E - _ZN34_INTERNAL_287c2e88_4_k_cu_62e02c9c6thrust24THRUST_300001_SM_1000_NS8cuda_cub3parE)
_ZN34_INTERNAL_287c2e88_4_k_cu_62e02c9c6thrust24THRUST_300001_SM_1000_NS8cuda_cub3parE:
	.zero		1
	.type		_ZN34_INTERNAL_287c2e88_4_k_cu_62e02c9c6thrust24THRUST_300001_SM_1000_NS12placeholders2_4E,@object
	.size		_ZN34_INTERNAL_287c2e88_4_k_cu_62e02c9c6thrust24THRUST_300001_SM_1000_NS12placeholders2_4E,(_ZN34_INTERNAL_287c2e88_4_k_cu_62e02c9c4cuda3std3__45__cpo4cendE - _ZN34_INTERNAL_287c2e88_4_k_cu_62e02c9c6thrust24THRUST_300001_SM_1000_NS12placeholders2_4E)
_ZN34_INTERNAL_287c2e88_4_k_cu_62e02c9c6thrust24THRUST_300001_SM_1000_NS12placeholders2_4E:
	.zero		1
	.type		_ZN34_INTERNAL_287c2e88_4_k_cu_62e02c9c4cuda3std3__45__cpo4cendE,@object
	.size		_ZN34_INTERNAL_287c2e88_4_k_cu_62e02c9c4cuda3std3__45__cpo4cendE,(_ZN34_INTERNAL_287c2e88_4_k_cu_62e02c9c4cuda3std6ranges3__45__cpo4cendE - _ZN34_INTERNAL_287c2e88_4_k_cu_62e02c9c4cuda3std3__45__cpo4cendE)
_ZN34_INTERNAL_287c2e88_4_k_cu_62e02c9c4cuda3std3__45__cpo4cendE:
	.zero		1
	.type		_ZN34_INTERNAL_287c2e88_4_k_cu_62e02c9c4cuda3std6ranges3__45__cpo4cendE,@object
	.size		_ZN34_INTERNAL_287c2e88_4_k_cu_62e02c9c4cuda3std6ranges3__45__cpo4cendE,(_ZN34_INTERNAL_287c2e88_4_k_cu_62e02c9c4cuda3std3__420unreachable_sentinelE - _ZN34_INTERNAL_287c2e88_4_k_cu_62e02c9c4cuda3std6ranges3__45__cpo4cendE)
_ZN34_INTERNAL_287c2e88_4_k_cu_62e02c9c4cuda3std6ranges3__45__cpo4cendE:
	.zero		1
	.type		_ZN34_INTERNAL_287c2e88_4_k_cu_62e02c9c4cuda3std3__420unreachable_sentinelE,@object
	.size		_ZN34_INTERNAL_287c2e88_4_k_cu_62e02c9c4cuda3std3__420unreachable_sentinelE,(_ZN34_INTERNAL_287c2e88_4_k_cu_62e02c9c4cuda3std6ranges3__45__cpo5ssizeE - _ZN34_INTERNAL_287c2e88_4_k_cu_62e02c9c4cuda3std3__420unreachable_sentinelE)
_ZN34_INTERNAL_287c2e88_4_k_cu_62e02c9c4cuda3std3__420unreachable_sentinelE:
	.zero		1
	.type		_ZN34_INTERNAL_287c2e88_4_k_cu_62e02c9c4cuda3std6ranges3__45__cpo5ssizeE,@object
	.size		_ZN34_INTERNAL_287c2e88_4_k_cu_62e02c9c4cuda3std6ranges3__45__cpo5ssizeE,(_ZN34_INTERNAL_287c2e88_4_k_cu_62e02c9c6thrust24THRUST_300001_SM_1000_NS12placeholders2_8E - _ZN34_INTERNAL_287c2e88_4_k_cu_62e02c9c4cuda3std6ranges3__45__cpo5ssizeE)
_ZN34_INTERNAL_287c2e88_4_k_cu_62e02c9c4cuda3std6ranges3__45__cpo5ssizeE:
	.zero		1
	.type		_ZN34_INTERNAL_287c2e88_4_k_cu_62e02c9c6thrust24THRUST_300001_SM_1000_NS12placeholders2_8E,@object
	.size		_ZN34_INTERNAL_287c2e88_4_k_cu_62e02c9c6thrust24THRUST_300001_SM_1000_NS12placeholders2_8E,(_ZN34_INTERNAL_287c2e88_4_k_cu_62e02c9c4cuda3std3__45__cpo5crendE - _ZN34_INTERNAL_287c2e88_4_k_cu_62e02c9c6thrust24THRUST_300001_SM_1000_NS12placeholders2_8E)
_ZN34_INTERNAL_287c2e88_4_k_cu_62e02c9c6thrust24THRUST_300001_SM_1000_NS12placeholders2_8E:
	.zero		1
	.type		_ZN34_INTERNAL_287c2e88_4_k_cu_62e02c9c4cuda3std3__45__cpo5crendE,@object
	.size		_ZN34_INTERNAL_287c2e88_4_k_cu_62e02c9c4cuda3std3__45__cpo5crendE,(_ZN34_INTERNAL_287c2e88_4_k_cu_62e02c9c4cuda3std6ranges3__45__cpo4prevE - _ZN34_INTERNAL_287c2e88_4_k_cu_62e02c9c4cuda3std3__45__cpo5crendE)
_ZN34_INTERNAL_287c2e88_4_k_cu_62e02c9c4cuda3std3__45__cpo5crendE:
	.zero		1
	.type		_ZN34_INTERNAL_287c2e88_4_k_cu_62e02c9c4cuda3std6ranges3__45__cpo4prevE,@object
	.size		_ZN34_INTERNAL_287c2e88_4_k_cu_62e02c9c4cuda3std6ranges3__45__cpo4prevE,(_ZN34_INTERNAL_287c2e88_4_k_cu_62e02c9c4cuda3std6ranges3__45__cpo9iter_moveE - _ZN34_INTERNAL_287c2e88_4_k_cu_62e02c9c4cuda3std6ranges3__45__cpo4prevE)
_ZN34_INTERNAL_287c2e88_4_k_cu_62e02c9c4cuda3std6ranges3__45__cpo4prevE:
	.zero		1
	.type		_ZN34_INTERNAL_287c2e88_4_k_cu_62e02c9c4cuda3std6ranges3__45__cpo9iter_moveE,@object
	.size		_ZN34_INTERNAL_287c2e88_4_k_cu_62e02c9c4cuda3std6ranges3__45__cpo9iter_moveE,(_ZN34_INTERNAL_287c2e88_4_k_cu_62e02c9c6thrust24THRUST_300001_SM_1000_NS6system6detail10sequential3seqE - _ZN34_INTERNAL_287c2e88_4_k_cu_62e02c9c4cuda3std6ranges3__45__cpo9iter_moveE)
_ZN34_INTERNAL_287c2e88_4_k_cu_62e02c9c4cuda3std6ranges3__45__cpo9iter_moveE:
	.zero		1
	.type		_ZN34_INTERNAL_287c2e88_4_k_cu_62e02c9c6thrust24THRUST_300001_SM_1000_NS6system6detail10sequential3seqE,@object
	.size		_ZN34_INTERNAL_287c2e88_4_k_cu_62e02c9c6thrust24THRUST_300001_SM_1000_NS6system6detail10sequential3seqE,(.L_31 - _ZN34_INTERNAL_287c2e88_4_k_cu_62e02c9c6thrust24THRUST_300001_SM_1000_NS6system6detail10sequential3seqE)
_ZN34_INTERNAL_287c2e88_4_k_cu_62e02c9c6thrust24THRUST_300001_SM_1000_NS6system6detail10sequential3seqE:
	.zero		1
.L_31:


//--------------------- .nv.shared._ZN3cub18CUB_300001_SM_10006detail6reduce18DeviceReduceKernelINS2_10policy_hubIfyN4cuda3std3__44plusIfEEE10Policy1000EN6thrust24THRUST_300001_SM_1000_NS10device_ptrIfEEyS9_fNS7_10__identityEEEvT0_PT3_T1_NS0_13GridEvenShareISK_EET2_T4_ --------------------------
	.section	.nv.shared._ZN3cub18CUB_300001_SM_10006detail6reduce18DeviceReduceKernelINS2_10policy_hubIfyN4cuda3std3__44plusIfEEE10Policy1000EN6thrust24THRUST_300001_SM_1000_NS10device_ptrIfEEyS9_fNS7_10__identityEEEvT0_PT3_T1_NS0_13GridEvenShareISK_EET2_T4_,"aw",@nobits
	.sectionflags	@""
	.align	4
.nv.shared._ZN3cub18CUB_300001_SM_10006detail6reduce18DeviceReduceKernelINS2_10policy_hubIfyN4cuda3std3__44plusIfEEE10Policy1000EN6thrust24THRUST_300001_SM_1000_NS10device_ptrIfEEyS9_fNS7_10__identityEEEvT0_PT3_T1_NS0_13GridEvenShareISK_EET2_T4_:
	.zero		1068


//--------------------- .nv.shared._ZN3cub18CUB_300001_SM_10006detail6reduce28DeviceReduceSingleTileKernelINS2_10policy_hubIfyN4cuda3std3__44plusIfEEE10Policy1000EN6thrust24THRUST_300001_SM_1000_NS10device_ptrIfEEPfyS9_ffNS7_10__identityEEEvT0_T1_T2_T3_T4_T6_ --------------------------
	.section	.nv.shared._ZN3cub18CUB_300001_SM_10006detail6reduce28DeviceReduceSingleTileKernelINS2_10policy_hubIfyN4cuda3std3__44plusIfEEE10Policy1000EN6thrust24THRUST_300001_SM_1000_NS10device_ptrIfEEPfyS9_ffNS7_10__identityEEEvT0_T1_T2_T3_T4_T6_,"aw",@nobits
	.sectionflags	@""
	.align	4
.nv.shared._ZN3cub18CUB_300001_SM_10006detail6reduce28DeviceReduceSingleTileKernelINS2_10policy_hubIfyN4cuda3std3__44plusIfEEE10Policy1000EN6thrust24THRUST_300001_SM_1000_NS10device_ptrIfEEPfyS9_ffNS7_10__identityEEEvT0_T1_T2_T3_T4_T6_:
	.zero		1068


//--------------------- .nv.shared._ZN3cub18CUB_300001_SM_10006detail6reduce28DeviceReduceSingleTileKernelINS2_10policy_hubIfjN4cuda3std3__44plusIfEEE10Policy1000EPfSC_iS9_ffNS7_10__identityEEEvT0_T1_T2_T3_T4_T6_ --------------------------
	.section	.nv.shared._ZN3cub18CUB_300001_SM_10006detail6reduce28DeviceReduceSingleTileKernelINS2_10policy_hubIfjN4cuda3std3__44plusIfEEE10Policy1000EPfSC_iS9_ffNS7_10__identityEEEvT0_T1_T2_T3_T4_T6_,"aw",@nobits
	.sectionflags	@""
	.align	4
.nv.shared._ZN3cub18CUB_300001_SM_10006detail6reduce28DeviceReduceSingleTileKernelINS2_10policy_hubIfjN4cuda3std3__44plusIfEEE10Policy1000EPfSC_iS9_ffNS7_10__identityEEEvT0_T1_T2_T3_T4_T6_:
	.zero		1108


//--------------------- .nv.shared._ZN3cub18CUB_300001_SM_10006detail6reduce18DeviceReduceKernelINS2_10policy_hubIfjN4cuda3std3__44plusIfEEE10Policy1000EN6thrust24THRUST_300001_SM_1000_NS10device_ptrIfEEjS9_fNS7_10__identityEEEvT0_PT3_T1_NS0_13GridEvenShareISK_EET2_T4_ --------------------------
	.section	.nv.shared._ZN3cub18CUB_300001_SM_10006detail6reduce18DeviceReduceKernelINS2_10policy_hubIfjN4cuda3std3__44plusIfEEE10Policy1000EN6thrust24THRUST_300001_SM_1000_NS10device_ptrIfEEjS9_fNS7_10__identityEEEvT0_PT3_T1_NS0_13GridEvenShareISK_EET2_T4_,"aw",@nobits
	.sectionflags	@""
	.align	4
.nv.shared._ZN3cub18CUB_300001_SM_10006detail6reduce18DeviceReduceKernelINS2_10policy_hubIfjN4cuda3std3__44plusIfEEE10Policy1000EN6thrust24THRUST_300001_SM_1000_NS10device_ptrIfEEjS9_fNS7_10__identityEEEvT0_PT3_T1_NS0_13GridEvenShareISK_EET2_T4_:
	.zero		1108


//--------------------- .nv.shared._ZN3cub18CUB_300001_SM_10006detail6reduce28DeviceReduceSingleTileKernelINS2_10policy_hubIfjN4cuda3std3__44plusIfEEE10Policy1000EN6thrust24THRUST_300001_SM_1000_NS10device_ptrIfEEPfjS9_ffNS7_10__identityEEEvT0_T1_T2_T3_T4_T6_ --------------------------
	.section	.nv.shared._ZN3cub18CUB_300001_SM_10006detail6reduce28DeviceReduceSingleTileKernelINS2_10policy_hubIfjN4cuda3std3__44plusIfEEE10Policy1000EN6thrust24THRUST_300001_SM_1000_NS10device_ptrIfEEPfjS9_ffNS7_10__identityEEEvT0_T1_T2_T3_T4_T6_,"aw",@nobits
	.sectionflags	@""
	.align	4
.nv.shared._ZN3cub18CUB_300001_SM_10006detail6reduce28DeviceReduceSingleTileKernelINS2_10policy_hubIfjN4cuda3std3__44plusIfEEE10Policy1000EN6thrust24THRUST_300001_SM_1000_NS10device_ptrIfEEPfjS9_ffNS7_10__identityEEEvT0_T1_T2_T3_T4_T6_:
	.zero		1108


//--------------------- .nv.shared._ZN3cub18CUB_300001_SM_10006detail6reduce28DeviceReduceSingleTileKernelINS2_10policy_hubIfyN4cuda3__47maximumIfEEE10Policy1000EPfSB_iS8_ffNS5_3std3__410__identityEEEvT0_T1_T2_T3_T4_T6_ --------------------------
	.section	.nv.shared._ZN3cub18CUB_300001_SM_10006detail6reduce28DeviceReduceSingleTileKernelINS2_10policy_hubIfyN4cuda3__47maximumIfEEE10Policy1000EPfSB_iS8_ffNS5_3std3__410__identityEEEvT0_T1_T2_T3_T4_T6_,"aw",@nobits
	.sectionflags	@""
	.align	4
.nv.shared._ZN3cub18CUB_300001_SM_10006detail6reduce28DeviceReduceSingleTileKernelINS2_10policy_hubIfyN4cuda3__47maximumIfEEE10Policy1000EPfSB_iS8_ffNS5_3std3__410__identityEEEvT0_T1_T2_T3_T4_T6_:
	.zero		1068


//--------------------- .nv.shared._ZN3cub18CUB_300001_SM_10006detail6reduce18DeviceReduceKernelINS2_10policy_hubIfyN4cuda3__47maximumIfEEE10Policy1000EN6thrust24THRUST_300001_SM_1000_NS10device_ptrIKfEEyS8_fNS5_3std3__410__identityEEEvT0_PT3_T1_NS0_13GridEvenShareISM_EET2_T4_ --------------------------
	.section	.nv.shared._ZN3cub18CUB_300001_SM_10006detail6reduce18DeviceReduceKernelINS2_10policy_hubIfyN4cuda3__47maximumIfEEE10Policy1000EN6thrust24THRUST_300001_SM_1000_NS10device_ptrIKfEEyS8_fNS5_3std3__410__identityEEEvT0_PT3_T1_NS0_13GridEvenShareISM_EET2_T4_,"aw",@nobits
	.sectionflags	@""
	.align	4
.nv.shared._ZN3cub18CUB_300001_SM_10006detail6reduce18DeviceReduceKernelINS2_10policy_hubIfyN4cuda3__47maximumIfEEE10Policy1000EN6thrust24THRUST_300001_SM_1000_NS10device_ptrIKfEEyS8_fNS5_3std3__410__identityEEEvT0_PT3_T1_NS0_13GridEvenShareISM_EET2_T4_:
	.zero		1068


//--------------------- .nv.shared._ZN3cub18CUB_300001_SM_10006detail6reduce28DeviceReduceSingleTileKernelINS2_10policy_hubIfyN4cuda3__47maximumIfEEE10Policy1000EN6thrust24THRUST_300001_SM_1000_NS10device_ptrIKfEEPfyS8_ffNS5_3std3__410__identityEEEvT0_T1_T2_T3_T4_T6_ --------------------------
	.section	.nv.shared._ZN3cub18CUB_300001_SM_10006detail6reduce28DeviceReduceSingleTileKernelINS2_10policy_hubIfyN4cuda3__47maximumIfEEE10Policy1000EN6thrust24THRUST_300001_SM_1000_NS10device_ptrIKfEEPfyS8_ffNS5_3std3__410__identityEEEvT0_T1_T2_T3_T4_T6_,"aw",@nobits
	.sectionflags	@""
	.align	4
.nv.shared._ZN3cub18CUB_300001_SM_10006detail6reduce28DeviceReduceSingleTileKernelINS2_10policy_hubIfyN4cuda3__47maximumIfEEE10Policy1000EN6thrust24THRUST_300001_SM_1000_NS10device_ptrIKfEEPfyS8_ffNS5_3std3__410__identityEEEvT0_T1_T2_T3_T4_T6_:
	.zero		1068


//--------------------- .nv.shared._ZN3cub18CUB_300001_SM_10006detail6reduce28DeviceReduceSingleTileKernelINS2_10policy_hubIfjN4cuda3__47maximumIfEEE10Policy1000EPfSB_iS8_ffNS5_3std3__410__identityEEEvT0_T1_T2_T3_T4_T6_ --------------------------
	.section	.nv.shared._ZN3cub18CUB_300001_SM_10006detail6reduce28DeviceReduceSingleTileKernelINS2_10policy_hubIfjN4cuda3__47maximumIfEEE10Policy1000EPfSB_iS8_ffNS5_3std3__410__identityEEEvT0_T1_T2_T3_T4_T6_,"aw",@nobits
	.sectionflags	@""
	.align	4
.nv.shared._ZN3cub18CUB_300001_SM_10006detail6reduce28DeviceReduceSingleTileKernelINS2_10policy_hubIfjN4cuda3__47maximumIfEEE10Policy1000EPfSB_iS8_ffNS5_3std3__410__identityEEEvT0_T1_T2_T3_T4_T6_:
	.zero		1068


//--------------------- .nv.shared._ZN3cub18CUB_300001_SM_10006detail6reduce18DeviceReduceKernelINS2_10policy_hubIfjN4cuda3__47maximumIfEEE10Policy1000EN6thrust24THRUST_300001_SM_1000_NS10device_ptrIKfEEjS8_fNS5_3std3__410__identityEEEvT0_PT3_T1_NS0_13GridEvenShareISM_EET2_T4_ --------------------------
	.section	.nv.shared._ZN3cub18CUB_300001_SM_10006detail6reduce18DeviceReduceKernelINS2_10policy_hubIfjN4cuda3__47maximumIfEEE10Policy1000EN6thrust24THRUST_300001_SM_1000_NS10device_ptrIKfEEjS8_fNS5_3std3__410__identityEEEvT0_PT3_T1_NS0_13GridEvenShareISM_EET2_T4_,"aw",@nobits
	.sectionflags	@""
	.align	4
.nv.shared._ZN3cub18CUB_300001_SM_10006detail6reduce18DeviceReduceKernelINS2_10policy_hubIfjN4cuda3__47maximumIfEEE10Policy1000EN6thrust24THRUST_300001_SM_1000_NS10device_ptrIKfEEjS8_fNS5_3std3__410__identityEEEvT0_PT3_T1_NS0_13GridEvenShareISM_EET2_T4_:
	.zero		1068


//--------------------- .nv.shared._ZN3cub18CUB_300001_SM_10006detail6reduce28DeviceReduceSingleTileKernelINS2_10policy_hubIfjN4cuda3__47maximumIfEEE10Policy1000EN6thrust24THRUST_300001_SM_1000_NS10device_ptrIKfEEPfjS8_ffNS5_3std3__410__identityEEEvT0_T1_T2_T3_T4_T6_ --------------------------
	.section	.nv.shared._ZN3cub18CUB_300001_SM_10006detail6reduce28DeviceReduceSingleTileKernelINS2_10policy_hubIfjN4cuda3__47maximumIfEEE10Policy1000EN6thrust24THRUST_300001_SM_1000_NS10device_ptrIKfEEPfjS8_ffNS5_3std3__410__identityEEEvT0_T1_T2_T3_T4_T6_,"aw",@nobits
	.sectionflags	@""
	.align	4
.nv.shared._ZN3cub18CUB_300001_SM_10006detail6reduce28DeviceReduceSingleTileKernelINS2_10policy_hubIfjN4cuda3__47maximumIfEEE10Policy1000EN6thrust24THRUST_300001_SM_1000_NS10device_ptrIKfEEPfjS8_ffNS5_3std3__410__identityEEEvT0_T1_T2_T3_T4_T6_:
	.zero		1068


//--------------------- .nv.constant0._ZN3cub18CUB_300001_SM_10006detail6reduce28DeviceReduceSingleTileKernelINS2_10policy_hubIfyN4cuda3std3__44plusIfEEE10Policy1000EPfSC_iS9_ffNS7_10__identityEEEvT0_T1_T2_T3_T4_T6_ --------------------------
	.section	.nv.constant0._ZN3cub18CUB_300001_SM_10006detail6reduce28DeviceReduceSingleTileKernelINS2_10policy_hubIfyN4cuda3std3__44plusIfEEE10Policy1000EPfSC_iS9_ffNS7_10__identityEEEvT0_T1_T2_T3_T4_T6_,"a",@progbits
	.sectionflags	@""
	.align	4
.nv.constant0._ZN3cub18CUB_300001_SM_10006detail6reduce28DeviceReduceSingleTileKernelINS2_10policy_hubIfyN4cuda3std3__44plusIfEEE10Policy1000EPfSC_iS9_ffNS7_10__identityEEEvT0_T1_T2_T3_T4_T6_:
	.zero		925


//--------------------- .nv.constant0._ZN3cub18CUB_300001_SM_10006detail6reduce18DeviceReduceKernelINS2_10policy_hubIfyN4cuda3std3__44plusIfEEE10Policy1000EN6thrust24THRUST_300001_SM_1000_NS10device_ptrIfEEyS9_fNS7_10__identityEEEvT0_PT3_T1_NS0_13GridEvenShareISK_EET2_T4_ --------------------------
	.section	.nv.constant0._ZN3cub18CUB_300001_SM_10006detail6reduce18DeviceReduceKernelINS2_10policy_hubIfyN4cuda3std3__44plusIfEEE10Policy1000EN6thrust24THRUST_300001_SM_1000_NS10device_ptrIfEEyS9_fNS7_10__identityEEEvT0_PT3_T1_NS0_13GridEvenShareISK_EET2_T4_,"a",@progbits
	.sectionflags	@""
	.align	4
.nv.constant0._ZN3cub18CUB_300001_SM_10006detail6reduce18DeviceReduceKernelINS2_10policy_hubIfyN4cuda3std3__44plusIfEEE10Policy1000EN6thrust24THRUST_300001_SM_1000_NS10device_ptrIfEEyS9_fNS7_10__identityEEEvT0_PT3_T1_NS0_13GridEvenShareISK_EET2_T4_:
	.zero		994


//--------------------- .nv.constant0._ZN3cub18CUB_300001_SM_10006detail6reduce28DeviceReduceSingleTileKernelINS2_10policy_hubIfyN4cuda3std3__44plusIfEEE10Policy1000EN6thrust24THRUST_300001_SM_1000_NS10device_ptrIfEEPfyS9_ffNS7_10__identityEEEvT0_T1_T2_T3_T4_T6_ --------------------------
	.section	.nv.constant0._ZN3cub18CUB_300001_SM_10006detail6reduce28DeviceReduceSingleTileKernelINS2_10policy_hubIfyN4cuda3std3__44plusIfEEE10Policy1000EN6thrust24THRUST_300001_SM_1000_NS10device_ptrIfEEPfyS9_ffNS7_10__identityEEEvT0_T1_T2_T3_T4_T6_,"a",@progbits
	.sectionflags	@""
	.align	4
.nv.constant0._ZN3cub18CUB_300001_SM_10006detail6reduce28DeviceReduceSingleTileKernelINS2_10policy_hubIfyN4cuda3std3__44plusIfEEE10Policy1000EN6thrust24THRUST_300001_SM_1000_NS10device_ptrIfEEPfyS9_ffNS7_10__identityEEEvT0_T1_T2_T3_T4_T6_:
	.zero		929


//--------------------- .nv.constant0._ZN3cub18CUB_300001_SM_10006detail6reduce28DeviceReduceSingleTileKernelINS2_10policy_hubIfjN4cuda3std3__44plusIfEEE10Policy1000EPfSC_iS9_ffNS7_10__identityEEEvT0_T1_T2_T3_T4_T6_ --------------------------
	.section	.nv.constant0._ZN3cub18CUB_300001_SM_10006detail6reduce28DeviceReduceSingleTileKernelINS2_10policy_hubIfjN4cuda3std3__44plusIfEEE10Policy1000EPfSC_iS9_ffNS7_10__identityEEEvT0_T1_T2_T3_T4_T6_,"a",@progbits
	.sectionflags	@""
	.align	4
.nv.constant0._ZN3cub18CUB_300001_SM_10006detail6reduce28DeviceReduceSingleTileKernelINS2_10policy_hubIfjN4cuda3std3__44plusIfEEE10Policy1000EPfSC_iS9_ffNS7_10__identityEEEvT0_T1_T2_T3_T4_T6_:
	.zero		925


//--------------------- .nv.constant0._ZN3cub18CUB_300001_SM_10006detail6reduce18DeviceReduceKernelINS2_10policy_hubIfjN4cuda3std3__44plusIfEEE10Policy1000EN6thrust24THRUST_300001_SM_1000_NS10device_ptrIfEEjS9_fNS7_10__identityEEEvT0_PT3_T1_NS0_13GridEvenShareISK_EET2_T4_ --------------------------
	.section	.nv.constant0._ZN3cub18CUB_300001_SM_10006detail6reduce18DeviceReduceKernelINS2_10policy_hubIfjN4cuda3std3__44plusIfEEE10Policy1000EN6thrust24THRUST_300001_SM_1000_NS10device_ptrIfEEjS9_fNS7_10__identityEEEvT0_PT3_T1_NS0_13GridEvenShareISK_EET2_T4_,"a",@progbits
	.sectionflags	@""
	.align	4
.nv.constant0._ZN3cub18CUB_300001_SM_10006detail6reduce18DeviceReduceKernelINS2_10policy_hubIfjN4cuda3std3__44plusIfEEE10Policy1000EN6thrust24THRUST_300001_SM_1000_NS10device_ptrIfEEjS9_fNS7_10__identityEEEvT0_PT3_T1_NS0_13GridEvenShareISK_EET2_T4_:
	.zero		958


//--------------------- .nv.constant0._ZN3cub18CUB_300001_SM_10006detail6reduce28DeviceReduceSingleTileKernelINS2_10policy_hubIfjN4cuda3std3__44plusIfEEE10Policy1000EN6thrust24THRUST_300001_SM_1000_NS10device_ptrIfEEPfjS9_ffNS7_10__identityEEEvT0_T1_T2_T3_T4_T6_ --------------------------
	.section	.nv.constant0._ZN3cub18CUB_300001_SM_10006detail6reduce28DeviceReduceSingleTileKernelINS2_10policy_hubIfjN4cuda3std3__44plusIfEEE10Policy1000EN6thrust24THRUST_300001_SM_1000_NS10device_ptrIfEEPfjS9_ffNS7_10__identityEEEvT0_T1_T2_T3_T4_T6_,"a",@progbits
	.sectionflags	@""
	.align	4
.nv.constant0._ZN3cub18CUB_300001_SM_10006detail6reduce28DeviceReduceSingleTileKernelINS2_10policy_hubIfjN4cuda3std3__44plusIfEEE10Policy1000EN6thrust24THRUST_300001_SM_1000_NS10device_ptrIfEEPfjS9_ffNS7_10__identityEEEvT0_T1_T2_T3_T4_T6_:
	.zero		925


//--------------------- .nv.constant0._ZN3cub18CUB_300001_SM_10006detail6reduce28DeviceReduceSingleTileKernelINS2_10policy_hubIfyN4cuda3__47maximumIfEEE10Policy1000EPfSB_iS8_ffNS5_3std3__410__identityEEEvT0_T1_T2_T3_T4_T6_ --------------------------
	.section	.nv.constant0._ZN3cub18CUB_300001_SM_10006detail6reduce28DeviceReduceSingleTileKernelINS2_10policy_hubIfyN4cuda3__47maximumIfEEE10Policy1000EPfSB_iS8_ffNS5_3std3__410__identityEEEvT0_T1_T2_T3_T4_T6_,"a",@progbits
	.sectionflags	@""
	.align	4
.nv.constant0._ZN3cub18CUB_300001_SM_10006detail6reduce28DeviceReduceSingleTileKernelINS2_10policy_hubIfyN4cuda3__47maximumIfEEE10Policy1000EPfSB_iS8_ffNS5_3std3__410__identityEEEvT0_T1_T2_T3_T4_T6_:
	.zero		925


//--------------------- .nv.constant0._ZN3cub18CUB_300001_SM_10006detail6reduce18DeviceReduceKernelINS2_10policy_hubIfyN4cuda3__47maximumIfEEE10Policy1000EN6thrust24THRUST_300001_SM_1000_NS10device_ptrIKfEEyS8_fNS5_3std3__410__identityEEEvT0_PT3_T1_NS0_13GridEvenShareISM_EET2_T4_ --------------------------
	.section	.nv.constant0._ZN3cub18CUB_300001_SM_10006detail6reduce18DeviceReduceKernelINS2_10policy_hubIfyN4cuda3__47maximumIfEEE10Policy1000EN6thrust24THRUST_300001_SM_1000_NS10device_ptrIKfEEyS8_fNS5_3std3__410__identityEEEvT0_PT3_T1_NS0_13GridEvenShareISM_EET2_T4_,"a",@progbits
	.sectionflags	@""
	.align	4
.nv.constant0._ZN3cub18CUB_300001_SM_10006detail6reduce18DeviceReduceKernelINS2_10policy_hubIfyN4cuda3__47maximumIfEEE10Policy1000EN6thrust24THRUST_300001_SM_1000_NS10device_ptrIKfEEyS8_fNS5_3std3__410__identityEEEvT0_PT3_T1_NS0_13GridEvenShareISM_EET2_T4_:
	.zero		994


//--------------------- .nv.constant0._ZN3cub18CUB_300001_SM_10006detail6reduce28DeviceReduceSingleTileKernelINS2_10policy_hubIfyN4cuda3__47maximumIfEEE10Policy1000EN6thrust24THRUST_300001_SM_1000_NS10device_ptrIKfEEPfyS8_ffNS5_3std3__410__identityEEEvT0_T1_T2_T3_T4_T6_ --------------------------
	.section	.nv.constant0._ZN3cub18CUB_300001_SM_10006detail6reduce28DeviceReduceSingleTileKernelINS2_10policy_hubIfyN4cuda3__47maximumIfEEE10Policy1000EN6thrust24THRUST_300001_SM_1000_NS10device_ptrIKfEEPfyS8_ffNS5_3std3__410__identityEEEvT0_T1_T2_T3_T4_T6_,"a",@progbits
	.sectionflags	@""
	.align	4
.nv.constant0._ZN3cub18CUB_300001_SM_10006detail6reduce28DeviceReduceSingleTileKernelINS2_10policy_hubIfyN4cuda3__47maximumIfEEE10Policy1000EN6thrust24THRUST_300001_SM_1000_NS10device_ptrIKfEEPfyS8_ffNS5_3std3__410__identityEEEvT0_T1_T2_T3_T4_T6_:
	.zero		929


//--------------------- .nv.constant0._ZN3cub18CUB_300001_SM_10006detail6reduce28DeviceReduceSingleTileKernelINS2_10policy_hubIfjN4cuda3__47maximumIfEEE10Policy1000EPfSB_iS8_ffNS5_3std3__410__identityEEEvT0_T1_T2_T3_T4_T6_ --------------------------
	.section	.nv.constant0._ZN3cub18CUB_300001_SM_10006detail6reduce28DeviceReduceSingleTileKernelINS2_10policy_hubIfjN4cuda3__47maximumIfEEE10Policy1000EPfSB_iS8_ffNS5_3std3__410__identityEEEvT0_T1_T2_T3_T4_T6_,"a",@progbits
	.sectionflags	@""
	.align	4
.nv.constant0._ZN3cub18CUB_300001_SM_10006detail6reduce28DeviceReduceSingleTileKernelINS2_10policy_hubIfjN4cuda3__47maximumIfEEE10Policy1000EPfSB_iS8_ffNS5_3std3__410__identityEEEvT0_T1_T2_T3_T4_T6_:
	.zero		925


//--------------------- .nv.constant0._ZN3cub18CUB_300001_SM_10006detail6reduce18DeviceReduceKernelINS2_10policy_hubIfjN4cuda3__47maximumIfEEE10Policy1000EN6thrust24THRUST_300001_SM_1000_NS10device_ptrIKfEEjS8_fNS5_3std3__410__identityEEEvT0_PT3_T1_NS0_13GridEvenShareISM_EET2_T4_ --------------------------
	.section	.nv.constant0._ZN3cub18CUB_300001_SM_10006detail6reduce18DeviceReduceKernelINS2_10policy_hubIfjN4cuda3__47maximumIfEEE10Policy1000EN6thrust24THRUST_300001_SM_1000_NS10device_ptrIKfEEjS8_fNS5_3std3__410__identityEEEvT0_PT3_T1_NS0_13GridEvenShareISM_EET2_T4_,"a",@progbits
	.sectionflags	@""
	.align	4
.nv.constant0._ZN3cub18CUB_300001_SM_10006detail6reduce18DeviceReduceKernelINS2_10policy_hubIfjN4cuda3__47maximumIfEEE10Policy1000EN6thrust24THRUST_300001_SM_1000_NS10device_ptrIKfEEjS8_fNS5_3std3__410__identityEEEvT0_PT3_T1_NS0_13GridEvenShareISM_EET2_T4_:
	.zero		958


//--------------------- .nv.constant0._ZN3cub18CUB_300001_SM_10006detail6reduce28DeviceReduceSingleTileKernelINS2_10policy_hubIfjN4cuda3__47maximumIfEEE10Policy1000EN6thrust24THRUST_300001_SM_1000_NS10device_ptrIKfEEPfjS8_ffNS5_3std3__410__identityEEEvT0_T1_T2_T3_T4_T6_ --------------------------
	.section	.nv.constant0._ZN3cub18CUB_300001_SM_10006detail6reduce28DeviceReduceSingleTileKernelINS2_10policy_hubIfjN4cuda3__47maximumIfEEE10Policy1000EN6thrust24THRUST_300001_SM_1000_NS10device_ptrIKfEEPfjS8_ffNS5_3std3__410__identityEEEvT0_T1_T2_T3_T4_T6_,"a",@progbits
	.sectionflags	@""
	.align	4
.nv.constant0._ZN3cub18CUB_300001_SM_10006detail6reduce28DeviceReduceSingleTileKernelINS2_10policy_hubIfjN4cuda3__47maximumIfEEE10Policy1000EN6thrust24THRUST_300001_SM_1000_NS10device_ptrIKfEEPfjS8_ffNS5_3std3__410__identityEEEvT0_T1_T2_T3_T4_T6_:
	.zero		925


//--------------------- .nv.constant0._ZN3cub18CUB_300001_SM_10006detail11EmptyKernelIvEEvv --------------------------
	.section	.nv.constant0._ZN3cub18CUB_300001_SM_10006detail11EmptyKernelIvEEvv,"a",@progbits
	.sectionflags	@""
	.align	4
.nv.constant0._ZN3cub18CUB_300001_SM_10006detail11EmptyKernelIvEEvv:
	.zero		896


//--------------------- .nv.constant0._Z16normalize_kernelPffi --------------------------
	.section	.nv.constant0._Z16normalize_kernelPffi,"a",@progbits
	.sectionflags	@""
	.align	4
.nv.constant0._Z16normalize_kernelPffi:
	.zero		912


//--------------------- .nv.constant0._Z23exp_subtract_max_kernelPKfPffi --------------------------
	.section	.nv.constant0._Z23exp_subtract_max_kernelPKfPffi,"a",@progbits
	.sectionflags	@""
	.align	4
.nv.constant0._Z23exp_subtract_max_kernelPKfPffi:
	.zero		920


//--------------------- SYMBOLS --------------------------

	.type		.nv.reservedSmem.offset0,@object
	.size		.nv.reservedSmem.offset0,0x4
	.type		.nv.reservedSmem.cap,@object
	.size		.nv.reservedSmem.cap,0x4
